def attn_fwd(
    Q,
    K,
    V,
    Out,
    Lse,
    sm_scale,
    stride_qz,
    stride_qh,
    stride_qm,
    stride_qk,
    stride_kz,
    stride_kh,
    stride_kn,
    stride_kk,
    stride_vz,
    stride_vh,
    stride_vn,
    stride_vk,
    stride_oz,
    stride_oh,
    stride_om,
    stride_ok,
    seqlen_q,
    seqlen_k,
    BLOCK_M: tl.constexpr,
    BLOCK_N: tl.constexpr,
    HEAD_DIM: tl.constexpr,
    CAUSAL: tl.constexpr,
):
    start_m = tl.program_id(0)
    off_hz = tl.program_id(1)
    q_off = off_hz * stride_qh
    k_off = off_hz * stride_kh
    v_off = off_hz * stride_vh
    offs_m = start_m * BLOCK_M + tl.arange(0, BLOCK_M)
    offs_d = tl.arange(0, HEAD_DIM)
    offs_n = tl.arange(0, BLOCK_N)
    q_ptrs = Q + q_off + offs_m[:, None] * stride_qm + offs_d[None, :] * stride_qk
    k_ptrs = K + k_off + offs_d[:, None] * stride_kk + offs_n[None, :] * stride_kn
    v_ptrs = V + v_off + offs_n[:, None] * stride_vn + offs_d[None, :] * stride_vk
    m_i = tl.full([BLOCK_M], float("-inf"), dtype=tl.float32)
    l_i = tl.zeros([BLOCK_M], dtype=tl.float32) + 1.0
    acc = tl.zeros([BLOCK_M, HEAD_DIM], dtype=tl.float32)
    q = tl.load(q_ptrs)
    acc, l_i, m_i = _attn_fwd_inner(
        acc,
        l_i,
        m_i,
        q,
        k_ptrs,
        v_ptrs,
        sm_scale,
        stride_kn,
        stride_vn,
        start_m,
        seqlen_k,
        BLOCK_M,
        BLOCK_N,
        HEAD_DIM,
        CAUSAL,
    )
    acc = acc / l_i[:, None]
    lse = m_i + tl.math.log2(l_i) / 1.4426950408889634
    o_ptrs = (
        Out
        + off_hz * stride_oh
        + offs_m[:, None] * stride_om
        + offs_d[None, :] * stride_ok
    )
    tl.store(o_ptrs, acc.to(Out.dtype.element_ty))
    tl.store(Lse + off_hz * seqlen_q + offs_m, lse)

# config = {"BLOCK_M": 64, "BLOCK_N": 64, "HEAD_DIM": 128, "arch": "sm_100", "causal": true, "dtype": "fp8e4m3", "num_stages": 2, "num_warps": 4}
# arch = sm_100


// ===== COMPILED SASS (sm_100a) =====

	.target	sm_100a

	.elftype	@"ET_EXEC"


//--------------------- .note.nv.tkinfo           --------------------------
	.section	.note.nv.tkinfo,"",@"SHT_NOTE"
	.sectionflags	@"SHF_NOTE_NV_TKINFO"
	.tkinfo
        /*0018*/ 	.word	0x00000081
        /*0030*/ 	.string	""
        /*0030*/ 	.string	"ptxas-blackwell"
        /*0030*/ 	.string	"Cuda compilation tools, release 12.9, V12.9.86"
        /*0030*/ 	.string	"Build cuda_12.9.r12.9/compiler.36037853_0"
        /*0030*/ 	.string	"-v  -suppress-debug-info  -lineinfo  -arch sm_100a "



//--------------------- .note.nv.cuver            --------------------------
	.section	.note.nv.cuver,"",@"SHT_NOTE"
	.sectionflags	@"SHF_NOTE_NV_CUVER"
        /*0018*/ 	.short	0x0001
        /*001a*/ 	.short	0x0064
        /*001c*/ 	.short	0x0001
        /*001e*/ 	.short	0x0000
        /*0020*/ 	.short	0x0001
        /*0022*/ 	.short	0x0000


//--------------------- .nv.info                  --------------------------
	.section	.nv.info,"",@"SHT_CUDA_INFO"
	.align	4


	//----- nvinfo : EIATTR_REGCOUNT
	.align		4
        /*0000*/ 	.byte	0x04, 0x2f
        /*0002*/ 	.short	(.L_5 - .L_4)
	.align		4
.L_4:
        /*0004*/ 	.word	index@(attn_fwd)
        /*0008*/ 	.word	0x000000ff


	//----- nvinfo : EIATTR_FRAME_SIZE
	.align		4
.L_5:
        /*000c*/ 	.byte	0x04, 0x11
        /*000e*/ 	.short	(.L_7 - .L_6)
	.align		4
.L_6:
        /*0010*/ 	.word	index@($__internal_2_$__cuda_sm10x_tcgen05_guardrail_trap_unallocated_columns_being_dealloced)
        /*0014*/ 	.word	0x00000170


	//----- nvinfo : EIATTR_FRAME_SIZE
	.align		4
.L_7:
        /*0018*/ 	.byte	0x04, 0x11
        /*001a*/ 	.short	(.L_9 - .L_8)
	.align		4
.L_8:
        /*001c*/ 	.word	index@($__internal_1_$__cuda_sm10x_tcgen05_guardrail_trap_phase_invalid_during_alloc)
        /*0020*/ 	.word	0x00000170


	//----- nvinfo : EIATTR_FRAME_SIZE
	.align		4
.L_9:
        /*0024*/ 	.byte	0x04, 0x11
        /*0026*/ 	.short	(.L_11 - .L_10)
	.align		4
.L_10:
        /*0028*/ 	.word	index@($__internal_0_$__cuda_sm10x_tcgen05_guardrail_trap_col_being_dealloced_not_returned_by_alloc)
        /*002c*/ 	.word	0x00000170


	//----- nvinfo : EIATTR_FRAME_SIZE
	.align		4
.L_11:
        /*0030*/ 	.byte	0x04, 0x11
        /*0032*/ 	.short	(.L_13 - .L_12)
	.align		4
.L_12:
        /*0034*/ 	.word	index@(attn_fwd)
        /*0038*/ 	.word	0x00000170


	//----- nvinfo : EIATTR_MIN_STACK_SIZE
	.align		4
.L_13:
        /*003c*/ 	.byte	0x04, 0x12
        /*003e*/ 	.short	(.L_15 - .L_14)
	.align		4
.L_14:
        /*0040*/ 	.word	index@(attn_fwd)
        /*0044*/ 	.word	0x00000170
.L_15:


//--------------------- .nv.info.attn_fwd         --------------------------
	.section	.nv.info.attn_fwd,"",@"SHT_CUDA_INFO"
	.sectionflags	@""
	.align	4


	//----- nvinfo : EIATTR_CUDA_API_VERSION
	.align		4
        /*0000*/ 	.byte	0x04, 0x37
        /*0002*/ 	.short	(.L_17 - .L_16)
.L_16:
        /*0004*/ 	.word	0x00000081


	//----- nvinfo : EIATTR_KPARAM_INFO
	.align		4
.L_17:
        /*0008*/ 	.byte	0x04, 0x17
        /*000a*/ 	.short	(.L_19 - .L_18)
.L_18:
        /*000c*/ 	.word	0x00000000
        /*0010*/ 	.short	0x0019
        /*0012*/ 	.short	0x0080
        /*0014*/ 	.byte	0x00, 0xf4, 0x21, 0x00


	//----- nvinfo : EIATTR_KPARAM_INFO
	.align		4
.L_19:
        /*0018*/ 	.byte	0x04, 0x17
        /*001a*/ 	.short	(.L_21 - .L_20)
.L_20:
        /*001c*/ 	.word	0x00000000
        /*0020*/ 	.short	0x0018
        /*0022*/ 	.short	0x0078
        /*0024*/ 	.byte	0x00, 0xf4, 0x21, 0x00


	//----- nvinfo : EIATTR_KPARAM_INFO
	.align		4
.L_21:
        /*0028*/ 	.byte	0x04, 0x17
        /*002a*/ 	.short	(.L_23 - .L_22)
.L_22:
        /*002c*/ 	.word	0x00000000
        /*0030*/ 	.short	0x0017
        /*0032*/ 	.short	0x0070
        /*0034*/ 	.byte	0x00, 0xf0, 0x11, 0x00


	//----- nvinfo : EIATTR_KPARAM_INFO
	.align		4
.L_23:
        /*0038*/ 	.byte	0x04, 0x17
        /*003a*/ 	.short	(.L_25 - .L_24)
.L_24:
        /*003c*/ 	.word	0x00000000
        /*0040*/ 	.short	0x0016
        /*0042*/ 	.short	0x006c
        /*0044*/ 	.byte	0x00, 0xf0, 0x11, 0x00


	//----- nvinfo : EIATTR_KPARAM_INFO
	.align		4
.L_25:
        /*0048*/ 	.byte	0x04, 0x17
        /*004a*/ 	.short	(.L_27 - .L_26)
.L_26:
        /*004c*/ 	.word	0x00000000
        /*0050*/ 	.short	0x0015
        /*0052*/ 	.short	0x0068
        /*0054*/ 	.byte	0x00, 0xf0, 0x11, 0x00


	//----- nvinfo : EIATTR_KPARAM_INFO
	.align		4
.L_27:
        /*0058*/ 	.byte	0x04, 0x17
        /*005a*/ 	.short	(.L_29 - .L_28)
.L_28:
        /*005c*/ 	.word	0x00000000
        /*0060*/ 	.short	0x0014
        /*0062*/ 	.short	0x0064
        /*0064*/ 	.byte	0x00, 0xf0, 0x11, 0x00


	//----- nvinfo : EIATTR_KPARAM_INFO
	.align		4
.L_29:
        /*0068*/ 	.byte	0x04, 0x17
        /*006a*/ 	.short	(.L_31 - .L_30)
.L_30:
        /*006c*/ 	.word	0x00000000
        /*0070*/ 	.short	0x0013
        /*0072*/ 	.short	0x0060
        /*0074*/ 	.byte	0x00, 0xf0, 0x11, 0x00


	//----- nvinfo : EIATTR_KPARAM_INFO
	.align		4
.L_31:
        /*0078*/ 	.byte	0x04, 0x17
        /*007a*/ 	.short	(.L_33 - .L_32)
.L_32:
        /*007c*/ 	.word	0x00000000
        /*0080*/ 	.short	0x0012
        /*0082*/ 	.short	0x005c
        /*0084*/ 	.byte	0x00, 0xf0, 0x11, 0x00


	//----- nvinfo : EIATTR_KPARAM_INFO
	.align		4
.L_33:
        /*0088*/ 	.byte	0x04, 0x17
        /*008a*/ 	.short	(.L_35 - .L_34)
.L_34:
        /*008c*/ 	.word	0x00000000
        /*0090*/ 	.short	0x0011
        /*0092*/ 	.short	0x0058
        /*0094*/ 	.byte	0x00, 0xf0, 0x11, 0x00


	//----- nvinfo : EIATTR_KPARAM_INFO
	.align		4
.L_35:
        /*0098*/ 	.byte	0x04, 0x17
        /*009a*/ 	.short	(.L_37 - .L_36)
.L_36:
        /*009c*/ 	.word	0x00000000
        /*00a0*/ 	.short	0x0010
        /*00a2*/ 	.short	0x0054
        /*00a4*/ 	.byte	0x00, 0xf0, 0x11, 0x00


	//----- nvinfo : EIATTR_KPARAM_INFO
	.align		4
.L_37:
        /*00a8*/ 	.byte	0x04, 0x17
        /*00aa*/ 	.short	(.L_39 - .L_38)
.L_38:
        /*00ac*/ 	.word	0x00000000
        /*00b0*/ 	.short	0x000f
        /*00b2*/ 	.short	0x0050
        /*00b4*/ 	.byte	0x00, 0xf0, 0x11, 0x00


	//----- nvinfo : EIATTR_KPARAM_INFO
	.align		4
.L_39:
        /*00b8*/ 	.byte	0x04, 0x17
        /*00ba*/ 	.short	(.L_41 - .L_40)
.L_40:
        /*00bc*/ 	.word	0x00000000
        /*00c0*/ 	.short	0x000e
        /*00c2*/ 	.short	0x004c
        /*00c4*/ 	.byte	0x00, 0xf0, 0x11, 0x00


	//----- nvinfo : EIATTR_KPARAM_INFO
	.align		4
.L_41:
        /*00c8*/ 	.byte	0x04, 0x17
        /*00ca*/ 	.short	(.L_43 - .L_42)
.L_42:
        /*00cc*/ 	.word	0x00000000
        /*00d0*/ 	.short	0x000d
        /*00d2*/ 	.short	0x0048
        /*00d4*/ 	.byte	0x00, 0xf0, 0x11, 0x00


	//----- nvinfo : EIATTR_KPARAM_INFO
	.align		4
.L_43:
        /*00d8*/ 	.byte	0x04, 0x17
        /*00da*/ 	.short	(.L_45 - .L_44)
.L_44:
        /*00dc*/ 	.word	0x00000000
        /*00e0*/ 	.short	0x000c
        /*00e2*/ 	.short	0x0044
        /*00e4*/ 	.byte	0x00, 0xf0, 0x11, 0x00


	//----- nvinfo : EIATTR_KPARAM_INFO
	.align		4
.L_45:
        /*00e8*/ 	.byte	0x04, 0x17
        /*00ea*/ 	.short	(.L_47 - .L_46)
.L_46:
        /*00ec*/ 	.word	0x00000000
        /*00f0*/ 	.short	0x000b
        /*00f2*/ 	.short	0x0040
        /*00f4*/ 	.byte	0x00, 0xf0, 0x11, 0x00


	//----- nvinfo : EIATTR_KPARAM_INFO
	.align		4
.L_47:
        /*00f8*/ 	.byte	0x04, 0x17
        /*00fa*/ 	.short	(.L_49 - .L_48)
.L_48:
        /*00fc*/ 	.word	0x00000000
        /*0100*/ 	.short	0x000a
        /*0102*/ 	.short	0x003c
        /*0104*/ 	.byte	0x00, 0xf0, 0x11, 0x00


	//----- nvinfo : EIATTR_KPARAM_INFO
	.align		4
.L_49:
        /*0108*/ 	.byte	0x04, 0x17
        /*010a*/ 	.short	(.L_51 - .L_50)
.L_50:
        /*010c*/ 	.word	0x00000000
        /*0110*/ 	.short	0x0009
        /*0112*/ 	.short	0x0038
        /*0114*/ 	.byte	0x00, 0xf0, 0x11, 0x00


	//----- nvinfo : EIATTR_KPARAM_INFO
	.align		4
.L_51:
        /*0118*/ 	.byte	0x04, 0x17
        /*011a*/ 	.short	(.L_53 - .L_52)
.L_52:
        /*011c*/ 	.word	0x00000000
        /*0120*/ 	.short	0x0008
        /*0122*/ 	.short	0x0034
        /*0124*/ 	.byte	0x00, 0xf0, 0x11, 0x00


	//----- nvinfo : EIATTR_KPARAM_INFO
	.align		4
.L_53:
        /*0128*/ 	.byte	0x04, 0x17
        /*012a*/ 	.short	(.L_55 - .L_54)
.L_54:
        /*012c*/ 	.word	0x00000000
        /*0130*/ 	.short	0x0007
        /*0132*/ 	.short	0x0030
        /*0134*/ 	.byte	0x00, 0xf0, 0x11, 0x00


	//----- nvinfo : EIATTR_KPARAM_INFO
	.align		4
.L_55:
        /*0138*/ 	.byte	0x04, 0x17
        /*013a*/ 	.short	(.L_57 - .L_56)
.L_56:
        /*013c*/ 	.word	0x00000000
        /*0140*/ 	.short	0x0006
        /*0142*/ 	.short	0x002c
        /*0144*/ 	.byte	0x00, 0xf0, 0x11, 0x00


	//----- nvinfo : EIATTR_KPARAM_INFO
	.align		4
.L_57:
        /*0148*/ 	.byte	0x04, 0x17
        /*014a*/ 	.short	(.L_59 - .L_58)
.L_58:
        /*014c*/ 	.word	0x00000000
        /*0150*/ 	.short	0x0005
        /*0152*/ 	.short	0x0028
        /*0154*/ 	.byte	0x00, 0xf0, 0x11, 0x00


	//----- nvinfo : EIATTR_KPARAM_INFO
	.align		4
.L_59:
        /*0158*/ 	.byte	0x04, 0x17
        /*015a*/ 	.short	(.L_61 - .L_60)
.L_60:
        /*015c*/ 	.word	0x00000000
        /*0160*/ 	.short	0x0004
        /*0162*/ 	.short	0x0020
        /*0164*/ 	.byte	0x00, 0xf4, 0x21, 0x00


	//----- nvinfo : EIATTR_KPARAM_INFO
	.align		4
.L_61:
        /*0168*/ 	.byte	0x04, 0x17
        /*016a*/ 	.short	(.L_63 - .L_62)
.L_62:
        /*016c*/ 	.word	0x00000000
        /*0170*/ 	.short	0x0003
        /*0172*/ 	.short	0x0018
        /*0174*/ 	.byte	0x00, 0xf4, 0x21, 0x00


	//----- nvinfo : EIATTR_KPARAM_INFO
	.align		4
.L_63:
        /*0178*/ 	.byte	0x04, 0x17
        /*017a*/ 	.short	(.L_65 - .L_64)
.L_64:
        /*017c*/ 	.word	0x00000000
        /*0180*/ 	.short	0x0002
        /*0182*/ 	.short	0x0010
        /*0184*/ 	.byte	0x00, 0xf4, 0x21, 0x00


	//----- nvinfo : EIATTR_KPARAM_INFO
	.align		4
.L_65:
        /*0188*/ 	.byte	0x04, 0x17
        /*018a*/ 	.short	(.L_67 - .L_66)
.L_66:
        /*018c*/ 	.word	0x00000000
        /*0190*/ 	.short	0x0001
        /*0192*/ 	.short	0x0008
        /*0194*/ 	.byte	0x00, 0xf4, 0x21, 0x00


	//----- nvinfo : EIATTR_KPARAM_INFO
	.align		4
.L_67:
        /*0198*/ 	.byte	0x04, 0x17
        /*019a*/ 	.short	(.L_69 - .L_68)
.L_68:
        /*019c*/ 	.word	0x00000000
        /*01a0*/ 	.short	0x0000
        /*01a2*/ 	.short	0x0000
        /*01a4*/ 	.byte	0x00, 0xf4, 0x21, 0x00


	//----- nvinfo : EIATTR_AT_ENTRY_FRAGMENTS
	.align		4
.L_69:
        /*01a8*/ 	.byte	0x04, 0x4f
        /*01aa*/ 	.short	(.L_71 - .L_70)


	//   ....[0]....
.L_70:
        /*01ac*/ 	.word	0x00000004


	//----- nvinfo : EIATTR_RESERVED_SMEM_USED
	.align		4
.L_71:
        /*01b0*/ 	.byte	0x01, 0x41
	.zero		2


	//----- nvinfo : EIATTR_SPARSE_MMA_MASK
	.align		4
        /*01b4*/ 	.byte	0x03, 0x50
        /*01b6*/ 	.short	0x0000


	//----- nvinfo : EIATTR_TCGEN05_1CTA_USED
	.align		4
        /*01b8*/ 	.byte	0x01, 0x51
	.zero		2


	//----- nvinfo : EIATTR_MAXREG_COUNT
	.align		4
        /*01bc*/ 	.byte	0x03, 0x1b
        /*01be*/ 	.short	0x00ff


	//----- nvinfo : EIATTR_NUM_BARRIERS
	.align		4
        /*01c0*/ 	.byte	0x02, 0x4c
        /*01c2*/ 	.byte	0x01
	.zero		1


	//----- nvinfo : EIATTR_ANNOTATIONS
	.align		4
        /*01c4*/ 	.byte	0x04, 0x55
        /*01c6*/ 	.short	(.L_73 - .L_72)


	//   ....[0]....
.L_72:
        /*01c8*/ 	.word	0x00000001
        /*01cc*/ 	.byte	0xb0, 0x1c, 0x00, 0x00, 0x01, 0x00, 0x00, 0x00, 0x40, 0x1d, 0x00, 0x00, 0x01, 0x00, 0x00, 0x00
        /* <DEDUP_REMOVED lines=49> */
        /*04ec*/ 	.byte	0x80, 0xbf, 0x00, 0x00, 0x01, 0x00, 0x00, 0x00, 0xa0, 0xbf, 0x00, 0x00


	//----- nvinfo : EIATTR_INT_WARP_WIDE_INSTR_OFFSETS
	.align		4
.L_73:
        /*04f8*/ 	.byte	0x04, 0x31
        /*04fa*/ 	.short	(.L_75 - .L_74)


	//   ....[0]....
.L_74:
        /*04fc*/ 	.word	0x000017d0


	//   ....[1]....
        /*0500*/ 	.word	0x000017e0


	//   ....[2]....
        /*0504*/ 	.word	0x00003300


	//   ....[3]....
        /*0508*/ 	.word	0x00003450


	//   ....[4]....
        /*050c*/ 	.word	0x00008a20


	//   ....[5]....
        /*0510*/ 	.word	0x0000f3b0


	//   ....[6]....
        /*0514*/ 	.word	0x0000f400


	//----- nvinfo : EIATTR_COOP_GROUP_MASK_REGIDS
	.align		4
.L_75:
        /*0518*/ 	.byte	0x04, 0x29
        /*051a*/ 	.short	(.L_77 - .L_76)


	//   ....[0]....
.L_76:
        /*051c*/ 	.word	0xffffffff


	//   ....[1]....
        /*0520*/ 	.word	0xffffffff


	//   ....[2]....
        /*0524*/ 	.word	0xffffffff


	//   ....[3]....
        /*0528*/ 	.word	0xffffffff


	//   ....[4]....
        /*052c*/ 	.word	0xffffffff


	//   ....[5]....
        /*0530*/ 	.word	0xffffffff


	//   ....[6]....
        /*0534*/ 	.word	0xffffffff


	//   ....[7]....
        /*0538*/ 	.word	0xffffffff


	//----- nvinfo : EIATTR_COOP_GROUP_INSTR_OFFSETS
	.align		4
.L_77:
        /*053c*/ 	.byte	0x04, 0x28
        /*053e*/ 	.short	(.L_79 - .L_78)


	//   ....[0]....
.L_78:
        /*0540*/ 	.word	0x00000070


	//   ....[1]....
        /*0544*/ 	.word	0x00000330


	//   ....[2]....
        /*0548*/ 	.word	0x00004640


	//   ....[3]....
        /*054c*/ 	.word	0x00006b10


	//   ....[4]....
        /*0550*/ 	.word	0x00009b60


	//   ....[5]....
        /*0554*/ 	.word	0x0000a440


	//   ....[6]....
        /*0558*/ 	.word	0x0000f240


	//   ....[7]....
        /*055c*/ 	.word	0x0000f4b0


	//----- nvinfo : EIATTR_VRC_CTA_INIT_COUNT
	.align		4
.L_79:
        /*0560*/ 	.byte	0x02, 0x4a
        /*0562*/ 	.byte	0x80
	.zero		1


	//----- nvinfo : EIATTR_MBARRIER_INSTR_OFFSETS
	.align		4
        /*0564*/ 	.byte	0x04, 0x39
        /*0566*/ 	.short	(.L_81 - .L_80)


	//   ....[0]....
.L_80:
        /*0568*/ 	.word	0x00001cd0
        /*056c*/ 	.word	0x000000ff
        /*0570*/ 	.word	0x00000000
        /*0574*/ 	.short	0x0100
        /*0576*/ 	.byte	0x16
	.zero		1


	//   ....[1]....
        /*0578*/ 	.word	0x00003310
        /*057c*/ 	.word	0x000000ff
        /*0580*/ 	.word	0x00009008
        /*0584*/ 	.short	0x0100
        /*0586*/ 	.byte	0x13
	.zero		1


	//   ....[2]....
        /*0588*/ 	.word	0x00003850
        /*058c*/ 	.word	0x000000ff
        /*0590*/ 	.word	0x00004000
        /*0594*/ 	.short	0x0100
        /*0596*/ 	.byte	0x13
	.zero		1


	//   ....[3]....
        /*0598*/ 	.word	0x00003aa0
        /*059c*/ 	.word	0x000000ff
        /*05a0*/ 	.word	0x00004000
        /*05a4*/ 	.short	0x010a
        /*05a6*/ 	.byte	0x13
	.zero		1


	//   ....[4]....
        /*05a8*/ 	.word	0x00003c30
        /*05ac*/ 	.word	0x000000ff
        /*05b0*/ 	.word	0x00004000
        /*05b4*/ 	.short	0x0108
        /*05b6*/ 	.byte	0x13
	.zero		1


	//   ....[5]....
        /*05b8*/ 	.word	0x00008bf0
        /*05bc*/ 	.word	0x000000ff
        /*05c0*/ 	.word	0x00009010
        /*05c4*/ 	.short	0x0100
        /*05c6*/ 	.byte	0x13
	.zero		1


	//   ....[6]....
        /*05c8*/ 	.word	0x00008d50
        /*05cc*/ 	.word	0x000000ff
        /*05d0*/ 	.word	0x00009010
        /*05d4*/ 	.short	0x010a
        /*05d6*/ 	.byte	0x13
	.zero		1


	//   ....[7]....
        /*05d8*/ 	.word	0x00009060
        /*05dc*/ 	.word	0x000000ff
        /*05e0*/ 	.word	0x00009010
        /*05e4*/ 	.short	0x0108
        /*05e6*/ 	.byte	0x13
	.zero		1


	//   ....[8]....
        /*05e8*/ 	.word	0x0000a1e0
        /*05ec*/ 	.word	0x000000ff
        /*05f0*/ 	.word	0x00000000
        /*05f4*/ 	.short	0x010a
        /*05f6*/ 	.byte	0x16
	.zero		1


	//   ....[9]....
        /*05f8*/ 	.word	0x0000c060
        /*05fc*/ 	.word	0x000000ff
        /*0600*/ 	.word	0x00000000
        /*0604*/ 	.short	0x010a
        /*0606*/ 	.byte	0x16
	.zero		1


	//   ....[10]....
        /*0608*/ 	.word	0x0000c180
        /*060c*/ 	.word	0x000000ff
        /*0610*/ 	.word	0x00009000
        /*0614*/ 	.short	0x0108
        /*0616*/ 	.byte	0x13
	.zero		1


	//   ....[11]....
        /*0618*/ 	.word	0x0000c2e0
        /*061c*/ 	.word	0x000000ff
        /*0620*/ 	.word	0x00009008
        /*0624*/ 	.short	0x0108
        /*0626*/ 	.byte	0x13
	.zero		1


	//   ....[12]....
        /*0628*/ 	.word	0x0000f4d0
        /*062c*/ 	.word	0x000000ff
        /*0630*/ 	.word	0x00004000
        /*0634*/ 	.short	0x010a
        /*0636*/ 	.byte	0x13
	.zero		1


	//   ....[13]....
        /*0638*/ 	.word	0x0000f500
        /*063c*/ 	.word	0x000000ff
        /*0640*/ 	.word	0x00009010
        /*0644*/ 	.short	0x010a
        /*0646*/ 	.byte	0x13
	.zero		1


	//   ....[14]....
        /*0648*/ 	.word	0x0000f530
        /*064c*/ 	.word	0x000000ff
        /*0650*/ 	.word	0x00000000
        /*0654*/ 	.short	0x010a
        /*0656*/ 	.byte	0x16
	.zero		1


	//   ....[15]....
        /*0658*/ 	.word	0x0000f560
        /*065c*/ 	.word	0x000000ff
        /*0660*/ 	.word	0x00000000
        /*0664*/ 	.short	0x010a
        /*0666*/ 	.byte	0x16
	.zero		1


	//----- nvinfo : EIATTR_NUM_MBARRIERS
	.align		4
.L_81:
        /*0668*/ 	.byte	0x03, 0x38
        /*066a*/ 	.short	0xffff


	//----- nvinfo : EIATTR_EXIT_INSTR_OFFSETS
	.align		4
        /*066c*/ 	.byte	0x04, 0x1c
        /*066e*/ 	.short	(.L_83 - .L_82)


	//   ....[0]....
.L_82:
        /*0670*/ 	.word	0x0000f4c0


	//----- nvinfo : EIATTR_REQNTID
	.align		4
.L_83:
        /*0674*/ 	.byte	0x04, 0x10
        /*0676*/ 	.short	(.L_85 - .L_84)
.L_84:
        /*0678*/ 	.word	0x00000080
        /*067c*/ 	.word	0x00000001
        /*0680*/ 	.word	0x00000001


	//----- nvinfo : EIATTR_CRS_STACK_SIZE
	.align		4
.L_85:
        /*0684*/ 	.byte	0x04, 0x1e
        /*0686*/ 	.short	(.L_87 - .L_86)
.L_86:
        /*0688*/ 	.word	0x00000000


	//----- nvinfo : EIATTR_CBANK_PARAM_SIZE
	.align		4
.L_87:
        /*068c*/ 	.byte	0x03, 0x19
        /*068e*/ 	.short	0x0088


	//----- nvinfo : EIATTR_PARAM_CBANK
	.align		4
        /*0690*/ 	.byte	0x04, 0x0a
        /*0692*/ 	.short	(.L_89 - .L_88)
	.align		4
.L_88:
        /*0694*/ 	.word	index@(.nv.constant0.attn_fwd)
        /*0698*/ 	.short	0x0380
        /*069a*/ 	.short	0x0088


	//----- nvinfo : EIATTR_SW_WAR
	.align		4
.L_89:
        /*069c*/ 	.byte	0x04, 0x36
        /*069e*/ 	.short	(.L_91 - .L_90)
.L_90:
        /*06a0*/ 	.word	0x00000008
.L_91:


//--------------------- .nv.compat                --------------------------
	.section	.nv.compat,"",@"SHT_CUDA_COMPAT_INFO"
	.align	4
        /*0000*/ 	.byte	0x02, 0x02, 0x02, 0x00, 0x02, 0x05, 0x05, 0x00, 0x02, 0x03, 0x00, 0x00, 0x02, 0x06, 0x01, 0x00


//--------------------- .nv.callgraph             --------------------------
	.section	.nv.callgraph,"",@"SHT_CUDA_CALLGRAPH"
	.align	4
	.sectionentsize	8
	.align		4
        /*0000*/ 	.word	0x00000000
	.align		4
        /*0004*/ 	.word	0xffffffff
	.align		4
        /*0008*/ 	.word	0x00000000
	.align		4
        /*000c*/ 	.word	0xfffffffe
	.align		4
        /*0010*/ 	.word	0x00000000
	.align		4
        /*0014*/ 	.word	0xfffffffd
	.align		4
        /*0018*/ 	.word	0x00000000
	.align		4
        /*001c*/ 	.word	0xfffffffc


//--------------------- .nv.constant4             --------------------------
	.section	.nv.constant4,"a",@progbits
	.align	8
	.align		8
.nv.constant4:
        /*0000*/ 	.dword	_$_str


//--------------------- .text.attn_fwd            --------------------------
	.section	.text.attn_fwd,"ax",@progbits
	.align	128
        .global         attn_fwd
        .type           attn_fwd,@function
        .size           attn_fwd,(.L_x_27 - attn_fwd)
        .other          attn_fwd,@"STO_CUDA_ENTRY STV_DEFAULT"
attn_fwd:
.text.attn_fwd:
[----:B------:R-:W0:Y:S01]  /*0000*/  LDC R1, c[0x0][0x37c] ;  /* 0x0000df00ff017b82 */ /* 0x000e220000000800 */
[----:B------:R-:W1:Y:S01]  /*0010*/  S2R R0, SR_TID.X ;  /* 0x0000000000007919 */ /* 0x000e620000002100 */
[----:B0-----:R-:W-:Y:S01]  /*0020*/  VIADD R1, R1, 0xfffffe90 ;  /* 0xfffffe9001017836 */ /* 0x001fe20000000000 */
[----:B-1----:R-:W-:-:S13]  /*0030*/  ISETP.GE.U32.AND P0, PT, R0, 0x20, PT ;  /* 0x000000200000780c */ /* 0x002fda0003f06070 */
[----:B------:R-:W-:Y:S02]  /*0040*/  VOTEU.ANY UP1, P0 ;  /* 0x0000000000ff7886 */ /* 0x000fe40000020100 */
[----:B------:R-:W-:Y:S05]  /*0050*/  BRA.U UP1, `(.L_x_0) ;  /* 0x0000000101b87547 */ /* 0x000fea000b800000 */
[----:B------:R-:W0:Y:S01]  /*0060*/  S2UR UR6, SR_CgaCtaId ;  /* 0x00000000000679c3 */ /* 0x000e220000008800 */
[----:B------:R-:W-:Y:S01]  /*0070*/  NOP ;  /* 0x0000000000007918 */ /* 0x000fe20000000000 */
[----:B------:R-:W-:Y:S02]  /*0080*/  UMOV UR4, 0x40 ;  /* 0x0000004000047882 */ /* 0x000fe40000000000 */
[----:B0-----:R-:W-:-:S09]  /*0090*/  ULEA UR4, UR6, UR4, 0x18 ;  /* 0x0000000406047291 */ /* 0x001fd2000f8ec0ff */
[----:B------:R-:W0:Y:S01]  /*00a0*/  LDS.U8 R0, [UR4] ;  /* 0x00000004ff007984 */ /* 0x000e220008000000 */
[----:B------:R-:W-:Y:S02]  /*00b0*/  UMOV UR4, 0x400 ;  /* 0x0000040000047882 */ /* 0x000fe40000000000 */
[----:B------:R-:W-:Y:S01]  /*00c0*/  ULEA UR4, UR6, UR4, 0x18 ;  /* 0x0000000406047291 */ /* 0x000fe2000f8ec0ff */
[----:B0-----:R-:W-:-:S13]  /*00d0*/  ISETP.NE.AND P0, PT, R0, RZ, PT ;  /* 0x000000ff0000720c */ /* 0x001fda0003f05270 */
[----:B------:R-:W-:Y:S05]  /*00e0*/  @P0 BRA `(.L_x_1) ;  /* 0x00000000007c0947 */ /* 0x000fea0003800000 */
[----:B------:R-:W-:-:S13]  /*00f0*/  ELECT P0, URZ, PT ;  /* 0x0000000000ff782f */ /* 0x000fda0003800000 */
[----:B------:R-:W-:Y:S05]  /*0100*/  @!P0 BRA `(.L_x_2) ;  /* 0x0000000000848947 */ /* 0x000fea0003800000 */
[----:B------:R-:W-:Y:S01]  /*0110*/  UMOV UR5, 0x4 ;  /* 0x0000000400057882 */ /* 0x000fe20000000000 */
[----:B------:R-:W-:Y:S02]  /*0120*/  IMAD.MOV.U32 R4, RZ, RZ, 0x1 ;  /* 0x00000001ff047424 */ /* 0x000fe400078e00ff */
[----:B------:R-:W-:Y:S02]  /*0130*/  IMAD.MOV.U32 R5, RZ, RZ, 0xf ;  /* 0x0000000fff057424 */ /* 0x000fe400078e00ff */
[----:B------:R-:W-:Y:S04]  /*0140*/  DEPBAR.LE SB0, 0x36 ;  /* 0x00008d800000791a */ /* 0x000fe80000000000 */
[----:B------:R-:W0:Y:S02]  /*0150*/  UTCATOMSWS.FIND_AND_SET.ALIGN UP0, UR5, UR5 ;  /* 0x00000005000575e3 */ /* 0x000e240008000800 */
[----:B0-----:R-:W-:-:S04]  /*0160*/  PLOP3.LUT P0, PT, PT, PT, UP0, 0x80, 0x8 ;  /* 0x000000000008781c */ /* 0x001fc80003f0f008 */
[----:B------:R-:W-:-:S04]  /*0170*/  SEL R0, RZ, 0xffffffff, !P0 ;  /* 0xffffffffff007807 */ /* 0x000fc80004000000 */
[----:B------:R-:W-:Y:S01]  /*0180*/  ISETP.NE.AND P0, PT, R0, RZ, PT ;  /* 0x000000ff0000720c */ /* 0x000fe20003f05270 */
[----:B------:R-:W-:-:S12]  /*0190*/  IMAD.U32 R0, RZ, RZ, UR5 ;  /* 0x00000005ff007e24 */ /* 0x000fd8000f8e00ff */
[----:B------:R-:W-:Y:S05]  /*01a0*/  @P0 BRA `(.L_x_3) ;  /* 0x0000000000240947 */ /* 0x000fea0003800000 */
.L_x_4:
[----:B------:R-:W-:Y:S05]  /*01b0*/  NANOSLEEP 0x64 ;  /* 0x000000640000795d */ /* 0x000fea0003800000 */
[----:B------:R-:W-:-:S05]  /*01c0*/  UMOV UR5, 0x4 ;  /* 0x0000000400057882 */ /* 0x000fca0000000000 */
[----:B------:R-:W-:Y:S04]  /*01d0*/  DEPBAR.LE SB0, 0x36 ;  /* 0x00008d800000791a */ /* 0x000fe80000000000 */
[----:B------:R-:W0:Y:S02]  /*01e0*/  UTCATOMSWS.FIND_AND_SET.ALIGN UP0, UR5, UR5 ;  /* 0x00000005000575e3 */ /* 0x000e240008000800 */
[----:B0-----:R-:W-:-:S04]  /*01f0*/  PLOP3.LUT P0, PT, PT, PT, UP0, 0x80, 0x8 ;  /* 0x000000000008781c */ /* 0x001fc80003f0f008 */
[----:B------:R-:W-:-:S04]  /*0200*/  SEL R0, RZ, 0xffffffff, !P0 ;  /* 0xffffffffff007807 */ /* 0x000fc80004000000 */
[----:B------:R-:W-:Y:S01]  /*0210*/  ISETP.NE.AND P0, PT, R0, RZ, PT ;  /* 0x000000ff0000720c */ /* 0x000fe20003f05270 */
[----:B------:R-:W-:-:S12]  /*0220*/  IMAD.U32 R0, RZ, RZ, UR5 ;  /* 0x00000005ff007e24 */ /* 0x000fd8000f8e00ff */
[----:B------:R-:W-:Y:S05]  /*0230*/  @!P0 BRA `(.L_x_4) ;  /* 0xfffffffc00dc8947 */ /* 0x000fea000383ffff */
.L_x_3:
[C---:B------:R-:W-:Y:S01]  /*0240*/  VIADD R3, R0.reuse, 0x10 ;  /* 0x0000001000037836 */ /* 0x040fe20000000000 */
[----:B------:R-:W-:Y:S01]  /*0250*/  UMOV UR5, 0x50 ;  /* 0x0000005000057882 */ /* 0x000fe20000000000 */
[----:B------:R-:W-:Y:S01]  /*0260*/  SHF.L.U32 R2, R5, R0, RZ ;  /* 0x0000000005027219 */ /* 0x000fe200000006ff */
[----:B------:R-:W-:Y:S01]  /*0270*/  ULEA UR5, UR6, UR5, 0x18 ;  /* 0x0000000506057291 */ /* 0x000fe2000f8ec0ff */
[----:B------:R-:W-:Y:S01]  /*0280*/  IMAD.SHL.U32 R0, R0, 0x20, RZ ;  /* 0x0000002000007824 */ /* 0x000fe200078e00ff */
[----:B------:R-:W-:-:S04]  /*0290*/  SHF.L.U32 R3, R4, R3, RZ ;  /* 0x0000000304037219 */ /* 0x000fc800000006ff */
[----:B------:R-:W-:-:S05]  /*02a0*/  LOP3.LUT R2, R3, R2, RZ, 0xfc, !PT ;  /* 0x0000000203027212 */ /* 0x000fca00078efcff */
[----:B------:R0:W-:Y:S04]  /*02b0*/  ATOMS.OR RZ, [UR5], R2 ;  /* 0x00000002ffff798c */ /* 0x0001e8000b000005 */
[----:B------:R0:W-:Y:S01]  /*02c0*/  STS [UR4], R0 ;  /* 0x00000000ff007988 */ /* 0x0001e20008000804 */
[----:B------:R-:W-:Y:S05]  /*02d0*/  BRA `(.L_x_2) ;  /* 0x0000000000107947 */ /* 0x000fea0003800000 */
.L_x_1:
[----:B------:R-:W-:Y:S01]  /*02e0*/  IMAD.MOV.U32 R0, RZ, RZ, -0x1 ;  /* 0xffffffffff007424 */ /* 0x000fe200078e00ff */
[----:B------:R-:W-:-:S04]  /*02f0*/  MOV R2, 0x320 ;  /* 0x0000032000027802 */ /* 0x000fc80000000f00 */
[----:B------:R0:W-:Y:S03]  /*0300*/  STS [UR4], R0 ;  /* 0x00000000ff007988 */ /* 0x0001e60008000804 */
[----:B0-----:R-:W-:Y:S05]  /*0310*/  CALL.REL.NOINC `($__internal_1_$__cuda_sm10x_tcgen05_guardrail_trap_phase_invalid_during_alloc) ;  /* 0x000000f000a87944 */ /* 0x001fea0003c00000 */
.L_x_2:
[----:B------:R-:W-:Y:S05]  /*0320*/  WARPSYNC.ALL ;  /* 0x0000000000007948 */ /* 0x000fea0003800000 */
[----:B------:R-:W-:Y:S01]  /*0330*/  NOP ;  /* 0x0000000000007918 */ /* 0x000fe20000000000 */
.L_x_0:
[----:B------:R-:W1:Y:S01]  /*0340*/  S2UR UR20, SR_CTAID.X ;  /* 0x00000000001479c3 */ /* 0x000e620000002500 */
[----:B------:R-:W2:Y:S01]  /*0350*/  S2R R82, SR_TID.X ;  /* 0x0000000000527919 */ /* 0x000ea20000002100 */
[----:B------:R-:W3:Y:S01]  /*0360*/  LDCU.64 UR4, c[0x0][0x3b0] ;  /* 0x00007600ff0477ac */ /* 0x000ee20008000a00 */
[----:B------:R-:W-:Y:S01]  /*0370*/  UMOV UR19, 0x400 ;  /* 0x0000040000137882 */ /* 0x000fe20000000000 */
[----:B------:R-:W4:Y:S04]  /*0380*/  LDCU.64 UR38, c[0x0][0x358] ;  /* 0x00006b00ff2677ac */ /* 0x000f280008000a00 */
[----:B------:R-:W0:Y:S08]  /*0390*/  S2UR UR6, SR_CgaCtaId ;  /* 0x00000000000679c3 */ /* 0x000e300000008800 */
[----:B------:R-:W3:Y:S08]  /*03a0*/  S2UR UR21, SR_CTAID.Y ;  /* 0x00000000001579c3 */ /* 0x000ef00000002600 */
[----:B------:R-:W4:Y:S01]  /*03b0*/  LDC R5, c[0x0][0x3b8] ;  /* 0x0000ee00ff057b82 */ /* 0x000f220000000800 */
[----:B-1----:R-:W-:-:S06]  /*03c0*/  USHF.L.U32 UR20, UR20, 0x6, URZ ;  /* 0x0000000614147899 */ /* 0x002fcc00080006ff */
[----:B0-----:R-:W-:Y:S01]  /*03d0*/  IMAD.U32 R0, RZ, RZ, UR20 ;  /* 0x00000014ff007e24 */ /* 0x001fe2000f8e00ff */
[----:B------:R-:W0:Y:S01]  /*03e0*/  LDC.64 R8, c[0x0][0x380] ;  /* 0x0000e000ff087b82 */ /* 0x000e220000000a00 */
[----:B------:R-:W-:-:S07]  /*03f0*/  ULEA UR19, UR6, UR19, 0x18 ;  /* 0x0000001306137291 */ /* 0x000fce000f8ec0ff */
[----:B------:R-:W-:Y:S01]  /*0400*/  BAR.SYNC.DEFER_BLOCKING 0x0 ;  /* 0x0000000000007b1d */ /* 0x000fe20000010000 */
[--C-:B--2---:R-:W-:Y:S02]  /*0410*/  SHF.R.U32.HI R36, RZ, 0x6, R82.reuse ;  /* 0x00000006ff247819 */ /* 0x104fe40000011652 */
[----:B------:R-:W-:Y:S02]  /*0420*/  LOP3.LUT R2, R0, 0x3f, R82, 0xf8, !PT ;  /* 0x0000003f00027812 */ /* 0x000fe400078ef852 */
[----:B------:R-:W-:Y:S01]  /*0430*/  SGXT.U32 R36, R36, 0x1 ;  /* 0x000000012424781a */ /* 0x000fe20000000000 */
[----:B---3--:R-:W-:Y:S02]  /*0440*/  UIMAD UR4, UR21, UR4, URZ ;  /* 0x00000004150472a4 */ /* 0x008fe4000f8e02ff */
[----:B------:R-:W1:Y:S01]  /*0450*/  LDC.64 R84, c[0x0][0x388] ;  /* 0x0000e200ff547b82 */ /* 0x000e620000000a00 */
[----:B------:R-:W-:Y:S01]  /*0460*/  IMAD R7, R2, UR5, RZ ;  /* 0x0000000502077c24 */ /* 0x000fe2000f8e02ff */
[----:B------:R-:W-:-:S04]  /*0470*/  USHF.R.S32.HI UR5, URZ, 0x1f, UR4 ;  /* 0x0000001fff057899 */ /* 0x000fc80008011404 */
[----:B------:R-:W-:Y:S01]  /*0480*/  SHF.R.S32.HI R2, RZ, 0x1f, R7 ;  /* 0x0000001fff027819 */ /* 0x000fe20000011407 */
[----:B----4-:R-:W-:-:S04]  /*0490*/  IMAD R0, R36, R5, RZ ;  /* 0x0000000524007224 */ /* 0x010fc800078e02ff */
[----:B------:R-:W-:Y:S01]  /*04a0*/  IMAD R4, R5, 0x2, R0 ;  /* 0x0000000205047824 */ /* 0x000fe200078e0200 */
[----:B0-----:R-:W-:Y:S01]  /*04b0*/  IADD3 R3, P0, P1, R7, UR4, R8 ;  /* 0x0000000407037c10 */ /* 0x001fe2000f91e008 */
[----:B------:R-:W0:Y:S01]  /*04c0*/  LDCU UR4, c[0x0][0x3c8] ;  /* 0x00007900ff0477ac */ /* 0x000e220008000800 */
[----:B------:R-:W2:Y:S02]  /*04d0*/  LDS R61, [UR19] ;  /* 0x00000013ff3d7984 */ /* 0x000ea40008000800 */
[----:B------:R-:W-:Y:S02]  /*04e0*/  IADD3.X R2, PT, PT, R2, UR5, R9, P0, P1 ;  /* 0x0000000502027c10 */ /* 0x000fe400087e2409 */
[-C--:B------:R-:W-:Y:S02]  /*04f0*/  IADD3 R6, P1, PT, R4, R3.reuse, RZ ;  /* 0x0000000304067210 */ /* 0x080fe40007f3e0ff */
[----:B------:R-:W-:Y:S02]  /*0500*/  IADD3 R8, P0, PT, R0, R3, RZ ;  /* 0x0000000300087210 */ /* 0x000fe40007f1e0ff */
[----:B------:R-:W-:Y:S01]  /*0510*/  LEA.HI.X.SX32 R7, R4, R2, 0x1, P1 ;  /* 0x0000000204077211 */ /* 0x000fe200008f0eff */
[----:B------:R-:W-:Y:S01]  /*0520*/  BAR.SYNC.DEFER_BLOCKING 0x0 ;  /* 0x0000000000007b1d */ /* 0x000fe20000010000 */
[----:B------:R-:W-:Y:S01]  /*0530*/  IMAD R4, R5, 0x2, R4 ;  /* 0x0000000205047824 */ /* 0x000fe200078e0204 */
[----:B------:R-:W-:-:S02]  /*0540*/  LEA.HI R68, R82, 0xe, RZ, 0x1a ;  /* 0x0000000e52447811 */ /* 0x000fc400078fd0ff */
[-C--:B------:R-:W-:Y:S01]  /*0550*/  LEA.HI.X.SX32 R9, R0, R2.reuse, 0x1, P0 ;  /* 0x0000000200097211 */ /* 0x080fe200000f0eff */
[----:B------:R-:W-:Y:S01]  /*0560*/  IMAD R22, R5, 0x2, R4 ;  /* 0x0000000205167824 */ /* 0x000fe200078e0204 */
[----:B------:R-:W-:Y:S01]  /*0570*/  IADD3 R12, P0, PT, R4, R3, RZ ;  /* 0x00000003040c7210 */ /* 0x000fe20007f1e0ff */
[-C--:B------:R-:W-:Y:S01]  /*0580*/  IMAD R11, R68, R5.reuse, RZ ;  /* 0x00000005440b7224 */ /* 0x080fe200078e02ff */
[C---:B------:R-:W-:Y:S02]  /*0590*/  LEA.HI R69, R82.reuse, 0x1e, RZ, 0x1a ;  /* 0x0000001e52457811 */ /* 0x040fe400078fd0ff */
[----:B------:R-:W-:Y:S02]  /*05a0*/  LEA.HI R71, R82, 0x2e, RZ, 0x1a ;  /* 0x0000002e52477811 */ /* 0x000fe400078fd0ff */
[----:B------:R-:W-:Y:S01]  /*05b0*/  LEA.HI.X.SX32 R13, R4, R2, 0x1, P0 ;  /* 0x00000002040d7211 */ /* 0x000fe200000f0eff */
[----:B------:R-:W-:Y:S01]  /*05c0*/  IMAD R4, R69, R5, RZ ;  /* 0x0000000545047224 */ /* 0x000fe200078e02ff */
[----:B------:R-:W-:-:S02]  /*05d0*/  IADD3 R14, P1, PT, R22, R3, RZ ;  /* 0x00000003160e7210 */ /* 0x000fc40007f3e0ff */
[CC--:B------:R-:W-:Y:S02]  /*05e0*/  IADD3 R10, P0, PT, R11.reuse, R3.reuse, RZ ;  /* 0x000000030b0a7210 */ /* 0x0c0fe40007f1e0ff */
[-C--:B------:R-:W-:Y:S01]  /*05f0*/  LEA.HI.X.SX32 R15, R22, R2.reuse, 0x1, P1 ;  /* 0x00000002160f7211 */ /* 0x080fe200008f0eff */
[----:B------:R3:W5:Y:S01]  /*0600*/  LDG.E.U8 R0, desc[UR38][R8.64] ;  /* 0x0000002608007981 */ /* 0x000762000c1e1100 */
[----:B------:R-:W-:Y:S02]  /*0610*/  LEA.HI.X.SX32 R11, R11, R2, 0x1, P0 ;  /* 0x000000020b0b7211 */ /* 0x000fe400000f0eff */
[----:B------:R-:W-:Y:S01]  /*0620*/  IADD3 R16, P1, PT, R4, R3, RZ ;  /* 0x0000000304107210 */ /* 0x000fe20007f3e0ff */
[----:B------:R-:W5:Y:S01]  /*0630*/  LDG.E.U8 R6, desc[UR38][R6.64] ;  /* 0x0000002606067981 */ /* 0x000f62000c1e1100 */
[----:B---3--:R-:W-:Y:S01]  /*0640*/  IMAD R8, R71, R5, RZ ;  /* 0x0000000547087224 */ /* 0x008fe200078e02ff */
[----:B------:R-:W-:Y:S02]  /*0650*/  LEA.HI R76, R82, 0x3e, RZ, 0x1a ;  /* 0x0000003e524c7811 */ /* 0x000fe400078fd0ff */
[----:B------:R-:W5:Y:S02]  /*0660*/  LDG.E.U8 R11, desc[UR38][R10.64] ;  /* 0x000000260a0b7981 */ /* 0x000f64000c1e1100 */
[----:B------:R-:W-:-:S02]  /*0670*/  IADD3 R18, P0, PT, R8, R3, RZ ;  /* 0x0000000308127210 */ /* 0x000fc40007f1e0ff */
[----:B------:R3:W5:Y:S01]  /*0680*/  LDG.E.U8 R7, desc[UR38][R12.64] ;  /* 0x000000260c077981 */ /* 0x000762000c1e1100 */
[-C--:B------:R-:W-:Y:S02]  /*0690*/  LEA.HI.X.SX32 R17, R4, R2.reuse, 0x1, P1 ;  /* 0x0000000204117211 */ /* 0x080fe400008f0eff */
[----:B------:R-:W-:Y:S01]  /*06a0*/  LEA.HI.X.SX32 R19, R8, R2, 0x1, P0 ;  /* 0x0000000208137211 */ /* 0x000fe200000f0eff */
[----:B------:R-:W5:Y:S01]  /*06b0*/  LDG.E.U8 R9, desc[UR38][R14.64] ;  /* 0x000000260e097981 */ /* 0x000f62000c1e1100 */
[C---:B------:R-:W-:Y:S02]  /*06c0*/  LEA.HI R4, R82.reuse, 0x4e, RZ, 0x1a ;  /* 0x0000004e52047811 */ /* 0x040fe400078fd0ff */
[----:B------:R-:W-:Y:S01]  /*06d0*/  LEA.HI R8, R82, 0x5e, RZ, 0x1a ;  /* 0x0000005e52087811 */ /* 0x000fe200078fd0ff */
[-C--:B---3--:R-:W-:Y:S01]  /*06e0*/  IMAD R12, R76, R5.reuse, RZ ;  /* 0x000000054c0c7224 */ /* 0x088fe200078e02ff */
[----:B------:R-:W5:Y:S01]  /*06f0*/  LDG.E.U8 R13, desc[UR38][R16.64] ;  /* 0x00000026100d7981 */ /* 0x000f62000c1e1100 */
[----:B------:R-:W-:-:S02]  /*0700*/  IMAD R21, R4, R5, RZ ;  /* 0x0000000504157224 */ /* 0x000fc400078e02ff */
[----:B------:R-:W-:Y:S01]  /*0710*/  IMAD R10, R8, R5, RZ ;  /* 0x00000005080a7224 */ /* 0x000fe200078e02ff */
[-C--:B------:R-:W-:Y:S01]  /*0720*/  IADD3 R24, P0, PT, R12, R3.reuse, RZ ;  /* 0x000000030c187210 */ /* 0x080fe20007f1e0ff */
[----:B------:R-:W5:Y:S01]  /*0730*/  LDG.E.U8 R15, desc[UR38][R18.64] ;  /* 0x00000026120f7981 */ /* 0x000f62000c1e1100 */
[C---:B------:R-:W-:Y:S02]  /*0740*/  LEA.HI R8, R82.reuse, 0x7e, RZ, 0x1a ;  /* 0x0000007e52087811 */ /* 0x040fe400078fd0ff */
[----:B------:R-:W-:Y:S02]  /*0750*/  LEA.HI R4, R82, 0x6e, RZ, 0x1a ;  /* 0x0000006e52047811 */ /* 0x000fe400078fd0ff */
[C---:B------:R-:W-:Y:S01]  /*0760*/  IADD3 R26, P1, PT, R21.reuse, R3, RZ ;  /* 0x00000003151a7210 */ /* 0x040fe20007f3e0ff */
[----:B------:R-:W-:Y:S01]  /*0770*/  IMAD R8, R8, R5, RZ ;  /* 0x0000000508087224 */ /* 0x000fe200078e02ff */
[-C--:B------:R-:W-:Y:S02]  /*0780*/  LEA.HI.X.SX32 R25, R12, R2.reuse, 0x1, P0 ;  /* 0x000000020c197211 */ /* 0x080fe400000f0eff */
[----:B------:R-:W-:Y:S01]  /*0790*/  IADD3 R20, P0, PT, R10, R3, RZ ;  /* 0x000000030a147210 */ /* 0x000fe20007f1e0ff */
[----:B------:R-:W-:Y:S01]  /*07a0*/  IMAD R12, R4, R5, RZ ;  /* 0x00000005040c7224 */ /* 0x000fe200078e02ff */
[-C--:B------:R-:W-:Y:S01]  /*07b0*/  LEA.HI.X.SX32 R27, R21, R2.reuse, 0x1, P1 ;  /* 0x00000002151b7211 */ /* 0x080fe200008f0eff */
[----:B------:R-:W-:Y:S01]  /*07c0*/  IMAD R4, R5, 0x2, R22 ;  /* 0x0000000205047824 */ /* 0x000fe200078e0216 */
[----:B------:R-:W-:Y:S01]  /*07d0*/  LEA.HI.X.SX32 R21, R10, R2, 0x1, P0 ;  /* 0x000000020a157211 */ /* 0x000fe200000f0eff */
[----:B------:R3:W5:Y:S01]  /*07e0*/  LDG.E.U8 R17, desc[UR38][R24.64] ;  /* 0x0000002618117981 */ /* 0x000762000c1e1100 */
[----:B------:R-:W-:-:S02]  /*07f0*/  IADD3 R32, P0, PT, R8, R3, RZ ;  /* 0x0000000308207210 */ /* 0x000fc40007f1e0ff */
[-C--:B------:R-:W-:Y:S01]  /*0800*/  IADD3 R30, P1, PT, R12, R3.reuse, RZ ;  /* 0x000000030c1e7210 */ /* 0x080fe20007f3e0ff */
[----:B------:R4:W5:Y:S01]  /*0810*/  LDG.E.U8 R19, desc[UR38][R26.64] ;  /* 0x000000261a137981 */ /* 0x000962000c1e1100 */
[-C--:B------:R-:W-:Y:S01]  /*0820*/  LEA.HI.X.SX32 R33, R8, R2.reuse, 0x1, P0 ;  /* 0x0000000208217211 */ /* 0x080fe200000f0eff */
[C---:B------:R-:W-:Y:S01]  /*0830*/  IMAD R8, R5.reuse, 0x2, R4 ;  /* 0x0000000205087824 */ /* 0x040fe200078e0204 */
[CC--:B------:R-:W-:Y:S01]  /*0840*/  IADD3 R22, P0, PT, R4.reuse, R3.reuse, RZ ;  /* 0x0000000304167210 */ /* 0x0c0fe20007f1e0ff */
[----:B------:R-:W5:Y:S03]  /*0850*/  LDG.E.U8 R21, desc[UR38][R20.64] ;  /* 0x0000002614157981 */ /* 0x000f66000c1e1100 */
[-C--:B------:R-:W-:Y:S01]  /*0860*/  LEA.HI.X.SX32 R23, R4, R2.reuse, 0x1, P0 ;  /* 0x0000000204177211 */ /* 0x080fe200000f0eff */
[C---:B------:R-:W-:Y:S01]  /*0870*/  IMAD R4, R5.reuse, 0x2, R8 ;  /* 0x0000000205047824 */ /* 0x040fe200078e0208 */
[C---:B---3--:R-:W-:Y:S01]  /*0880*/  IADD3 R24, P0, PT, R8.reuse, R3, RZ ;  /* 0x0000000308187210 */ /* 0x048fe20007f1e0ff */
[----:B------:R-:W5:Y:S03]  /*0890*/  LDG.E.U8 R83, desc[UR38][R32.64] ;  /* 0x0000002620537981 */ /* 0x000f66000c1e1100 */
[-C--:B------:R-:W-:Y:S01]  /*08a0*/  LEA.HI.X.SX32 R25, R8, R2.reuse, 0x1, P0 ;  /* 0x0000000208197211 */ /* 0x080fe200000f0eff */
[----:B------:R-:W-:Y:S01]  /*08b0*/  IMAD R8, R5, 0x4, R4 ;  /* 0x0000000405087824 */ /* 0x000fe200078e0204 */
[----:B------:R-:W-:-:S02]  /*08c0*/  LEA.HI.X.SX32 R31, R12, R2, 0x1, P1 ;  /* 0x000000020c1f7211 */ /* 0x000fc400008f0eff */
[CC--:B----4-:R-:W-:Y:S01]  /*08d0*/  IADD3 R26, P0, PT, R4.reuse, R3.reuse, RZ ;  /* 0x00000003041a7210 */ /* 0x0d0fe20007f1e0ff */
[C---:B------:R-:W-:Y:S01]  /*08e0*/  IMAD R10, R5.reuse, 0x2, R8 ;  /* 0x00000002050a7824 */ /* 0x040fe200078e0208 */
[----:B------:R-:W5:Y:S02]  /*08f0*/  LDG.E.U8 R12, desc[UR38][R22.64] ;  /* 0x00000026160c7981 */ /* 0x000f64000c1e1100 */
[----:B------:R-:W-:Y:S01]  /*0900*/  LEA.HI.X.SX32 R27, R4, R2, 0x1, P0 ;  /* 0x00000002041b7211 */ /* 0x000fe200000f0eff */
[----:B------:R-:W-:Y:S01]  /*0910*/  IMAD R4, R5, 0x2, R10 ;  /* 0x0000000205047824 */ /* 0x000fe200078e020a */
[----:B------:R3:W5:Y:S01]  /*0920*/  LDG.E.U8 R81, desc[UR38][R30.64] ;  /* 0x000000261e517981 */ /* 0x000762000c1e1100 */
[----:B------:R-:W-:-:S03]  /*0930*/  IADD3 R28, P1, PT, R8, R3, RZ ;  /* 0x00000003081c7210 */ /* 0x000fc60007f3e0ff */
[----:B------:R4:W5:Y:S01]  /*0940*/  LDG.E.U8 R14, desc[UR38][R24.64] ;  /* 0x00000026180e7981 */ /* 0x000962000c1e1100 */
[----:B------:R-:W-:-:S03]  /*0950*/  LEA.HI.X.SX32 R29, R8, R2, 0x1, P1 ;  /* 0x00000002081d7211 */ /* 0x000fc600008f0eff */
[----:B------:R0:W5:Y:S01]  /*0960*/  LDG.E.U8 R16, desc[UR38][R26.64] ;  /* 0x000000261a107981 */ /* 0x000162000c1e1100 */
[CC--:B---3--:R-:W-:Y:S01]  /*0970*/  IADD3 R30, P0, PT, R10.reuse, R3.reuse, RZ ;  /* 0x000000030a1e7210 */ /* 0x0c8fe20007f1e0ff */
[----:B------:R-:W-:Y:S02]  /*0980*/  IMAD R8, R5, 0x2, R4 ;  /* 0x0000000205087824 */ /* 0x000fe400078e0204 */
[----:B------:R3:W5:Y:S01]  /*0990*/  LDG.E.U8 R18, desc[UR38][R28.64] ;  /* 0x000000261c127981 */ /* 0x000762000c1e1100 */
[----:B------:R-:W-:Y:S02]  /*09a0*/  LEA.HI.X.SX32 R31, R10, R2, 0x1, P0 ;  /* 0x000000020a1f7211 */ /* 0x000fe400000f0eff */
[----:B------:R-:W-:-:S03]  /*09b0*/  IADD3 R22, P0, PT, R4, R3, RZ ;  /* 0x0000000304167210 */ /* 0x000fc60007f1e0ff */
[----:B------:R0:W5:Y:S01]  /*09c0*/  LDG.E.U8 R20, desc[UR38][R30.64] ;  /* 0x000000261e147981 */ /* 0x000162000c1e1100 */
[----:B------:R-:W-:Y:S01]  /*09d0*/  LEA.HI.X.SX32 R23, R4, R2, 0x1, P0 ;  /* 0x0000000204177211 */ /* 0x000fe200000f0eff */
[----:B------:R-:W-:Y:S01]  /*09e0*/  IMAD R4, R5, 0x2, R8 ;  /* 0x0000000205047824 */ /* 0x000fe200078e0208 */
[----:B----4-:R-:W-:-:S03]  /*09f0*/  IADD3 R24, P0, PT, R8, R3, RZ ;  /* 0x0000000308187210 */ /* 0x010fc60007f1e0ff */
[C---:B------:R-:W-:Y:S01]  /*0a00*/  IMAD R10, R5.reuse, 0x2, R4 ;  /* 0x00000002050a7824 */ /* 0x040fe200078e0204 */
[-C--:B------:R-:W-:Y:S01]  /*0a10*/  IADD3 R32, P1, PT, R4, R3.reuse, RZ ;  /* 0x0000000304207210 */ /* 0x080fe20007f3e0ff */
[----:B------:R4:W5:Y:S01]  /*0a20*/  LDG.E.U8 R34, desc[UR38][R22.64] ;  /* 0x0000002616227981 */ /* 0x000962000c1e1100 */
[-C--:B------:R-:W-:Y:S02]  /*0a30*/  LEA.HI.X.SX32 R25, R8, R2.reuse, 0x1, P0 ;  /* 0x0000000208197211 */ /* 0x080fe400000f0eff */
[-C--:B------:R-:W-:Y:S01]  /*0a40*/  LEA.HI.X.SX32 R33, R4, R2.reuse, 0x1, P1 ;  /* 0x0000000204217211 */ /* 0x080fe200008f0eff */
[C---:B------:R-:W-:Y:S01]  /*0a50*/  IMAD R4, R5.reuse, 0x2, R10 ;  /* 0x0000000205047824 */ /* 0x040fe200078e020a */
[CC--:B0-----:R-:W-:Y:S01]  /*0a60*/  IADD3 R26, P0, PT, R10.reuse, R3.reuse, RZ ;  /* 0x000000030a1a7210 */ /* 0x0c1fe20007f1e0ff */
[----:B------:R0:W5:Y:S02]  /*0a70*/  LDG.E.U8 R35, desc[UR38][R24.64] ;  /* 0x0000002618237981 */ /* 0x000164000c1e1100 */
[----:B------:R-:W-:Y:S01]  /*0a80*/  IMAD R8, R5, 0x4, R4 ;  /* 0x0000000405087824 */ /* 0x000fe200078e0204 */
[----:B------:R-:W-:Y:S01]  /*0a90*/  LEA.HI.X.SX32 R27, R10, R2, 0x1, P0 ;  /* 0x000000020a1b7211 */ /* 0x000fe200000f0eff */
[----:B------:R0:W5:Y:S01]  /*0aa0*/  LDG.E.U8 R37, desc[UR38][R32.64] ;  /* 0x0000002620257981 */ /* 0x000162000c1e1100 */
[----:B---3--:R-:W-:-:S03]  /*0ab0*/  IADD3 R28, P0, PT, R4, R3, RZ ;  /* 0x00000003041c7210 */ /* 0x008fc60007f1e0ff */
[----:B------:R3:W5:Y:S01]  /*0ac0*/  LDG.E.U8 R38, desc[UR38][R26.64] ;  /* 0x000000261a267981 */ /* 0x000762000c1e1100 */
[----:B------:R-:W-:Y:S01]  /*0ad0*/  LEA.HI.X.SX32 R29, R4, R2, 0x1, P0 ;  /* 0x00000002041d7211 */ /* 0x000fe200000f0eff */
[----:B------:R-:W-:Y:S01]  /*0ae0*/  IMAD R4, R5, 0x2, R8 ;  /* 0x0000000205047824 */ /* 0x000fe200078e0208 */
[----:B------:R-:W-:-:S03]  /*0af0*/  IADD3 R30, P0, PT, R8, R3, RZ ;  /* 0x00000003081e7210 */ /* 0x000fc60007f1e0ff */
[----:B------:R1:W5:Y:S01]  /*0b00*/  LDG.E.U8 R39, desc[UR38][R28.64] ;  /* 0x000000261c277981 */ /* 0x000362000c1e1100 */
[----:B------:R-:W-:Y:S01]  /*0b10*/  LEA.HI.X.SX32 R31, R8, R2, 0x1, P0 ;  /* 0x00000002081f7211 */ /* 0x000fe200000f0eff */
[----:B------:R-:W-:Y:S01]  /*0b20*/  IMAD R8, R5, 0x2, R4 ;  /* 0x0000000205087824 */ /* 0x000fe200078e0204 */
[----:B----4-:R-:W-:-:S03]  /*0b30*/  IADD3 R22, P0, PT, R4, R3, RZ ;  /* 0x0000000304167210 */ /* 0x010fc60007f1e0ff */
[C---:B------:R-:W-:Y:S01]  /*0b40*/  IMAD R10, R5.reuse, 0x2, R8 ;  /* 0x00000002050a7824 */ /* 0x040fe200078e0208 */
[-C--:B------:R-:W-:Y:S01]  /*0b50*/  LEA.HI.X.SX32 R23, R4, R2.reuse, 0x1, P0 ;  /* 0x0000000204177211 */ /* 0x080fe200000f0eff */
[----:B------:R4:W5:Y:S01]  /*0b60*/  LDG.E.U8 R40, desc[UR38][R30.64] ;  /* 0x000000261e287981 */ /* 0x000962000c1e1100 */
[-C--:B0-----:R-:W-:Y:S01]  /*0b70*/  IADD3 R24, P1, PT, R8, R3.reuse, RZ ;  /* 0x0000000308187210 */ /* 0x081fe20007f3e0ff */
[C---:B------:R-:W-:Y:S01]  /*0b80*/  IMAD R4, R5.reuse, 0x2, R10 ;  /* 0x0000000205047824 */ /* 0x040fe200078e020a */
[-C--:B------:R-:W-:Y:S01]  /*0b90*/  IADD3 R32, P0, PT, R10, R3.reuse, RZ ;  /* 0x000000030a207210 */ /* 0x080fe20007f1e0ff */
[----:B------:R0:W5:Y:S01]  /*0ba0*/  LDG.E.U8 R41, desc[UR38][R22.64] ;  /* 0x0000002616297981 */ /* 0x000162000c1e1100 */
[-C--:B------:R-:W-:Y:S02]  /*0bb0*/  LEA.HI.X.SX32 R25, R8, R2.reuse, 0x1, P1 ;  /* 0x0000000208197211 */ /* 0x080fe400008f0eff */
[-C--:B------:R-:W-:Y:S01]  /*0bc0*/  LEA.HI.X.SX32 R33, R10, R2.reuse, 0x1, P0 ;  /* 0x000000020a217211 */ /* 0x080fe200000f0eff */
[C---:B------:R-:W-:Y:S01]  /*0bd0*/  IMAD R8, R5.reuse, 0x2, R4 ;  /* 0x0000000205087824 */ /* 0x040fe200078e0204 */
[CC--:B---3--:R-:W-:Y:S01]  /*0be0*/  IADD3 R26, P0, PT, R4.reuse, R3.reuse, RZ ;  /* 0x00000003041a7210 */ /* 0x0c8fe20007f1e0ff */
[----:B------:R3:W5:Y:S03]  /*0bf0*/  LDG.E.U8 R42, desc[UR38][R24.64] ;  /* 0x00000026182a7981 */ /* 0x000766000c1e1100 */
[-C--:B------:R-:W-:Y:S01]  /*0c00*/  LEA.HI.X.SX32 R27, R4, R2.reuse, 0x1, P0 ;  /* 0x00000002041b7211 */ /* 0x080fe200000f0eff */
[C---:B------:R-:W-:Y:S01]  /*0c10*/  IMAD R4, R5.reuse, 0x2, R8 ;  /* 0x0000000205047824 */ /* 0x040fe200078e0208 */
[-C--:B-1----:R-:W-:Y:S01]  /*0c20*/  IADD3 R28, P0, PT, R8, R3.reuse, RZ ;  /* 0x00000003081c7210 */ /* 0x082fe20007f1e0ff */
[----:B------:R-:W5:Y:S02]  /*0c30*/  LDG.E.U8 R43, desc[UR38][R32.64] ;  /* 0x00000026202b7981 */ /* 0x000f64000c1e1100 */
[----:B------:R-:W-:Y:S01]  /*0c40*/  IMAD R10, R5, 0x4, R4 ;  /* 0x00000004050a7824 */ /* 0x000fe200078e0204 */
[----:B----4-:R-:W-:Y:S01]  /*0c50*/  IADD3 R30, P1, PT, R4, R3, RZ ;  /* 0x00000003041e7210 */ /* 0x010fe20007f3e0ff */
[----:B------:R1:W5:Y:S01]  /*0c60*/  LDG.E.U8 R44, desc[UR38][R26.64] ;  /* 0x000000261a2c7981 */ /* 0x000362000c1e1100 */
[----:B------:R-:W-:-:S02]  /*0c70*/  LEA.HI.X.SX32 R29, R8, R2, 0x1, P0 ;  /* 0x00000002081d7211 */ /* 0x000fc400000f0eff */
[-C--:B------:R-:W-:Y:S01]  /*0c80*/  LEA.HI.X.SX32 R31, R4, R2.reuse, 0x1, P1 ;  /* 0x00000002041f7211 */ /* 0x080fe200008f0eff */
[C---:B------:R-:W-:Y:S01]  /*0c90*/  IMAD R4, R5.reuse, 0x2, R10 ;  /* 0x0000000205047824 */ /* 0x040fe200078e020a */
[CC--:B0-----:R-:W-:Y:S01]  /*0ca0*/  IADD3 R22, P0, PT, R10.reuse, R3.reuse, RZ ;  /* 0x000000030a167210 */ /* 0x0c1fe20007f1e0ff */
[----:B------:R0:W5:Y:S03]  /*0cb0*/  LDG.E.U8 R45, desc[UR38][R28.64] ;  /* 0x000000261c2d7981 */ /* 0x000166000c1e1100 */
[-C--:B------:R-:W-:Y:S01]  /*0cc0*/  LEA.HI.X.SX32 R23, R10, R2.reuse, 0x1, P0 ;  /* 0x000000020a177211 */ /* 0x080fe200000f0eff */
[C---:B------:R-:W-:Y:S01]  /*0cd0*/  IMAD R8, R5.reuse, 0x2, R4 ;  /* 0x0000000205087824 */ /* 0x040fe200078e0204 */
[CC--:B---3--:R-:W-:Y:S01]  /*0ce0*/  IADD3 R24, P0, PT, R4.reuse, R3.reuse, RZ ;  /* 0x0000000304187210 */ /* 0x0c8fe20007f1e0ff */
[----:B------:R-:W5:Y:S03]  /*0cf0*/  LDG.E.U8 R46, desc[UR38][R30.64] ;  /* 0x000000261e2e7981 */ /* 0x000f66000c1e1100 */
[-C--:B------:R-:W-:Y:S01]  /*0d00*/  LEA.HI.X.SX32 R25, R4, R2.reuse, 0x1, P0 ;  /* 0x0000000204197211 */ /* 0x080fe200000f0eff */
[C---:B------:R-:W-:Y:S01]  /*0d10*/  IMAD R4, R5.reuse, 0x2, R8 ;  /* 0x0000000205047824 */ /* 0x040fe200078e0208 */
[-C--:B-1----:R-:W-:Y:S01]  /*0d20*/  IADD3 R26, P0, PT, R8, R3.reuse, RZ ;  /* 0x00000003081a7210 */ /* 0x082fe20007f1e0ff */
[----:B------:R1:W5:Y:S02]  /*0d30*/  LDG.E.U8 R47, desc[UR38][R22.64] ;  /* 0x00000026162f7981 */ /* 0x000364000c1e1100 */
[----:B------:R-:W-:Y:S01]  /*0d40*/  IMAD R10, R5, 0x2, R4 ;  /* 0x00000002050a7824 */ /* 0x000fe200078e0204 */
[----:B------:R-:W-:Y:S01]  /*0d50*/  IADD3 R32, P1, PT, R4, R3, RZ ;  /* 0x0000000304207210 */ /* 0x000fe20007f3e0ff */
        /* <DEDUP_REMOVED lines=8> */
[CC--:B-1----:R-:W-:Y:S01]  /*0de0*/  IADD3 R22, P0, PT, R4.reuse, R3.reuse, RZ ;  /* 0x0000000304167210 */ /* 0x0c2fe20007f1e0ff */
[----:B------:R-:W5:Y:S03]  /*0df0*/  LDG.E.U8 R51, desc[UR38][R32.64] ;  /* 0x0000002620337981 */ /* 0x000f66000c1e1100 */
[-C--:B------:R-:W-:Y:S01]  /*0e00*/  LEA.HI.X.SX32 R23, R4, R2.reuse, 0x1, P0 ;  /* 0x0000000204177211 */ /* 0x080fe200000f0eff */
[C---:B------:R-:W-:Y:S01]  /*0e10*/  IMAD R4, R5.reuse, 0x4, R8 ;  /* 0x0000000405047824 */ /* 0x040fe200078e0208 */
[-C--:B---3--:R-:W-:Y:S01]  /*0e20*/  IADD3 R24, P0, PT, R8, R3.reuse, RZ ;  /* 0x0000000308187210 */ /* 0x088fe20007f1e0ff */
        /* <DEDUP_REMOVED lines=19> */
[----:B------:R-:W5:Y:S01]  /*0f60*/  LDG.E.U8 R56, desc[UR38][R28.64] ;  /* 0x000000261c387981 */ /* 0x000f62000c1e1100 */
[----:B------:R-:W-:-:S02]  /*0f70*/  LEA.HI.X.SX32 R23, R8, R2, 0x1, P0 ;  /* 0x0000000208177211 */ /* 0x000fc400000f0eff */
[-C--:B------:R-:W-:Y:S01]  /*0f80*/  LEA.HI.X.SX32 R33, R4, R2.reuse, 0x1, P1 ;  /* 0x0000000204217211 */ /* 0x080fe200008f0eff */
[C---:B------:R-:W-:Y:S01]  /*0f90*/  IMAD R4, R5.reuse, 0x2, R10 ;  /* 0x0000000205047824 */ /* 0x040fe200078e020a */
[CC--:B0-----:R-:W-:Y:S01]  /*0fa0*/  IADD3 R24, P0, PT, R10.reuse, R3.reuse, RZ ;  /* 0x000000030a187210 */ /* 0x0c1fe20007f1e0ff */
[----:B------:R0:W5:Y:S02]  /*0fb0*/  LDG.E.U8 R57, desc[UR38][R22.64] ;  /* 0x0000002616397981 */ /* 0x000164000c1e1100 */
[----:B------:R-:W-:Y:S01]  /*0fc0*/  IMAD R8, R5, 0x4, R4 ;  /* 0x0000000405087824 */ /* 0x000fe200078e0204 */
[----:B------:R-:W-:Y:S01]  /*0fd0*/  LEA.HI.X.SX32 R25, R10, R2, 0x1, P0 ;  /* 0x000000020a197211 */ /* 0x000fe200000f0eff */
[----:B------:R3:W5:Y:S01]  /*0fe0*/  LDG.E.U8 R58, desc[UR38][R32.64] ;  /* 0x00000026203a7981 */ /* 0x000762000c1e1100 */
[----:B-1----:R-:W-:-:S03]  /*0ff0*/  IADD3 R26, P0, PT, R4, R3, RZ ;  /* 0x00000003041a7210 */ /* 0x002fc60007f1e0ff */
[----:B------:R1:W5:Y:S01]  /*1000*/  LDG.E.U8 R59, desc[UR38][R24.64] ;  /* 0x00000026183b7981 */ /* 0x000362000c1e1100 */
[----:B------:R-:W-:Y:S01]  /*1010*/  LEA.HI.X.SX32 R27, R4, R2, 0x1, P0 ;  /* 0x00000002041b7211 */ /* 0x000fe200000f0eff */
[----:B------:R-:W-:Y:S01]  /*1020*/  IMAD R4, R5, 0x2, R8 ;  /* 0x0000000205047824 */ /* 0x000fe200078e0208 */
[----:B------:R-:W-:-:S03]  /*1030*/  IADD3 R30, P0, PT, R8, R3, RZ ;  /* 0x00000003081e7210 */ /* 0x000fc60007f1e0ff */
[----:B------:R4:W5:Y:S01]  /*1040*/  LDG.E.U8 R60, desc[UR38][R26.64] ;  /* 0x000000261a3c7981 */ /* 0x000962000c1e1100 */
[----:B------:R-:W-:Y:S01]  /*1050*/  LEA.HI.X.SX32 R31, R8, R2, 0x1, P0 ;  /* 0x00000002081f7211 */ /* 0x000fe200000f0eff */
[----:B------:R-:W-:Y:S01]  /*1060*/  IMAD R8, R5, 0x2, R4 ;  /* 0x0000000205087824 */ /* 0x000fe200078e0204 */
[----:B0-----:R-:W-:-:S03]  /*1070*/  IADD3 R22, P0, PT, R4, R3, RZ ;  /* 0x0000000304167210 */ /* 0x001fc60007f1e0ff */
[C---:B------:R-:W-:Y:S01]  /*1080*/  IMAD R10, R5.reuse, 0x2, R8 ;  /* 0x00000002050a7824 */ /* 0x040fe200078e0208 */
[-C--:B------:R-:W-:Y:S01]  /*1090*/  LEA.HI.X.SX32 R23, R4, R2.reuse, 0x1, P0 ;  /* 0x0000000204177211 */ /* 0x080fe200000f0eff */
[----:B------:R0:W5:Y:S01]  /*10a0*/  LDG.E.U8 R62, desc[UR38][R30.64] ;  /* 0x000000261e3e7981 */ /* 0x000162000c1e1100 */
[-C--:B------:R-:W-:Y:S01]  /*10b0*/  IADD3 R28, P1, PT, R8, R3.reuse, RZ ;  /* 0x00000003081c7210 */ /* 0x080fe20007f3e0ff */
[C---:B------:R-:W-:Y:S01]  /*10c0*/  IMAD R4, R5.reuse, 0x2, R10 ;  /* 0x0000000205047824 */ /* 0x040fe200078e020a */
[-C--:B---3--:R-:W-:Y:S01]  /*10d0*/  IADD3 R32, P0, PT, R10, R3.reuse, RZ ;  /* 0x000000030a207210 */ /* 0x088fe20007f1e0ff */
[----:B------:R3:W5:Y:S01]  /*10e0*/  LDG.E.U8 R63, desc[UR38][R22.64] ;  /* 0x00000026163f7981 */ /* 0x000762000c1e1100 */
[-C--:B------:R-:W-:Y:S02]  /*10f0*/  LEA.HI.X.SX32 R29, R8, R2.reuse, 0x1, P1 ;  /* 0x00000002081d7211 */ /* 0x080fe400008f0eff */
[-C--:B------:R-:W-:Y:S01]  /*1100*/  LEA.HI.X.SX32 R33, R10, R2.reuse, 0x1, P0 ;  /* 0x000000020a217211 */ /* 0x080fe200000f0eff */
[C---:B------:R-:W-:Y:S01]  /*1110*/  IMAD R8, R5.reuse, 0x2, R4 ;  /* 0x0000000205087824 */ /* 0x040fe200078e0204 */
[CC--:B-1----:R-:W-:Y:S01]  /*1120*/  IADD3 R24, P0, PT, R4.reuse, R3.reuse, RZ ;  /* 0x0000000304187210 */ /* 0x0c2fe20007f1e0ff */
[----:B------:R1:W5:Y:S03]  /*1130*/  LDG.E.U8 R64, desc[UR38][R28.64] ;  /* 0x000000261c407981 */ /* 0x000366000c1e1100 */
[-C--:B------:R-:W-:Y:S01]  /*1140*/  LEA.HI.X.SX32 R25, R4, R2.reuse, 0x1, P0 ;  /* 0x0000000204197211 */ /* 0x080fe200000f0eff */
[C---:B------:R-:W-:Y:S01]  /*1150*/  IMAD R4, R5.reuse, 0x2, R8 ;  /* 0x0000000205047824 */ /* 0x040fe200078e0208 */
[-C--:B----4-:R-:W-:Y:S01]  /*1160*/  IADD3 R26, P0, PT, R8, R3.reuse, RZ ;  /* 0x00000003081a7210 */ /* 0x090fe20007f1e0ff */
[----:B------:R-:W5:Y:S02]  /*1170*/  LDG.E.U8 R65, desc[UR38][R32.64] ;  /* 0x0000002620417981 */ /* 0x000f64000c1e1100 */
[----:B------:R-:W-:Y:S01]  /*1180*/  IMAD R10, R5, 0x4, R4 ;  /* 0x00000004050a7824 */ /* 0x000fe200078e0204 */
[----:B0-----:R-:W-:Y:S01]  /*1190*/  IADD3 R30, P1, PT, R4, R3, RZ ;  /* 0x00000003041e7210 */ /* 0x001fe20007f3e0ff */
[----:B------:R0:W5:Y:S01]  /*11a0*/  LDG.E.U8 R66, desc[UR38][R24.64] ;  /* 0x0000002618427981 */ /* 0x000162000c1e1100 */
[----:B------:R-:W-:-:S02]  /*11b0*/  LEA.HI.X.SX32 R27, R8, R2, 0x1, P0 ;  /* 0x00000002081b7211 */ /* 0x000fc400000f0eff */
[-C--:B------:R-:W-:Y:S01]  /*11c0*/  LEA.HI.X.SX32 R31, R4, R2.reuse, 0x1, P1 ;  /* 0x00000002041f7211 */ /* 0x080fe200008f0eff */
[C---:B------:R-:W-:Y:S01]  /*11d0*/  IMAD R4, R5.reuse, 0x2, R10 ;  /* 0x0000000205047824 */ /* 0x040fe200078e020a */
[CC--:B---3--:R-:W-:Y:S01]  /*11e0*/  IADD3 R22, P0, PT, R10.reuse, R3.reuse, RZ ;  /* 0x000000030a167210 */ /* 0x0c8fe20007f1e0ff */
[----:B------:R3:W5:Y:S03]  /*11f0*/  LDG.E.U8 R67, desc[UR38][R26.64] ;  /* 0x000000261a437981 */ /* 0x000766000c1e1100 */
[-C--:B------:R-:W-:Y:S01]  /*1200*/  LEA.HI.X.SX32 R23, R10, R2.reuse, 0x1, P0 ;  /* 0x000000020a177211 */ /* 0x080fe200000f0eff */
[C---:B------:R-:W-:Y:S01]  /*1210*/  IMAD R8, R5.reuse, 0x2, R4 ;  /* 0x0000000205087824 */ /* 0x040fe200078e0204 */
[CC--:B-1----:R-:W-:Y:S01]  /*1220*/  IADD3 R28, P0, PT, R4.reuse, R3.reuse, RZ ;  /* 0x00000003041c7210 */ /* 0x0c2fe20007f1e0ff */
[----:B------:R-:W5:Y:S03]  /*1230*/  LDG.E.U8 R70, desc[UR38][R30.64] ;  /* 0x000000261e467981 */ /* 0x000f66000c1e1100 */
[-C--:B------:R-:W-:Y:S01]  /*1240*/  LEA.HI.X.SX32 R29, R4, R2.reuse, 0x1, P0 ;  /* 0x00000002041d7211 */ /* 0x080fe200000f0eff */
[C---:B------:R-:W-:Y:S01]  /*1250*/  IMAD R4, R5.reuse, 0x2, R8 ;  /* 0x0000000205047824 */ /* 0x040fe200078e0208 */
[-C--:B0-----:R-:W-:Y:S01]  /*1260*/  IADD3 R24, P0, PT, R8, R3.reuse, RZ ;  /* 0x0000000308187210 */ /* 0x081fe20007f1e0ff */
[----:B------:R0:W5:Y:S02]  /*1270*/  LDG.E.U8 R72, desc[UR38][R22.64] ;  /* 0x0000002616487981 */ /* 0x000164000c1e1100 */
[----:B------:R-:W-:Y:S01]  /*1280*/  IMAD R10, R5, 0x2, R4 ;  /* 0x00000002050a7824 */ /* 0x000fe200078e0204 */
[----:B------:R-:W-:Y:S01]  /*1290*/  IADD3 R32, P1, PT, R4, R3, RZ ;  /* 0x0000000304207210 */ /* 0x000fe20007f3e0ff */
        /* <DEDUP_REMOVED lines=8> */
[CC--:B0-----:R-:W-:Y:S01]  /*1320*/  IADD3 R22, P0, PT, R4.reuse, R3.reuse, RZ ;  /* 0x0000000304167210 */ /* 0x0c1fe20007f1e0ff */
        /* <DEDUP_REMOVED lines=16> */
[----:B------:R0:W5:Y:S03]  /*1430*/  LDG.E.U8 R80, desc[UR38][R30.64] ;  /* 0x000000261e507981 */ /* 0x000166000c1e1100 */
[-C--:B------:R-:W-:Y:S01]  /*1440*/  LEA.HI.X.SX32 R27, R4, R2.reuse, 0x1, P0 ;  /* 0x00000002041b7211 */ /* 0x080fe200000f0eff */
[C---:B------:R-:W-:Y:S01]  /*1450*/  IMAD R4, R5.reuse, 0x2, R8 ;  /* 0x0000000205047824 */ /* 0x040fe200078e0208 */
[CC--:B-1----:R-:W-:Y:S01]  /*1460*/  IADD3 R22, P0, PT, R8.reuse, R3.reuse, RZ ;  /* 0x0000000308167210 */ /* 0x0c2fe20007f1e0ff */
[----:B------:R1:W5:Y:S02]  /*1470*/  LDG.E.U8 R24, desc[UR38][R24.64] ;  /* 0x0000002618187981 */ /* 0x000364000c1e1100 */
[C---:B------:R-:W-:Y:S01]  /*1480*/  IMAD R10, R5.reuse, 0x2, R4 ;  /* 0x00000002050a7824 */ /* 0x040fe200078e0204 */
[----:B------:R-:W-:Y:S01]  /*1490*/  LEA.HI.X.SX32 R23, R8, R2, 0x1, P0 ;  /* 0x0000000208177211 */ /* 0x000fe200000f0eff */
[----:B------:R1:W5:Y:S01]  /*14a0*/  LDG.E.U8 R26, desc[UR38][R26.64] ;  /* 0x000000261a1a7981 */ /* 0x000362000c1e1100 */
[-C--:B---3--:R-:W-:Y:S01]  /*14b0*/  IADD3 R28, P0, PT, R4, R3.reuse, RZ ;  /* 0x00000003041c7210 */ /* 0x088fe20007f1e0ff */
[----:B------:R-:W-:Y:S01]  /*14c0*/  IMAD R5, R5, 0x2, R10 ;  /* 0x0000000205057824 */ /* 0x000fe200078e020a */
[----:B------:R-:W-:-:S02]  /*14d0*/  IADD3 R32, P1, PT, R10, R3, RZ ;  /* 0x000000030a207210 */ /* 0x000fc40007f3e0ff */
[-C--:B------:R-:W-:Y:S01]  /*14e0*/  LEA.HI.X.SX32 R29, R4, R2.reuse, 0x1, P0 ;  /* 0x00000002041d7211 */ /* 0x080fe200000f0eff */
[----:B------:R1:W5:Y:S01]  /*14f0*/  LDG.E.U8 R23, desc[UR38][R22.64] ;  /* 0x0000002616177981 */ /* 0x000362000c1e1100 */
[C---:B0-----:R-:W-:Y:S02]  /*1500*/  IADD3 R30, P0, PT, R5.reuse, R3, RZ ;  /* 0x00000003051e7210 */ /* 0x041fe40007f1e0ff */
[-C--:B------:R-:W-:Y:S01]  /*1510*/  LEA.HI.X.SX32 R33, R10, R2.reuse, 0x1, P1 ;  /* 0x000000020a217211 */ /* 0x080fe200008f0eff */
[----:B------:R1:W5:Y:S01]  /*1520*/  LDG.E.U8 R28, desc[UR38][R28.64] ;  /* 0x000000261c1c7981 */ /* 0x000362000c1e1100 */
[----:B------:R-:W-:Y:S02]  /*1530*/  LEA.HI.X.SX32 R31, R5, R2, 0x1, P0 ;  /* 0x00000002051f7211 */ /* 0x000fe400000f0eff */
[----:B------:R-:W0:Y:S01]  /*1540*/  LDC.64 R4, c[0x0][0x3c0] ;  /* 0x0000f000ff047b82 */ /* 0x000e220000000a00 */
[----:B------:R1:W5:Y:S04]  /*1550*/  LDG.E.U8 R32, desc[UR38][R32.64] ;  /* 0x0000002620207981 */ /* 0x000368000c1e1100 */
[----:B------:R1:W5:Y:S01]  /*1560*/  LDG.E.U8 R30, desc[UR38][R30.64] ;  /* 0x000000261e1e7981 */ /* 0x000362000c1e1100 */
[----:B------:R-:W-:-:S02]  /*1570*/  LOP3.LUT R2, R82, 0x7f, RZ, 0xc0, !PT ;  /* 0x0000007f52027812 */ /* 0x000fc400078ec0ff */
[----:B------:R-:W-:Y:S02]  /*1580*/  SHF.R.U32.HI R10, RZ, 0x5, R82 ;  /* 0x00000005ff0a7819 */ /* 0x000fe40000011652 */
[----:B--2---:R-:W-:Y:S01]  /*1590*/  R2UR UR18, R61 ;  /* 0x000000003d1272ca */ /* 0x004fe200000e0000 */
[----:B------:R-:W-:Y:S01]  /*15a0*/  IMAD R8, R2, UR4, RZ ;  /* 0x0000000402087c24 */ /* 0x000fe2000f8e02ff */
[----:B------:R-:W-:Y:S02]  /*15b0*/  R2UR UR11, R10 ;  /* 0x000000000a0b72ca */ /* 0x000fe400000e0000 */
[----:B------:R-:W-:Y:S01]  /*15c0*/  LOP3.LUT R86, R82, 0x7f, RZ, 0xc0, !PT ;  /* 0x0000007f52567812 */ /* 0x000fe200078ec0ff */
[----:B0-----:R-:W-:-:S05]  /*15d0*/  IMAD R3, R4, UR21, RZ ;  /* 0x0000001504037c24 */ /* 0x001fca000f8e02ff */
[--C-:B------:R-:W-:Y:S02]  /*15e0*/  IADD3 R2, P0, P1, R8, R84, R3.reuse ;  /* 0x0000005408027210 */ /* 0x100fe4000791e003 */
[----:B------:R-:W-:Y:S02]  /*15f0*/  SHF.R.S32.HI R8, RZ, 0x1f, R8 ;  /* 0x0000001fff087819 */ /* 0x000fe40000011408 */
[----:B------:R-:W-:-:S04]  /*1600*/  SHF.R.S32.HI R4, RZ, 0x1f, R3 ;  /* 0x0000001fff047819 */ /* 0x000fc80000011403 */
[----:B------:R-:W-:Y:S01]  /*1610*/  IADD3.X R3, PT, PT, R8, R85, R4, P0, P1 ;  /* 0x0000005508037210 */ /* 0x000fe200007e2404 */
[----:B-1----:R-:W-:Y:S06]  /*1620*/  BRA.U UP1, `(.L_x_5) ;  /* 0x0000000101187547 */ /* 0x002fec000b800000 */
[----:B------:R-:W-:Y:S01]  /*1630*/  ELECT P0, URZ, PT ;  /* 0x0000000000ff782f */ /* 0x000fe20003800000 */
[----:B------:R-:W-:Y:S01]  /*1640*/  IMAD.MOV.U32 R4, RZ, RZ, 0x1 ;  /* 0x00000001ff047424 */ /* 0x000fe200078e00ff */
[----:B------:R-:W-:Y:S01]  /*1650*/  UMOV UR4, 0x40 ;  /* 0x0000004000047882 */ /* 0x000fe20000000000 */
[----:B------:R-:W-:Y:S01]  /*1660*/  UVIRTCOUNT.DEALLOC.SMPOOL 0x80 ;  /* 0x000000800000784c */ /* 0x000fe20000000000 */
[----:B------:R-:W-:-:S09]  /*1670*/  ULEA UR4, UR6, UR4, 0x18 ;  /* 0x0000000406047291 */ /* 0x000fd2000f8ec0ff */
[----:B------:R0:W-:Y:S03]  /*1680*/  @P0 STS.U8 [UR4], R4 ;  /* 0x00000004ff000988 */ /* 0x0001e60008000004 */
.L_x_5:
[----:B-----5:R1:W-:Y:S01]  /*1690*/  STS.U8 [R86+UR19], R0 ;  /* 0x0000000056007988 */ /* 0x0203e20008000013 */
[C---:B------:R-:W-:Y:S01]  /*16a0*/  LOP3.LUT R85, R86.reuse, 0x10, RZ, 0x3c, !PT ;  /* 0x0000001056557812 */ /* 0x040fe200078e3cff */
[----:B------:R-:W-:Y:S01]  /*16b0*/  USHF.L.U32 UR4, UR11, 0x15, URZ ;  /* 0x000000150b047899 */ /* 0x000fe200080006ff */
[C---:B------:R-:W-:Y:S01]  /*16c0*/  LOP3.LUT R84, R86.reuse, 0x20, RZ, 0x3c, !PT ;  /* 0x0000002056547812 */ /* 0x040fe200078e3cff */
[----:B------:R-:W-:Y:S01]  /*16d0*/  STS.U8 [R86+UR19+0x200], R12 ;  /* 0x0002000c56007988 */ /* 0x000fe20008000013 */
[----:B------:R-:W-:Y:S01]  /*16e0*/  LOP3.LUT R252, R86, 0x30, RZ, 0x3c, !PT ;  /* 0x0000003056fc7812 */ /* 0x000fe200078e3cff */
[----:B------:R-:W-:Y:S01]  /*16f0*/  ULOP3.LUT UR4, UR4, 0x600000, URZ, 0xc0, !UPT ;  /* 0x0060000004047892 */ /* 0x000fe2000f8ec0ff */
[----:B------:R-:W-:Y:S01]  /*1700*/  LOP3.LUT P6, RZ, R82, 0x7f, RZ, 0xc0, !PT ;  /* 0x0000007f52ff7812 */ /* 0x000fe200078cc0ff */
[----:B------:R-:W-:Y:S01]  /*1710*/  STS.U8 [R86+UR19+0x400], R18 ;  /* 0x0004001256007988 */ /* 0x000fe20008000013 */
[----:B------:R-:W-:Y:S01]  /*1720*/  UMOV UR5, 0x1 ;  /* 0x0000000100057882 */ /* 0x000fe20000000000 */
[----:B------:R-:W-:Y:S01]  /*1730*/  UIADD3 UR17, UPT, UPT, UR18, UR4, URZ ;  /* 0x0000000412117290 */ /* 0x000fe2000fffe0ff */
[----:B0-----:R-:W-:Y:S01]  /*1740*/  PRMT R4, RZ, 0x7610, R4 ;  /* 0x00007610ff047816 */ /* 0x001fe20000000004 */
[----:B------:R-:W-:Y:S01]  /*1750*/  STS.U8 [R86+UR19+0x600], R37 ;  /* 0x0006002556007988 */ /* 0x000fe20008000013 */
[----:B------:R-:W-:-:S02]  /*1760*/  UIADD3 UR22, UPT, UPT, UR19, 0x9000, URZ ;  /* 0x0000900013167890 */ /* 0x000fc4000fffe0ff */
[----:B------:R-:W-:Y:S01]  /*1770*/  UIADD3 UR37, UPT, UPT, UR20, 0x40, URZ ;  /* 0x0000004014257890 */ /* 0x000fe2000fffe0ff */
[----:B------:R-:W-:Y:S01]  /*1780*/  STS.U8 [R86+UR19+0x800], R40 ;  /* 0x0008002856007988 */ /* 0x000fe20008000013 */
[----:B------:R-:W-:Y:S01]  /*1790*/  PRMT R8, RZ, 0x7610, R8 ;  /* 0x00007610ff087816 */ /* 0x000fe20000000008 */
[----:B------:R-:W-:Y:S01]  /*17a0*/  IMAD R25, R5, 0x1a, RZ ;  /* 0x0000001a05197824 */ /* 0x000fe200078e02ff */
[----:B-1----:R-:W-:Y:S01]  /*17b0*/  PRMT R0, RZ, 0x7610, R0 ;  /* 0x00007610ff007816 */ /* 0x002fe20000000000 */
[----:B------:R-:W-:Y:S01]  /*17c0*/  STS.U8 [R86+UR19+0xa00], R44 ;  /* 0x000a002c56007988 */ /* 0x000fe20008000013 */
[----:B------:R-:W-:Y:S01]  /*17d0*/  VOTEU.ALL UP2, P6 ;  /* 0x0000000000ff7886 */ /* 0x000fe20003040000 */
[----:B------:R-:W-:Y:S01]  /*17e0*/  VOTEU.ALL UP0, P6 ;  /* 0x0000000000ff7886 */ /* 0x000fe20003000000 */
[----:B------:R-:W-:Y:S01]  /*17f0*/  ISETP.LT.AND P0, PT, RZ, UR37, PT ;  /* 0x00000025ff007c0c */ /* 0x000fe2000bf01270 */
[----:B------:R-:W-:Y:S02]  /*1800*/  STS.U8 [R86+UR19+0xc00], R47 ;  /* 0x000c002f56007988 */ /* 0x000fe40008000013 */
[----:B------:R-:W-:-:S04]  /*1810*/  @!UP2 UIADD3 UR6, UPT, UPT, -UR5, 0x100000, URZ ;  /* 0x001000000506a890 */ /* 0x000fc8000fffe1ff */
[----:B------:R-:W-:Y:S02]  /*1820*/  @!UP2 USHF.L.U32 UR7, UR6, 0xb, URZ ;  /* 0x0000000b0607a899 */ /* 0x000fe400080006ff */
[----:B------:R-:W-:Y:S01]  /*1830*/  @!UP2 USHF.L.U32 UR6, UR6, 0x1, URZ ;  /* 0x000000010606a899 */ /* 0x000fe200080006ff */
[----:B------:R-:W-:Y:S04]  /*1840*/  STS.U8 [R86+UR19+0xe00], R50 ;  /* 0x000e003256007988 */ /* 0x000fe80008000013 */
        /* <DEDUP_REMOVED lines=24> */
[----:B------:R0:W-:Y:S04]  /*19d0*/  STS.U8 [R84+UR19+0x100], R7 ;  /* 0x0001000754007988 */ /* 0x0001e80008000013 */
[----:B------:R-:W-:Y:S04]  /*19e0*/  STS.U8 [R84+UR19+0x300], R16 ;  /* 0x0003001054007988 */ /* 0x000fe80008000013 */
[----:B------:R-:W-:Y:S01]  /*19f0*/  STS.U8 [R84+UR19+0x500], R34 ;  /* 0x0005002254007988 */ /* 0x000fe20008000013 */
[----:B0-----:R-:W-:-:S03]  /*1a00*/  IMAD.SHL.U32 R7, R5, 0x8, RZ ;  /* 0x0000000805077824 */ /* 0x001fc600078e00ff */
[----:B------:R-:W-:Y:S02]  /*1a10*/  STS.U8 [R84+UR19+0x700], R39 ;  /* 0x0007002754007988 */ /* 0x000fe40008000013 */
[C---:B------:R-:W-:Y:S02]  /*1a20*/  IADD3 R90, P1, PT, R7.reuse, R2, RZ ;  /* 0x00000002075a7210 */ /* 0x040fe40007f3e0ff */
[----:B------:R-:W-:Y:S02]  /*1a30*/  STS.U8 [R84+UR19+0x900], R42 ;  /* 0x0009002a54007988 */ /* 0x000fe40008000013 */
[----:B------:R-:W-:Y:S02]  /*1a40*/  LEA.HI.X.SX32 R91, R7, R3, 0x1, P1 ;  /* 0x00000003075b7211 */ /* 0x000fe400008f0eff */
        /* <DEDUP_REMOVED lines=15> */
[----:B------:R-:W-:Y:S04]  /*1b40*/  STS.U8 [R252+UR19+0xd80], R51 ;  /* 0x000d8033fc007988 */ /* 0x000fe80008000013 */
[----:B------:R-:W-:Y:S04]  /*1b50*/  STS.U8 [R252+UR19+0x1180], R57 ;  /* 0x00118039fc007988 */ /* 0x000fe80008000013 */
[----:B------:R-:W-:Y:S04]  /*1b60*/  STS.U8 [R252+UR19+0x1580], R65 ;  /* 0x00158041fc007988 */ /* 0x000fe80008000013 */
[----:B------:R-:W-:Y:S04]  /*1b70*/  STS.U8 [R252+UR19+0x1980], R75 ;  /* 0x0019804bfc007988 */ /* 0x000fe80008000013 */
[----:B------:R-:W-:Y:S04]  /*1b80*/  STS.U8 [R252+UR19+0x1d80], R23 ;  /* 0x001d8017fc007988 */ /* 0x000fe80008000013 */
[----:B------:R0:W-:Y:S04]  /*1b90*/  STS.U8 [R252+UR19+0x380], R11 ;  /* 0x0003800bfc007988 */ /* 0x0001e80008000013 */
[----:B------:R1:W-:Y:S04]  /*1ba0*/  STS.U8 [R252+UR19+0x780], R13 ;  /* 0x0007800dfc007988 */ /* 0x0003e80008000013 */
[----:B------:R2:W-:Y:S04]  /*1bb0*/  STS.U8 [R252+UR19+0xb80], R15 ;  /* 0x000b800ffc007988 */ /* 0x0005e80008000013 */
[----:B------:R3:W-:Y:S01]  /*1bc0*/  STS.U8 [R252+UR19+0xf80], R17 ;  /* 0x000f8011fc007988 */ /* 0x0007e20008000013 */
[----:B0-----:R-:W-:-:S03]  /*1bd0*/  IMAD R11, R5, 0x18, RZ ;  /* 0x00000018050b7824 */ /* 0x001fc600078e02ff */
[----:B------:R0:W-:Y:S04]  /*1be0*/  STS.U8 [R252+UR19+0x1380], R19 ;  /* 0x00138013fc007988 */ /* 0x0001e80008000013 */
[----:B------:R-:W-:Y:S04]  /*1bf0*/  STS.U8 [R252+UR19+0x1780], R21 ;  /* 0x00178015fc007988 */ /* 0x000fe80008000013 */
[----:B------:R-:W-:Y:S04]  /*1c00*/  STS.U8 [R252+UR19+0x1b80], R81 ;  /* 0x001b8051fc007988 */ /* 0x000fe80008000013 */
[----:B------:R-:W-:Y:S01]  /*1c10*/  STS.U8 [R252+UR19+0x1f80], R83 ;  /* 0x001f8053fc007988 */ /* 0x000fe20008000013 */
[----:B------:R-:W-:Y:S01]  /*1c20*/  STTM.16dp32bit_t0_t15.x64 tmem[UR17], RZ ;  /* 0x000000ff000079ed */ /* 0x000fe20008b00011 */
[----:B------:R-:W-:Y:S01]  /*1c30*/  STTM.16dp32bit_t16_t31.x64 tmem[UR17+0x40], RZ ;  /* 0x000040ff000079ed */ /* 0x000fe20008b20011 */
[----:B------:R-:W4:Y:S02]  /*1c40*/  FENCE.VIEW.ASYNC.T ;  /* 0x00000000000073c6 */ /* 0x000f240000000200 */
[----:B----4-:R-:W-:Y:S01]  /*1c50*/  BAR.SYNC.DEFER_BLOCKING 0x0 ;  /* 0x0000000000007b1d */ /* 0x010fe20000010000 */
[----:B------:R-:W-:-:S02]  /*1c60*/  IADD3 R88, P1, PT, R9, R2, RZ ;  /* 0x0000000209587210 */ /* 0x000fc40007f3e0ff */
[-C--:B------:R-:W-:Y:S02]  /*1c70*/  IADD3 R26, P2, PT, R11, R2.reuse, RZ ;  /* 0x000000020b1a7210 */ /* 0x080fe40007f5e0ff */
[-C--:B------:R-:W-:Y:S01]  /*1c80*/  LEA.HI.X.SX32 R89, R9, R3.reuse, 0x1, P1 ;  /* 0x0000000309597211 */ /* 0x080fe200008f0eff */
[----:B------:R-:W-:Y:S01]  /*1c90*/  IMAD.SHL.U32 R9, R5, 0x20, RZ ;  /* 0x0000002005097824 */ /* 0x000fe200078e00ff */
[----:B------:R-:W-:Y:S01]  /*1ca0*/  PRMT R7, RZ, 0x7610, R7 ;  /* 0x00007610ff077816 */ /* 0x000fe20000000007 */
[----:B------:R-:W-:Y:S04]  /*1cb0*/  STL.64 [R1+0x108], R90 ;  /* 0x0001085a01007387 */ /* 0x000fe80000100a00 */
[----:B------:R-:W4:Y:S02]  /*1cc0*/  FENCE.VIEW.ASYNC.S ;  /* 0x00000000000073c6 */ /* 0x000f240000000000 */
[----:B----4-:R4:W0:Y:S02]  /*1cd0*/  @!UP0 SYNCS.EXCH.64 URZ, [UR22], UR6 ;  /* 0x0000000616ff85b2 */ /* 0x0108240008000100 */
[----:B0-----:R-:W-:Y:S01]  /*1ce0*/  BAR.SYNC.DEFER_BLOCKING 0x0 ;  /* 0x0000000000007b1d */ /* 0x001fe20000010000 */
[----:B------:R-:W-:Y:S01]  /*1cf0*/  LEA.HI.X.SX32 R27, R11, R3, 0x1, P2 ;  /* 0x000000030b1b7211 */ /* 0x000fe200010f0eff */
[----:B------:R-:W-:Y:S01]  /*1d00*/  IMAD R11, R5, 0x28, RZ ;  /* 0x00000028050b7824 */ /* 0x000fe200078e02ff */
[----:B------:R-:W-:Y:S01]  /*1d10*/  IADD3 R72, P1, PT, R9, R2, RZ ;  /* 0x0000000209487210 */ /* 0x000fe20007f3e0ff */
[----:B-1----:R-:W-:-:S02]  /*1d20*/  IMAD R13, R5, 0x30, RZ ;  /* 0x00000030050d7824 */ /* 0x002fc400078e02ff */
[----:B--2---:R-:W-:Y:S01]  /*1d30*/  IMAD R15, R5, 0x38, RZ ;  /* 0x00000038050f7824 */ /* 0x004fe200078e02ff */
[----:B------:R-:W-:Y:S01]  /*1d40*/  STL.64 [R1+0xc8], R88 ;  /* 0x0000c85801007387 */ /* 0x000fe20000100a00 */
[----:B------:R-:W-:-:S03]  /*1d50*/  LEA.HI.X.SX32 R73, R9, R3, 0x1, P1 ;  /* 0x0000000309497211 */ /* 0x000fc600008f0eff */
[----:B------:R0:W-:Y:S01]  /*1d60*/  STL.64 [R1+0x88], R26 ;  /* 0x0000881a01007387 */ /* 0x0001e20000100a00 */
[C---:B------:R-:W-:Y:S02]  /*1d70*/  IADD3 R238, P1, PT, R13.reuse, R2, RZ ;  /* 0x000000020dee7210 */ /* 0x040fe40007f3e0ff */
[----:B------:R-:W-:Y:S02]  /*1d80*/  PRMT R9, RZ, 0x7610, R9 ;  /* 0x00007610ff097816 */ /* 0x000fe40000000009 */
[----:B------:R-:W-:Y:S01]  /*1d90*/  LEA.HI.X.SX32 R239, R13, R3, 0x1, P1 ;  /* 0x000000030def7211 */ /* 0x000fe200008f0eff */
[----:B------:R0:W2:Y:S01]  /*1da0*/  @P0 LDG.E.U8 R7, desc[UR38][R26.64] ;  /* 0x000000261a070981 */ /* 0x0000a2000c1e1100 */
[C---:B------:R-:W-:Y:S01]  /*1db0*/  IMAD R13, R5.reuse, 0x9, RZ ;  /* 0x00000009050d7824 */ /* 0x040fe200078e02ff */
[----:B------:R-:W-:Y:S02]  /*1dc0*/  PRMT R12, RZ, 0x7610, R12 ;  /* 0x00007610ff0c7816 */ /* 0x000fe4000000000c */
[----:B------:R1:W2:Y:S01]  /*1dd0*/  @P0 LDG.E.U8 R8, desc[UR38][R72.64] ;  /* 0x0000002648080981 */ /* 0x0002a2000c1e1100 */
[----:B---3--:R-:W-:-:S02]  /*1de0*/  IMAD R17, R5, 0x19, RZ ;  /* 0x0000001905117824 */ /* 0x008fc400078e02ff */
[C---:B------:R-:W-:Y:S01]  /*1df0*/  IMAD R19, R5.reuse, 0x21, RZ ;  /* 0x0000002105137824 */ /* 0x040fe200078e02ff */
[----:B------:R-:W-:Y:S01]  /*1e00*/  PRMT R16, RZ, 0x7610, R16 ;  /* 0x00007610ff107816 */ /* 0x000fe20000000010 */
[----:B------:R-:W-:Y:S01]  /*1e10*/  IMAD R23, R5, 0x39, RZ ;  /* 0x0000003905177824 */ /* 0x000fe200078e02ff */
[-C--:B0-----:R-:W-:Y:S01]  /*1e20*/  IADD3 R26, P2, PT, R11, R2.reuse, RZ ;  /* 0x000000020b1a7210 */ /* 0x081fe20007f5e0ff */
[C---:B------:R-:W-:Y:S01]  /*1e30*/  IMAD R21, R5.reuse, 0xa, RZ ;  /* 0x0000000a05157824 */ /* 0x040fe200078e02ff */
[----:B------:R-:W-:Y:S01]  /*1e40*/  PRMT R14, RZ, 0x7610, R14 ;  /* 0x00007610ff0e7816 */ /* 0x000fe2000000000e */
[----:B------:R-:W-:Y:S01]  /*1e50*/  IMAD R29, R5, 0x3a, RZ ;  /* 0x0000003a051d7824 */ /* 0x000fe200078e02ff */
[-C--:B------:R-:W-:Y:S01]  /*1e60*/  LEA.HI.X.SX32 R27, R11, R3.reuse, 0x1, P2 ;  /* 0x000000030b1b7211 */ /* 0x080fe200010f0eff */
[----:B------:R-:W-:Y:S01]  /*1e70*/  IMAD R31, R5, 0x3b, RZ ;  /* 0x0000003b051f7824 */ /* 0x000fe200078e02ff */
[C---:B------:R-:W-:Y:S01]  /*1e80*/  IADD3 R222, P2, PT, R15.reuse, R2, RZ ;  /* 0x000000020fde7210 */ /* 0x040fe20007f5e0ff */
[----:B------:R1:W-:Y:S03]  /*1e90*/  STL.64 [R1+0x48], R72 ;  /* 0x0000484801007387 */ /* 0x0003e60000100a00 */
[----:B------:R-:W-:Y:S01]  /*1ea0*/  LEA.HI.X.SX32 R223, R15, R3, 0x1, P2 ;  /* 0x000000030fdf7211 */ /* 0x000fe200010f0eff */
[----:B------:R0:W-:Y:S01]  /*1eb0*/  STL.64 [R1+0x8], R26 ;  /* 0x0000081a01007387 */ /* 0x0001e20000100a00 */
[----:B------:R-:W-:-:S03]  /*1ec0*/  IMAD R15, R5, 0x11, RZ ;  /* 0x00000011050f7824 */ /* 0x000fc600078e02ff */
[----:B------:R0:W3:Y:S02]  /*1ed0*/  @P0 LDG.E.U8 R9, desc[UR38][R26.64] ;  /* 0x000000261a090981 */ /* 0x0000e4000c1e1100 */
[-C--:B-1----:R-:W-:Y:S02]  /*1ee0*/  IADD3 R72, P2, PT, R15, R2.reuse, RZ ;  /* 0x000000020f487210 */ /* 0x082fe40007f5e0ff */
[----:B------:R-:W2:Y:S01]  /*1ef0*/  @P0 LDG.E.U8 R4, desc[UR38][R2.64] ;  /* 0x0000002602040981 */ /* 0x000ea2000c1e1100 */
[----:B------:R-:W-:Y:S02]  /*1f00*/  PRMT R20, RZ, 0x7610, R20 ;  /* 0x00007610ff147816 */ /* 0x000fe40000000014 */
[----:B------:R-:W-:Y:S01]  /*1f10*/  PRMT R35, RZ, 0x7610, R35 ;  /* 0x00007610ff237816 */ /* 0x000fe20000000023 */
[----:B------:R-:W2:Y:S01]  /*1f20*/  @P0 LDG.E.U8 R0, desc[UR38][R90.64] ;  /* 0x000000265a000981 */ /* 0x000ea2000c1e1100 */
[----:B0-----:R-:W-:Y:S02]  /*1f30*/  IADD3 R26, P1, PT, R13, R2, RZ ;  /* 0x000000020d1a7210 */ /* 0x001fe40007f3e0ff */
[----:B------:R-:W-:-:S02]  /*1f40*/  PRMT R47, RZ, 0x7610, R47 ;  /* 0x00007610ff2f7816 */ /* 0x000fc4000000002f */
[-C--:B------:R-:W-:Y:S02]  /*1f50*/  LEA.HI.X.SX32 R27, R13, R3.reuse, 0x1, P1 ;  /* 0x000000030d1b7211 */ /* 0x080fe400008f0eff */
[----:B------:R-:W-:Y:S02]  /*1f60*/  PRMT R13, RZ, 0x7610, R13 ;  /* 0x00007610ff0d7816 */ /* 0x000fe4000000000d */
[----:B------:R-:W-:Y:S01]  /*1f70*/  LEA.HI.X.SX32 R73, R15, R3, 0x1, P2 ;  /* 0x000000030f497211 */ /* 0x000fe200010f0eff */
[----:B------:R0:W-:Y:S01]  /*1f80*/  STL.64 [R1+0x100], R26 ;  /* 0x0001001a01007387 */ /* 0x0001e20000100a00 */
[----:B------:R-:W-:Y:S02]  /*1f90*/  PRMT R37, RZ, 0x7610, R37 ;  /* 0x00007610ff257816 */ /* 0x000fe40000000025 */
[----:B------:R-:W-:Y:S01]  /*1fa0*/  PRMT R44, RZ, 0x7610, R44 ;  /* 0x00007610ff2c7816 */ /* 0x000fe2000000002c */
[----:B------:R0:W2:Y:S01]  /*1fb0*/  @P0 LDG.E.U8 R12, desc[UR38][R26.64] ;  /* 0x000000261a0c0981 */ /* 0x0000a2000c1e1100 */
[----:B------:R-:W-:-:S02]  /*1fc0*/  PRMT R15, RZ, 0x7610, R15 ;  /* 0x00007610ff0f7816 */ /* 0x000fc4000000000f */
[----:B------:R-:W-:Y:S01]  /*1fd0*/  PRMT R54, RZ, 0x7610, R54 ;  /* 0x00007610ff367816 */ /* 0x000fe20000000036 */
[----:B------:R1:W-:Y:S01]  /*1fe0*/  STL.64 [R1+0xc0], R72 ;  /* 0x0000c04801007387 */ /* 0x0003e20000100a00 */
[----:B------:R-:W-:Y:S02]  /*1ff0*/  PRMT R40, RZ, 0x7610, R40 ;  /* 0x00007610ff287816 */ /* 0x000fe40000000028 */
[----:B------:R-:W-:Y:S01]  /*2000*/  PRMT R50, RZ, 0x7610, R50 ;  /* 0x00007610ff327816 */ /* 0x000fe20000000032 */
[----:B------:R1:W2:Y:S01]  /*2010*/  @P0 LDG.E.U8 R13, desc[UR38][R72.64] ;  /* 0x00000026480d0981 */ /* 0x0002a2000c1e1100 */
[----:B------:R-:W-:Y:S02]  /*2020*/  PRMT R28, RZ, 0x7610, R28 ;  /* 0x00007610ff1c7816 */ /* 0x000fe4000000001c */
[----:B0-----:R-:W-:Y:S02]  /*2030*/  IADD3 R26, P1, PT, R17, R2, RZ ;  /* 0x00000002111a7210 */ /* 0x001fe40007f3e0ff */
[----:B------:R-:W-:-:S02]  /*2040*/  PRMT R6, RZ, 0x7610, R6 ;  /* 0x00007610ff067816 */ /* 0x000fc40000000006 */
[-C--:B------:R-:W-:Y:S01]  /*2050*/  LEA.HI.X.SX32 R27, R17, R3.reuse, 0x1, P1 ;  /* 0x00000003111b7211 */ /* 0x080fe200008f0eff */
[----:B------:R-:W-:Y:S01]  /*2060*/  IMAD R17, R5, 0x29, RZ ;  /* 0x0000002905117824 */ /* 0x000fe200078e02ff */
[C---:B-1----:R-:W-:Y:S02]  /*2070*/  IADD3 R72, P2, PT, R19.reuse, R2, RZ ;  /* 0x0000000213487210 */ /* 0x042fe40007f5e0ff */
[----:B------:R-:W2:Y:S02]  /*2080*/  @P0 LDG.E.U8 R6, desc[UR38][R88.64] ;  /* 0x0000002658060981 */ /* 0x000ea4000c1e1100 */
[----:B------:R-:W-:Y:S02]  /*2090*/  LEA.HI.X.SX32 R73, R19, R3, 0x1, P2 ;  /* 0x0000000313497211 */ /* 0x000fe400010f0eff */
[----:B------:R0:W-:Y:S01]  /*20a0*/  STL.64 [R1+0x80], R26 ;  /* 0x0000801a01007387 */ /* 0x0001e20000100a00 */
[----:B------:R-:W-:-:S03]  /*20b0*/  IMAD R19, R5, 0x31, RZ ;  /* 0x0000003105137824 */ /* 0x000fc600078e02ff */
[----:B------:R0:W2:Y:S02]  /*20c0*/  @P0 LDG.E.U8 R15, desc[UR38][R26.64] ;  /* 0x000000261a0f0981 */ /* 0x0000a4000c1e1100 */
[-C--:B------:R-:W-:Y:S02]  /*20d0*/  IADD3 R236, P2, PT, R19, R2.reuse, RZ ;  /* 0x0000000213ec7210 */ /* 0x080fe40007f5e0ff */
[----:B------:R-:W2:Y:S01]  /*20e0*/  @P0 LDG.E.U8 R14, desc[UR38][R72.64] ;  /* 0x00000026480e0981 */ /* 0x000ea2000c1e1100 */
[----:B0-----:R-:W-:-:S04]  /*20f0*/  IADD3 R26, P1, PT, R17, R2, RZ ;  /* 0x00000002111a7210 */ /* 0x001fc80007f3e0ff */
[-C--:B------:R-:W-:Y:S01]  /*2100*/  LEA.HI.X.SX32 R27, R17, R3.reuse, 0x1, P1 ;  /* 0x00000003111b7211 */ /* 0x080fe200008f0eff */
[----:B------:R-:W-:Y:S01]  /*2110*/  STL.64 [R1+0x40], R72 ;  /* 0x0000404801007387 */ /* 0x000fe20000100a00 */
[-C--:B------:R-:W-:Y:S02]  /*2120*/  LEA.HI.X.SX32 R237, R19, R3.reuse, 0x1, P2 ;  /* 0x0000000313ed7211 */ /* 0x080fe400010f0eff */
[C---:B------:R-:W-:Y:S01]  /*2130*/  IADD3 R218, P2, PT, R23.reuse, R2, RZ ;  /* 0x0000000217da7210 */ /* 0x040fe20007f5e0ff */
[----:B------:R0:W-:Y:S04]  /*2140*/  STL.64 [R1], R26 ;  /* 0x0000001a01007387 */ /* 0x0001e80000100a00 */
[----:B------:R0:W2:Y:S01]  /*2150*/  @P0 LDG.E.U8 R16, desc[UR38][R26.64] ;  /* 0x000000261a100981 */ /* 0x0000a2000c1e1100 */
[----:B------:R-:W-:Y:S01]  /*2160*/  LEA.HI.X.SX32 R219, R23, R3, 0x1, P2 ;  /* 0x0000000317db7211 */ /* 0x000fe200010f0eff */
[----:B------:R-:W-:Y:S01]  /*2170*/  IMAD R23, R5, 0x12, RZ ;  /* 0x0000001205177824 */ /* 0x000fe200078e02ff */
[----:B------:R-:W-:-:S02]  /*2180*/  PRMT R19, RZ, 0x7610, R19 ;  /* 0x00007610ff137816 */ /* 0x000fc40000000013 */
[----:B0-----:R-:W-:-:S04]  /*2190*/  IADD3 R26, P1, PT, R21, R2, RZ ;  /* 0x00000002151a7210 */ /* 0x001fc80007f3e0ff */
[----:B------:R-:W-:Y:S02]  /*21a0*/  LEA.HI.X.SX32 R27, R21, R3, 0x1, P1 ;  /* 0x00000003151b7211 */ /* 0x000fe400008f0eff */
[----:B------:R-:W-:-:S03]  /*21b0*/  IADD3 R72, P1, PT, R23, R2, RZ ;  /* 0x0000000217487210 */ /* 0x000fc60007f3e0ff */
[----:B------:R0:W-:Y:S04]  /*21c0*/  STL.64 [R1+0xf8], R26 ;  /* 0x0000f81a01007387 */ /* 0x0001e80000100a00 */
[----:B------:R0:W2:Y:S01]  /*21d0*/  @P0 LDG.E.U8 R19, desc[UR38][R26.64] ;  /* 0x000000261a130981 */ /* 0x0000a2000c1e1100 */
[-C--:B------:R-:W-:Y:S02]  /*21e0*/  LEA.HI.X.SX32 R73, R23, R3.reuse, 0x1, P1 ;  /* 0x0000000317497211 */ /* 0x080fe400008f0eff */
[----:B------:R-:W-:Y:S01]  /*21f0*/  PRMT R21, RZ, 0x7610, R21 ;  /* 0x00007610ff157816 */ /* 0x000fe20000000015 */
[----:B------:R-:W-:Y:S01]  /*2200*/  IMAD R23, R5, 0x22, RZ ;  /* 0x0000002205177824 */ /* 0x000fe200078e02ff */
[C---:B0-----:R-:W-:Y:S01]  /*2210*/  IADD3 R26, P2, PT, R25.reuse, R2, RZ ;  /* 0x00000002191a7210 */ /* 0x041fe20007f5e0ff */
[----:B------:R0:W2:Y:S03]  /*2220*/  @P0 LDG.E.U8 R20, desc[UR38][R72.64] ;  /* 0x0000002648140981 */ /* 0x0000a6000c1e1100 */
[----:B------:R-:W-:Y:S01]  /*2230*/  LEA.HI.X.SX32 R27, R25, R3, 0x1, P2 ;  /* 0x00000003191b7211 */ /* 0x000fe200010f0eff */
[----:B------:R0:W-:Y:S01]  /*2240*/  STL.64 [R1+0xb8], R72 ;  /* 0x0000b84801007387 */ /* 0x0001e20000100a00 */
[----:B------:R-:W-:-:S03]  /*2250*/  IMAD R25, R5, 0x2a, RZ ;  /* 0x0000002a05197824 */ /* 0x000fc600078e02ff */
[----:B------:R1:W-:Y:S04]  /*2260*/  STL.64 [R1+0x78], R26 ;  /* 0x0000781a01007387 */ /* 0x0003e80000100a00 */
[----:B------:R1:W2:Y:S01]  /*2270*/  @P0 LDG.E.U8 R21, desc[UR38][R26.64] ;  /* 0x000000261a150981 */ /* 0x0002a2000c1e1100 */
[----:B0-----:R-:W-:Y:S01]  /*2280*/  IADD3 R72, P1, PT, R23, R2, RZ ;  /* 0x0000000217487210 */ /* 0x001fe20007f3e0ff */
[----:B-1----:R-:W-:-:S03]  /*2290*/  IMAD R27, R5, 0x32, RZ ;  /* 0x00000032051b7824 */ /* 0x002fc600078e02ff */
[-C--:B------:R-:W-:Y:S02]  /*22a0*/  LEA.HI.X.SX32 R73, R23, R3.reuse, 0x1, P1 ;  /* 0x0000000317497211 */ /* 0x080fe400008f0eff */
[-C--:B------:R-:W-:Y:S02]  /*22b0*/  IADD3 R250, P2, PT, R25, R2.reuse, RZ ;  /* 0x0000000219fa7210 */ /* 0x080fe40007f5e0ff */
[-C--:B------:R-:W-:Y:S02]  /*22c0*/  IADD3 R234, P1, PT, R27, R2.reuse, RZ ;  /* 0x000000021bea7210 */ /* 0x080fe40007f3e0ff */
[-C--:B------:R-:W-:Y:S02]  /*22d0*/  LEA.HI.X.SX32 R251, R25, R3.reuse, 0x1, P2 ;  /* 0x0000000319fb7211 */ /* 0x080fe400010f0eff */
[----:B------:R-:W-:Y:S01]  /*22e0*/  LEA.HI.X.SX32 R235, R27, R3, 0x1, P1 ;  /* 0x000000031beb7211 */ /* 0x000fe200008f0eff */
[----:B------:R-:W-:Y:S01]  /*22f0*/  IMAD R27, R5, 0xb, RZ ;  /* 0x0000000b051b7824 */ /* 0x000fe200078e02ff */
[----:B------:R-:W-:-:S02]  /*2300*/  IADD3 R216, P2, PT, R29, R2, RZ ;  /* 0x000000021dd87210 */ /* 0x000fc40007f5e0ff */
[----:B------:R-:W-:Y:S02]  /*2310*/  PRMT R23, RZ, 0x7610, R23 ;  /* 0x00007610ff177816 */ /* 0x000fe40000000017 */
[-C--:B------:R-:W-:Y:S01]  /*2320*/  LEA.HI.X.SX32 R217, R29, R3.reuse, 0x1, P2 ;  /* 0x000000031dd97211 */ /* 0x080fe200010f0eff */
[----:B------:R-:W-:Y:S01]  /*2330*/  IMAD R29, R5, 0x13, RZ ;  /* 0x00000013051d7824 */ /* 0x000fe200078e02ff */
[C---:B------:R-:W-:Y:S01]  /*2340*/  IADD3 R74, P1, PT, R27.reuse, R2, RZ ;  /* 0x000000021b4a7210 */ /* 0x040fe20007f3e0ff */
[----:B------:R0:W-:Y:S03]  /*2350*/  STL.64 [R1+0x38], R72 ;  /* 0x0000384801007387 */ /* 0x0001e60000100a00 */
[----:B------:R-:W-:Y:S01]  /*2360*/  LEA.HI.X.SX32 R75, R27, R3, 0x1, P1 ;  /* 0x000000031b4b7211 */ /* 0x000fe200008f0eff */
[----:B------:R0:W2:Y:S01]  /*2370*/  @P0 LDG.E.U8 R23, desc[UR38][R72.64] ;  /* 0x0000002648170981 */ /* 0x0000a2000c1e1100 */
[----:B------:R-:W-:Y:S01]  /*2380*/  IMAD R27, R5, 0x1b, RZ ;  /* 0x0000001b051b7824 */ /* 0x000fe200078e02ff */
[----:B------:R-:W-:-:S02]  /*2390*/  PRMT R41, RZ, 0x7610, R41 ;  /* 0x00007610ff297816 */ /* 0x000fc40000000029 */
[----:B------:R1:W-:Y:S04]  /*23a0*/  STL.64 [R1+0xf0], R74 ;  /* 0x0000f04a01007387 */ /* 0x0003e80000100a00 */
[----:B------:R1:W2:Y:S01]  /*23b0*/  @P0 LDG.E.U8 R35, desc[UR38][R74.64] ;  /* 0x000000264a230981 */ /* 0x0002a2000c1e1100 */
[----:B0-----:R-:W-:-:S04]  /*23c0*/  IADD3 R72, P2, PT, R29, R2, RZ ;  /* 0x000000021d487210 */ /* 0x001fc80007f5e0ff */
[----:B------:R-:W-:Y:S01]  /*23d0*/  LEA.HI.X.SX32 R73, R29, R3, 0x1, P2 ;  /* 0x000000031d497211 */ /* 0x000fe200010f0eff */
[----:B------:R-:W-:Y:S01]  /*23e0*/  IMAD R29, R5, 0x23, RZ ;  /* 0x00000023051d7824 */ /* 0x000fe200078e02ff */
[----:B-1----:R-:W-:-:S03]  /*23f0*/  IADD3 R74, P1, PT, R27, R2, RZ ;  /* 0x000000021b4a7210 */ /* 0x002fc60007f3e0ff */
[----:B------:R0:W-:Y:S01]  /*2400*/  STL.64 [R1+0xb0], R72 ;  /* 0x0000b04801007387 */ /* 0x0001e20000100a00 */
[----:B------:R-:W-:-:S03]  /*2410*/  LEA.HI.X.SX32 R75, R27, R3, 0x1, P1 ;  /* 0x000000031b4b7211 */ /* 0x000fc600008f0eff */
[----:B------:R0:W2:Y:S01]  /*2420*/  @P0 LDG.E.U8 R41, desc[UR38][R72.64] ;  /* 0x0000002648290981 */ /* 0x0000a2000c1e1100 */
[----:B------:R-:W-:Y:S01]  /*2430*/  IMAD R27, R5, 0x2b, RZ ;  /* 0x0000002b051b7824 */ /* 0x000fe200078e02ff */
[----:B------:R-:W-:Y:S02]  /*2440*/  PRMT R51, RZ, 0x7610, R51 ;  /* 0x00007610ff337816 */ /* 0x000fe40000000033 */
[----:B------:R1:W2:Y:S01]  /*2450*/  @P0 LDG.E.U8 R47, desc[UR38][R74.64] ;  /* 0x000000264a2f0981 */ /* 0x0002a2000c1e1100 */
[-C--:B0-----:R-:W-:Y:S02]  /*2460*/  IADD3 R72, P2, PT, R29, R2.reuse, RZ ;  /* 0x000000021d487210 */ /* 0x081fe40007f5e0ff */
[-C--:B------:R-:W-:Y:S02]  /*2470*/  IADD3 R248, P1, PT, R27, R2.reuse, RZ ;  /* 0x000000021bf87210 */ /* 0x080fe40007f3e0ff */
[-C--:B------:R-:W-:Y:S01]  /*2480*/  LEA.HI.X.SX32 R73, R29, R3.reuse, 0x1, P2 ;  /* 0x000000031d497211 */ /* 0x080fe200010f0eff */
[----:B------:R-:W-:Y:S01]  /*2490*/  IMAD R29, R5, 0x33, RZ ;  /* 0x00000033051d7824 */ /* 0x000fe200078e02ff */
[----:B------:R-:W-:Y:S01]  /*24a0*/  LEA.HI.X.SX32 R249, R27, R3, 0x1, P1 ;  /* 0x000000031bf97211 */ /* 0x000fe200008f0eff */
[----:B------:R-:W-:Y:S01]  /*24b0*/  IMAD R27, R5, 0xc, RZ ;  /* 0x0000000c051b7824 */ /* 0x000fe200078e02ff */
[----:B------:R1:W-:Y:S02]  /*24c0*/  STL.64 [R1+0x70], R74 ;  /* 0x0000704a01007387 */ /* 0x0003e40000100a00 */
[----:B------:R-:W-:-:S02]  /*24d0*/  IADD3 R232, P2, PT, R29, R2, RZ ;  /* 0x000000021de87210 */ /* 0x000fc40007f5e0ff */
[----:B------:R0:W2:Y:S02]  /*24e0*/  @P0 LDG.E.U8 R51, desc[UR38][R72.64] ;  /* 0x0000002648330981 */ /* 0x0000a4000c1e1100 */
[-C--:B------:R-:W-:Y:S01]  /*24f0*/  LEA.HI.X.SX32 R233, R29, R3.reuse, 0x1, P2 ;  /* 0x000000031de97211 */ /* 0x080fe200010f0eff */
[----:B------:R-:W-:Y:S01]  /*2500*/  IMAD R29, R5, 0x14, RZ ;  /* 0x00000014051d7824 */ /* 0x000fe200078e02ff */
[----:B------:R0:W-:Y:S01]  /*2510*/  STL.64 [R1+0x30], R72 ;  /* 0x0000304801007387 */ /* 0x0001e20000100a00 */
[-C--:B-1----:R-:W-:Y:S02]  /*2520*/  IADD3 R74, P1, PT, R27, R2.reuse, RZ ;  /* 0x000000021b4a7210 */ /* 0x082fe40007f3e0ff */
[-C--:B------:R-:W-:Y:S02]  /*2530*/  IADD3 R214, P2, PT, R31, R2.reuse, RZ ;  /* 0x000000021fd67210 */ /* 0x080fe40007f5e0ff */
[----:B------:R-:W-:Y:S01]  /*2540*/  LEA.HI.X.SX32 R75, R27, R3, 0x1, P1 ;  /* 0x000000031b4b7211 */ /* 0x000fe200008f0eff */
[----:B------:R-:W-:Y:S01]  /*2550*/  IMAD R27, R5, 0x1c, RZ ;  /* 0x0000001c051b7824 */ /* 0x000fe200078e02ff */
[----:B0-----:R-:W-:-:S03]  /*2560*/  IADD3 R72, P1, PT, R29, R2, RZ ;  /* 0x000000021d487210 */ /* 0x001fc60007f3e0ff */
[----:B------:R0:W-:Y:S01]  /*2570*/  STL.64 [R1+0xe8], R74 ;  /* 0x0000e84a01007387 */ /* 0x0001e20000100a00 */
[----:B------:R-:W-:Y:S02]  /*2580*/  PRMT R42, RZ, 0x7610, R42 ;  /* 0x00007610ff2a7816 */ /* 0x000fe4000000002a */
[-C--:B------:R-:W-:Y:S01]  /*2590*/  LEA.HI.X.SX32 R215, R31, R3.reuse, 0x1, P2 ;  /* 0x000000031fd77211 */ /* 0x080fe200010f0eff */
[----:B------:R0:W2:Y:S01]  /*25a0*/  @P0 LDG.E.U8 R37, desc[UR38][R74.64] ;  /* 0x000000264a250981 */ /* 0x0000a2000c1e1100 */
[----:B------:R-:W-:Y:S01]  /*25b0*/  LEA.HI.X.SX32 R73, R29, R3, 0x1, P1 ;  /* 0x000000031d497211 */ /* 0x000fe200008f0eff */
[----:B------:R-:W-:-:S04]  /*25c0*/  IMAD R29, R5, 0x24, RZ ;  /* 0x00000024051d7824 */ /* 0x000fc800078e02ff */
[----:B------:R1:W-:Y:S01]  /*25d0*/  STL.64 [R1+0xa8], R72 ;  /* 0x0000a84801007387 */ /* 0x0003e20000100a00 */
[----:B0-----:R-:W-:-:S03]  /*25e0*/  IADD3 R74, P2, PT, R27, R2, RZ ;  /* 0x000000021b4a7210 */ /* 0x001fc60007f5e0ff */
[----:B------:R1:W2:Y:S01]  /*25f0*/  @P0 LDG.E.U8 R42, desc[UR38][R72.64] ;  /* 0x00000026482a0981 */ /* 0x0002a2000c1e1100 */
[----:B------:R-:W-:Y:S01]  /*2600*/  LEA.HI.X.SX32 R75, R27, R3, 0x1, P2 ;  /* 0x000000031b4b7211 */ /* 0x000fe200010f0eff */
[----:B------:R-:W-:Y:S01]  /*2610*/  IMAD R27, R5, 0x2c, RZ ;  /* 0x0000002c051b7824 */ /* 0x000fe200078e02ff */
[----:B-1----:R-:W-:-:S04]  /*2620*/  IADD3 R72, P1, PT, R29, R2, RZ ;  /* 0x000000021d487210 */ /* 0x002fc80007f3e0ff */
[-C--:B------:R-:W-:Y:S02]  /*2630*/  IADD3 R246, P2, PT, R27, R2.reuse, RZ ;  /* 0x000000021bf67210 */ /* 0x080fe40007f5e0ff */
[-C--:B------:R-:W-:Y:S01]  /*2640*/  LEA.HI.X.SX32 R73, R29, R3.reuse, 0x1, P1 ;  /* 0x000000031d497211 */ /* 0x080fe200008f0eff */
[----:B------:R-:W-:Y:S01]  /*2650*/  IMAD R29, R5, 0x34, RZ ;  /* 0x00000034051d7824 */ /* 0x000fe200078e02ff */
[----:B------:R-:W-:Y:S02]  /*2660*/  PRMT R46, RZ, 0x7610, R46 ;  /* 0x00007610ff2e7816 */ /* 0x000fe4000000002e */
[----:B------:R-:W-:Y:S01]  /*2670*/  LEA.HI.X.SX32 R247, R27, R3, 0x1, P2 ;  /* 0x000000031bf77211 */ /* 0x000fe200010f0eff */
[----:B------:R-:W-:Y:S01]  /*2680*/  IMAD R27, R5, 0xd, RZ ;  /* 0x0000000d051b7824 */ /* 0x000fe200078e02ff */
[----:B------:R-:W-:Y:S01]  /*2690*/  IADD3 R230, P1, PT, R29, R2, RZ ;  /* 0x000000021de67210 */ /* 0x000fe20007f3e0ff */
[----:B------:R0:W-:Y:S01]  /*26a0*/  STL.64 [R1+0x68], R74 ;  /* 0x0000684a01007387 */ /* 0x0001e20000100a00 */
[----:B------:R-:W-:-:S02]  /*26b0*/  IMAD R31, R5, 0x3c, RZ ;  /* 0x0000003c051f7824 */ /* 0x000fc400078e02ff */
[----:B------:R-:W-:Y:S01]  /*26c0*/  LEA.HI.X.SX32 R231, R29, R3, 0x1, P1 ;  /* 0x000000031de77211 */ /* 0x000fe200008f0eff */
[----:B------:R0:W2:Y:S01]  /*26d0*/  @P0 LDG.E.U8 R46, desc[UR38][R74.64] ;  /* 0x000000264a2e0981 */ /* 0x0000a2000c1e1100 */
[----:B------:R-:W-:Y:S02]  /*26e0*/  PRMT R52, RZ, 0x7610, R52 ;  /* 0x00007610ff347816 */ /* 0x000fe40000000034 */
[----:B------:R-:W-:Y:S01]  /*26f0*/  PRMT R38, RZ, 0x7610, R38 ;  /* 0x00007610ff267816 */ /* 0x000fe20000000026 */
[----:B------:R-:W-:Y:S01]  /*2700*/  IMAD R29, R5, 0x15, RZ ;  /* 0x00000015051d7824 */ /* 0x000fe200078e02ff */
[-C--:B------:R-:W-:Y:S01]  /*2710*/  IADD3 R212, P2, PT, R31, R2.reuse, RZ ;  /* 0x000000021fd47210 */ /* 0x080fe20007f5e0ff */
[----:B------:R1:W-:Y:S01]  /*2720*/  STL.64 [R1+0x28], R72 ;  /* 0x0000284801007387 */ /* 0x0003e20000100a00 */
[----:B0-----:R-:W-:-:S03]  /*2730*/  IADD3 R74, P1, PT, R27, R2, RZ ;  /* 0x000000021b4a7210 */ /* 0x001fc60007f3e0ff */
[----:B------:R1:W2:Y:S01]  /*2740*/  @P0 LDG.E.U8 R52, desc[UR38][R72.64] ;  /* 0x0000002648340981 */ /* 0x0002a2000c1e1100 */
[-C--:B------:R-:W-:Y:S01]  /*2750*/  LEA.HI.X.SX32 R75, R27, R3.reuse, 0x1, P1 ;  /* 0x000000031b4b7211 */ /* 0x080fe200008f0eff */
[----:B------:R-:W-:Y:S01]  /*2760*/  IMAD R27, R5, 0x1d, RZ ;  /* 0x0000001d051b7824 */ /* 0x000fe200078e02ff */
[----:B------:R-:W-:-:S03]  /*2770*/  LEA.HI.X.SX32 R213, R31, R3, 0x1, P2 ;  /* 0x000000031fd57211 */ /* 0x000fc600010f0eff */
[----:B------:R0:W-:Y:S01]  /*2780*/  STL.64 [R1+0xe0], R74 ;  /* 0x0000e04a01007387 */ /* 0x0001e20000100a00 */
[----:B-1----:R-:W-:-:S03]  /*2790*/  IADD3 R72, P2, PT, R29, R2, RZ ;  /* 0x000000021d487210 */ /* 0x002fc60007f5e0ff */
[----:B------:R0:W2:Y:S01]  /*27a0*/  @P0 LDG.E.U8 R38, desc[UR38][R74.64] ;  /* 0x000000264a260981 */ /* 0x0000a2000c1e1100 */
[----:B------:R-:W-:Y:S02]  /*27b0*/  PRMT R43, RZ, 0x7610, R43 ;  /* 0x00007610ff2b7816 */ /* 0x000fe4000000002b */
[----:B------:R-:W-:Y:S01]  /*27c0*/  LEA.HI.X.SX32 R73, R29, R3, 0x1, P2 ;  /* 0x000000031d497211 */ /* 0x000fe200010f0eff */
[----:B------:R-:W-:Y:S01]  /*27d0*/  IMAD R29, R5, 0x25, RZ ;  /* 0x00000025051d7824 */ /* 0x000fe200078e02ff */
[----:B0-----:R-:W-:-:S03]  /*27e0*/  IADD3 R74, P1, PT, R27, R2, RZ ;  /* 0x000000021b4a7210 */ /* 0x001fc60007f3e0ff */
[----:B------:R0:W2:Y:S01]  /*27f0*/  @P0 LDG.E.U8 R43, desc[UR38][R72.64] ;  /* 0x00000026482b0981 */ /* 0x0000a2000c1e1100 */
[-C--:B------:R-:W-:Y:S01]  /*2800*/  LEA.HI.X.SX32 R75, R27, R3.reuse, 0x1, P1 ;  /* 0x000000031b4b7211 */ /* 0x080fe200008f0eff */
[----:B------:R-:W-:Y:S02]  /*2810*/  IMAD R27, R5, 0x2d, RZ ;  /* 0x0000002d051b7824 */ /* 0x000fe400078e02ff */
[----:B------:R0:W-:Y:S01]  /*2820*/  STL.64 [R1+0xa0], R72 ;  /* 0x0000a04801007387 */ /* 0x0001e20000100a00 */
[----:B------:R-:W-:Y:S02]  /*2830*/  PRMT R48, RZ, 0x7610, R48 ;  /* 0x00007610ff307816 */ /* 0x000fe40000000030 */
[-C--:B------:R-:W-:Y:S02]  /*2840*/  IADD3 R244, P1, PT, R27, R2.reuse, RZ ;  /* 0x000000021bf47210 */ /* 0x080fe40007f3e0ff */
[----:B0-----:R-:W-:Y:S01]  /*2850*/  IADD3 R72, P2, PT, R29, R2, RZ ;  /* 0x000000021d487210 */ /* 0x001fe20007f5e0ff */
[----:B------:R0:W-:Y:S01]  /*2860*/  STL.64 [R1+0x60], R74 ;  /* 0x0000604a01007387 */ /* 0x0001e20000100a00 */
[-C--:B------:R-:W-:Y:S01]  /*2870*/  LEA.HI.X.SX32 R245, R27, R3.reuse, 0x1, P1 ;  /* 0x000000031bf57211 */ /* 0x080fe200008f0eff */
[----:B------:R-:W-:Y:S01]  /*2880*/  IMAD R27, R5, 0xe, RZ ;  /* 0x0000000e051b7824 */ /* 0x000fe200078e02ff */
[----:B------:R-:W-:Y:S01]  /*2890*/  LEA.HI.X.SX32 R73, R29, R3, 0x1, P2 ;  /* 0x000000031d497211 */ /* 0x000fe200010f0eff */
[C---:B------:R-:W-:Y:S01]  /*28a0*/  IMAD R29, R5.reuse, 0x35, RZ ;  /* 0x00000035051d7824 */ /* 0x040fe200078e02ff */
[----:B------:R0:W2:Y:S01]  /*28b0*/  @P0 LDG.E.U8 R48, desc[UR38][R74.64] ;  /* 0x000000264a300981 */ /* 0x0000a2000c1e1100 */
[----:B------:R-:W-:-:S03]  /*28c0*/  IMAD R31, R5, 0x3d, RZ ;  /* 0x0000003d051f7824 */ /* 0x000fc600078e02ff */
[-C--:B------:R-:W-:Y:S02]  /*28d0*/  IADD3 R228, P2, PT, R29, R2.reuse, RZ ;  /* 0x000000021de47210 */ /* 0x080fe40007f5e0ff */
[----:B------:R-:W-:Y:S02]  /*28e0*/  PRMT R39, RZ, 0x7610, R39 ;  /* 0x00007610ff277816 */ /* 0x000fe40000000027 */
[-C--:B0-----:R-:W-:Y:S02]  /*28f0*/  IADD3 R74, P1, PT, R27, R2.reuse, RZ ;  /* 0x000000021b4a7210 */ /* 0x081fe40007f3e0ff */
[-C--:B------:R-:W-:Y:S02]  /*2900*/  LEA.HI.X.SX32 R229, R29, R3.reuse, 0x1, P2 ;  /* 0x000000031de57211 */ /* 0x080fe400010f0eff */
[-C--:B------:R-:W-:Y:S01]  /*2910*/  LEA.HI.X.SX32 R75, R27, R3.reuse, 0x1, P1 ;  /* 0x000000031b4b7211 */ /* 0x080fe200008f0eff */
[----:B------:R-:W-:Y:S01]  /*2920*/  IMAD R27, R5, 0x1e, RZ ;  /* 0x0000001e051b7824 */ /* 0x000fe200078e02ff */
[-C--:B------:R-:W-:Y:S01]  /*2930*/  IADD3 R210, P2, PT, R31, R2.reuse, RZ ;  /* 0x000000021fd27210 */ /* 0x080fe20007f5e0ff */
[----:B------:R-:W-:Y:S01]  /*2940*/  STL.64 [R1+0x20], R72 ;  /* 0x0000204801007387 */ /* 0x000fe20000100a00 */
[----:B------:R-:W-:Y:S01]  /*2950*/  PRMT R53, RZ, 0x7610, R53 ;  /* 0x00007610ff357816 */ /* 0x000fe20000000035 */
[----:B------:R-:W-:Y:S01]  /*2960*/  IMAD R29, R5, 0x16, RZ ;  /* 0x00000016051d7824 */ /* 0x000fe200078e02ff */
[----:B------:R-:W-:Y:S01]  /*2970*/  LEA.HI.X.SX32 R211, R31, R3, 0x1, P2 ;  /* 0x000000031fd37211 */ /* 0x000fe200010f0eff */
[----:B------:R0:W-:Y:S04]  /*2980*/  STL.64 [R1+0xd8], R74 ;  /* 0x0000d84a01007387 */ /* 0x0001e80000100a00 */
[----:B------:R0:W2:Y:S04]  /*2990*/  @P0 LDG.E.U8 R39, desc[UR38][R74.64] ;  /* 0x000000264a270981 */ /* 0x0000a8000c1e1100 */
[----:B------:R1:W3:Y:S01]  /*29a0*/  @P0 LDG.E.U8 R53, desc[UR38][R72.64] ;  /* 0x0000002648350981 */ /* 0x0002e2000c1e1100 */
[----:B0-----:R-:W-:-:S04]  /*29b0*/  IADD3 R74, P2, PT, R27, R2, RZ ;  /* 0x000000021b4a7210 */ /* 0x001fc80007f5e0ff */
[----:B------:R-:W-:Y:S01]  /*29c0*/  LEA.HI.X.SX32 R75, R27, R3, 0x1, P2 ;  /* 0x000000031b4b7211 */ /* 0x000fe200010f0eff */
[----:B------:R-:W-:Y:S01]  /*29d0*/  IMAD R27, R5, 0x2e, RZ ;  /* 0x0000002e051b7824 */ /* 0x000fe200078e02ff */
[----:B-1----:R-:W-:-:S04]  /*29e0*/  IADD3 R72, P1, PT, R29, R2, RZ ;  /* 0x000000021d487210 */ /* 0x002fc80007f3e0ff */
[----:B------:R-:W-:Y:S01]  /*29f0*/  LEA.HI.X.SX32 R73, R29, R3, 0x1, P1 ;  /* 0x000000031d497211 */ /* 0x000fe200008f0eff */
[----:B------:R-:W-:Y:S01]  /*2a00*/  IMAD R29, R5, 0x26, RZ ;  /* 0x00000026051d7824 */ /* 0x000fe200078e02ff */
[----:B------:R-:W-:-:S03]  /*2a10*/  IADD3 R242, P2, PT, R27, R2, RZ ;  /* 0x000000021bf27210 */ /* 0x000fc60007f5e0ff */
[----:B------:R0:W-:Y:S01]  /*2a20*/  STL.64 [R1+0x98], R72 ;  /* 0x0000984801007387 */ /* 0x0001e20000100a00 */
[----:B------:R-:W-:Y:S01]  /*2a30*/  LEA.HI.X.SX32 R243, R27, R3, 0x1, P2 ;  /* 0x000000031bf37211 */ /* 0x000fe200010f0eff */
[----:B------:R-:W-:Y:S02]  /*2a40*/  IMAD R27, R5, 0x36, RZ ;  /* 0x00000036051b7824 */ /* 0x000fe400078e02ff */
[----:B------:R0:W3:Y:S01]  /*2a50*/  @P0 LDG.E.U8 R44, desc[UR38][R72.64] ;  /* 0x00000026482c0981 */ /* 0x0000e2000c1e1100 */
[----:B------:R-:W-:-:S03]  /*2a60*/  PRMT R49, RZ, 0x7610, R49 ;  /* 0x00007610ff317816 */ /* 0x000fc60000000031 */
[----:B------:R1:W-:Y:S04]  /*2a70*/  STL.64 [R1+0x58], R74 ;  /* 0x0000584a01007387 */ /* 0x0003e80000100a00 */
[----:B------:R1:W3:Y:S01]  /*2a80*/  @P0 LDG.E.U8 R49, desc[UR38][R74.64] ;  /* 0x000000264a310981 */ /* 0x0002e2000c1e1100 */
[----:B0-----:R-:W-:-:S04]  /*2a90*/  IADD3 R72, P1, PT, R29, R2, RZ ;  /* 0x000000021d487210 */ /* 0x001fc80007f3e0ff */
[----:B------:R-:W-:Y:S01]  /*2aa0*/  LEA.HI.X.SX32 R73, R29, R3, 0x1, P1 ;  /* 0x000000031d497211 */ /* 0x000fe200008f0eff */
[----:B------:R-:W-:Y:S01]  /*2ab0*/  IMAD R29, R5, 0x3e, RZ ;  /* 0x0000003e051d7824 */ /* 0x000fe200078e02ff */
[----:B------:R-:W-:-:S03]  /*2ac0*/  IADD3 R226, P1, PT, R27, R2, RZ ;  /* 0x000000021be27210 */ /* 0x000fc60007f3e0ff */
[----:B------:R0:W3:Y:S01]  /*2ad0*/  @P0 LDG.E.U8 R54, desc[UR38][R72.64] ;  /* 0x0000002648360981 */ /* 0x0000e2000c1e1100 */
[-C--:B------:R-:W-:Y:S01]  /*2ae0*/  LEA.HI.X.SX32 R227, R27, R3.reuse, 0x1, P1 ;  /* 0x000000031be37211 */ /* 0x080fe200008f0eff */
[----:B------:R-:W-:Y:S01]  /*2af0*/  IMAD R27, R5, 0xf, RZ ;  /* 0x0000000f051b7824 */ /* 0x000fe200078e02ff */
[CC--:B------:R-:W-:Y:S01]  /*2b00*/  IADD3 R208, P2, PT, R29.reuse, R2.reuse, RZ ;  /* 0x000000021dd07210 */ /* 0x0c0fe20007f5e0ff */
[----:B------:R0:W-:Y:S03]  /*2b10*/  STL.64 [R1+0x18], R72 ;  /* 0x0000184801007387 */ /* 0x0001e60000100a00 */
[-C--:B------:R-:W-:Y:S01]  /*2b20*/  LEA.HI.X.SX32 R209, R29, R3.reuse, 0x1, P2 ;  /* 0x000000031dd17211 */ /* 0x080fe200010f0eff */
[----:B------:R-:W-:Y:S01]  /*2b30*/  IMAD R29, R5, 0x17, RZ ;  /* 0x00000017051d7824 */ /* 0x000fe200078e02ff */
[CC--:B-1----:R-:W-:Y:S01]  /*2b40*/  IADD3 R74, P1, PT, R27.reuse, R2.reuse, RZ ;  /* 0x000000021b4a7210 */ /* 0x0c2fe20007f3e0ff */
[----:B0-----:R-:W0:Y:S03]  /*2b50*/  LDC R73, c[0x0][0x3c4] ;  /* 0x0000f100ff497b82 */ /* 0x001e260000000800 */
[----:B------:R-:W-:Y:S01]  /*2b60*/  LEA.HI.X.SX32 R75, R27, R3, 0x1, P1 ;  /* 0x000000031b4b7211 */ /* 0x000fe200008f0eff */
[----:B------:R-:W-:Y:S01]  /*2b70*/  IMAD R27, R5, 0x1f, RZ ;  /* 0x0000001f051b7824 */ /* 0x000fe200078e02ff */
[----:B------:R-:W-:-:S03]  /*2b80*/  IADD3 R78, P2, PT, R29, R2, RZ ;  /* 0x000000021d4e7210 */ /* 0x000fc60007f5e0ff */
[----:B------:R1:W-:Y:S01]  /*2b90*/  STL.64 [R1+0xd0], R74 ;  /* 0x0000d04a01007387 */ /* 0x0003e20000100a00 */
[----:B------:R-:W-:Y:S01]  /*2ba0*/  LEA.HI.X.SX32 R79, R29, R3, 0x1, P2 ;  /* 0x000000031d4f7211 */ /* 0x000fe200010f0eff */
[----:B------:R-:W-:Y:S02]  /*2bb0*/  IMAD.SHL.U32 R29, R5, 0x2, RZ ;  /* 0x00000002051d7824 */ /* 0x000fe400078e00ff */
[----:B------:R1:W3:Y:S02]  /*2bc0*/  @P0 LDG.E.U8 R40, desc[UR38][R74.64] ;  /* 0x000000264a280981 */ /* 0x0002e4000c1e1100 */
[----:B-1----:R-:W-:-:S04]  /*2bd0*/  IADD3 R74, P1, PT, R27, R2, RZ ;  /* 0x000000021b4a7210 */ /* 0x002fc80007f3e0ff */
[----:B------:R-:W-:Y:S02]  /*2be0*/  LEA.HI.X.SX32 R75, R27, R3, 0x1, P1 ;  /* 0x000000031b4b7211 */ /* 0x000fe400008f0eff */
[----:B------:R-:W-:Y:S01]  /*2bf0*/  IADD3 RZ, P1, PT, R29, R2, RZ ;  /* 0x000000021dff7210 */ /* 0x000fe20007f3e0ff */
[----:B------:R-:W-:Y:S01]  /*2c00*/  STL.64 [R1+0x90], R78 ;  /* 0x0000904e01007387 */ /* 0x000fe20000100a00 */
[----:B0-----:R-:W-:Y:S01]  /*2c10*/  IADD3 R26, P2, PT, R2, R73, RZ ;  /* 0x00000049021a7210 */ /* 0x001fe20007f5e0ff */
[----:B------:R-:W-:Y:S02]  /*2c20*/  IMAD.SHL.U32 R31, R73, 0x2, RZ ;  /* 0x00000002491f7824 */ /* 0x000fe400078e00ff */
[----:B------:R0:W-:Y:S04]  /*2c30*/  STL.64 [R1+0x50], R74 ;  /* 0x0000504a01007387 */ /* 0x0001e80000100a00 */
[----:B------:R0:W3:Y:S01]  /*2c40*/  @P0 LDG.E.U8 R50, desc[UR38][R74.64] ;  /* 0x000000264a320981 */ /* 0x0000e2000c1e1100 */
[----:B------:R-:W-:-:S02]  /*2c50*/  PRMT R45, RZ, 0x7610, R45 ;  /* 0x00007610ff2d7816 */ /* 0x000fc4000000002d */
[CC--:B------:R-:W-:Y:S01]  /*2c60*/  LEA.HI.X.SX32 R27, R73.reuse, R3.reuse, 0x1, P2 ;  /* 0x00000003491b7211 */ /* 0x0c0fe200010f0eff */
[----:B------:R-:W-:Y:S01]  /*2c70*/  IMAD R33, R73, 0x3, RZ ;  /* 0x0000000349217824 */ /* 0x000fe200078e02ff */
[----:B------:R-:W-:Y:S02]  /*2c80*/  PRMT R30, RZ, 0x7610, R30 ;  /* 0x00007610ff1e7816 */ /* 0x000fe4000000001e */
[----:B------:R1:W3:Y:S01]  /*2c90*/  @P0 LDG.E.U8 R45, desc[UR38][R78.64] ;  /* 0x000000264e2d0981 */ /* 0x0002e2000c1e1100 */
[-C--:B0-----:R-:W-:Y:S01]  /*2ca0*/  LEA.HI.X.SX32 R75, R29, R3.reuse, 0x1, P1 ;  /* 0x000000031d4b7211 */ /* 0x081fe200008f0eff */
[----:B------:R-:W-:Y:S02]  /*2cb0*/  IMAD R29, R5, 0x3, RZ ;  /* 0x00000003051d7824 */ /* 0x000fe400078e02ff */
[----:B------:R0:W3:Y:S01]  /*2cc0*/  @P0 LDG.E.U8 R28, desc[UR38][R26.64] ;  /* 0x000000261a1c0981 */ /* 0x0000e2000c1e1100 */
[--C-:B------:R-:W-:Y:S02]  /*2cd0*/  IMAD.IADD R74, R31, 0x1, R2.reuse ;  /* 0x000000011f4a7824 */ /* 0x100fe400078e0202 */
[----:B------:R-:W-:Y:S01]  /*2ce0*/  IMAD.SHL.U32 R31, R5, 0x4, RZ ;  /* 0x00000004051f7824 */ /* 0x000fe200078e00ff */
[-C--:B------:R-:W-:Y:S01]  /*2cf0*/  IADD3 RZ, P1, PT, R29, R2.reuse, RZ ;  /* 0x000000021dff7210 */ /* 0x080fe20007f3e0ff */
[----:B-1----:R-:W-:Y:S01]  /*2d00*/  IMAD.IADD R78, R33, 0x1, R2 ;  /* 0x00000001214e7824 */ /* 0x002fe200078e0202 */
[----:B------:R1:W3:Y:S02]  /*2d10*/  @P0 LDG.E.U8 R30, desc[UR38][R74.64] ;  /* 0x000000264a1e0981 */ /* 0x0002e4000c1e1100 */
[----:B------:R-:W-:Y:S01]  /*2d20*/  LEA.HI.X.SX32 R79, R29, R3, 0x1, P1 ;  /* 0x000000031d4f7211 */ /* 0x000fe200008f0eff */
[----:B------:R-:W-:Y:S01]  /*2d30*/  IMAD R29, R5, 0x27, RZ ;  /* 0x00000027051d7824 */ /* 0x000fe200078e02ff */
[----:B------:R-:W-:Y:S01]  /*2d40*/  IADD3 RZ, P2, PT, R31, R2, RZ ;  /* 0x000000021fff7210 */ /* 0x000fe20007f5e0ff */
[----:B0-----:R-:W-:Y:S01]  /*2d50*/  IMAD R27, R5, 0x5, RZ ;  /* 0x00000005051b7824 */ /* 0x001fe200078e02ff */
[----:B------:R-:W-:Y:S01]  /*2d60*/  PRMT R33, RZ, 0x7610, R33 ;  /* 0x00007610ff217816 */ /* 0x000fe20000000021 */
[----:B------:R1:W-:Y:S01]  /*2d70*/  STL.64 [R1+0x140], R74 ;  /* 0x0001404a01007387 */ /* 0x0003e20000100a00 */
[----:B------:R-:W-:-:S02]  /*2d80*/  IMAD.SHL.U32 R55, R73, 0x4, RZ ;  /* 0x0000000449377824 */ /* 0x000fc400078e00ff */
[-C--:B------:R-:W-:Y:S01]  /*2d90*/  IADD3 RZ, P1, PT, R27, R2.reuse, RZ ;  /* 0x000000021bff7210 */ /* 0x080fe20007f3e0ff */
[----:B------:R0:W-:Y:S01]  /*2da0*/  STL.64 [R1+0x138], R78 ;  /* 0x0001384e01007387 */ /* 0x0001e20000100a00 */
[----:B------:R-:W-:Y:S02]  /*2db0*/  PRMT R11, RZ, 0x7610, R11 ;  /* 0x00007610ff0b7816 */ /* 0x000fe4000000000b */
[----:B------:R-:W-:Y:S01]  /*2dc0*/  PRMT R26, RZ, 0x7610, R26 ;  /* 0x00007610ff1a7816 */ /* 0x000fe2000000001a */
[----:B------:R0:W3:Y:S01]  /*2dd0*/  @P0 LDG.E.U8 R33, desc[UR38][R78.64] ;  /* 0x000000264e210981 */ /* 0x0000e2000c1e1100 */
[----:B-1----:R-:W-:Y:S01]  /*2de0*/  LEA.HI.X.SX32 R75, R31, R3, 0x1, P2 ;  /* 0x000000031f4b7211 */ /* 0x002fe200010f0eff */
[----:B------:R-:W-:Y:S01]  /*2df0*/  IMAD.IADD R74, R55, 0x1, R2 ;  /* 0x00000001374a7824 */ /* 0x000fe200078e0202 */
[----:B------:R-:W-:Y:S01]  /*2e00*/  IADD3 R80, P2, PT, R29, R2, RZ ;  /* 0x000000021d507210 */ /* 0x000fe20007f5e0ff */
[----:B------:R-:W3:Y:S01]  /*2e10*/  @P0 LDG.E.U8 R11, desc[UR38][R238.64] ;  /* 0x00000026ee0b0981 */ /* 0x000ee2000c1e1100 */
[----:B------:R-:W-:-:S02]  /*2e20*/  PRMT R10, RZ, 0x7610, R10 ;  /* 0x00007610ff0a7816 */ /* 0x000fc4000000000a */
[-C--:B------:R-:W-:Y:S01]  /*2e30*/  LEA.HI.X.SX32 R81, R29, R3.reuse, 0x1, P2 ;  /* 0x000000031d517211 */ /* 0x080fe200010f0eff */
[----:B------:R-:W-:Y:S01]  /*2e40*/  IMAD R29, R5, 0x6, RZ ;  /* 0x00000006051d7824 */ /* 0x000fe200078e02ff */
[----:B0-----:R-:W-:Y:S01]  /*2e50*/  LEA.HI.X.SX32 R79, R27, R3, 0x1, P1 ;  /* 0x000000031b4f7211 */ /* 0x001fe200008f0eff */
[----:B------:R-:W-:Y:S01]  /*2e60*/  IMAD R27, R73, 0x6, RZ ;  /* 0x00000006491b7824 */ /* 0x000fe200078e02ff */
[----:B------:R0:W-:Y:S01]  /*2e70*/  STL.64 [R1+0x130], R74 ;  /* 0x0001304a01007387 */ /* 0x0001e20000100a00 */
[----:B------:R-:W-:-:S03]  /*2e80*/  PRMT R17, RZ, 0x7610, R17 ;  /* 0x00007610ff117816 */ /* 0x000fc60000000011 */
[----:B------:R0:W3:Y:S01]  /*2e90*/  @P0 LDG.E.U8 R26, desc[UR38][R74.64] ;  /* 0x000000264a1a0981 */ /* 0x0000e2000c1e1100 */
[----:B------:R-:W-:-:S03]  /*2ea0*/  IADD3 RZ, P1, PT, R29, R2, RZ ;  /* 0x000000021dff7210 */ /* 0x000fc60007f3e0ff */
[----:B------:R-:W3:Y:S01]  /*2eb0*/  @P0 LDG.E.U8 R10, desc[UR38][R222.64] ;  /* 0x00000026de0a0981 */ /* 0x000ee2000c1e1100 */
[----:B------:R-:W-:Y:S02]  /*2ec0*/  PRMT R18, RZ, 0x7610, R18 ;  /* 0x00007610ff127816 */ /* 0x000fe40000000012 */
[----:B------:R-:W-:Y:S01]  /*2ed0*/  PRMT R22, RZ, 0x7610, R22 ;  /* 0x00007610ff167816 */ /* 0x000fe20000000016 */
[----:B------:R-:W3:Y:S01]  /*2ee0*/  @P0 LDG.E.U8 R17, desc[UR38][R236.64] ;  /* 0x00000026ec110981 */ /* 0x000ee2000c1e1100 */
[----:B0-----:R-:W-:Y:S02]  /*2ef0*/  IMAD R75, R73, 0x5, RZ ;  /* 0x00000005494b7824 */ /* 0x001fe400078e02ff */
[--C-:B------:R-:W-:Y:S01]  /*2f00*/  IMAD.IADD R74, R27, 0x1, R2.reuse ;  /* 0x000000011b4a7824 */ /* 0x100fe200078e0202 */
[----:B------:R-:W3:Y:S01]  /*2f10*/  @P0 LDG.E.U8 R18, desc[UR38][R218.64] ;  /* 0x00000026da120981 */ /* 0x000ee2000c1e1100 */
[----:B------:R-:W-:Y:S02]  /*2f20*/  IMAD R27, R5, 0x7, RZ ;  /* 0x00000007051b7824 */ /* 0x000fe400078e02ff */
[----:B------:R-:W-:Y:S01]  /*2f30*/  IMAD.IADD R78, R75, 0x1, R2 ;  /* 0x000000014b4e7824 */ /* 0x000fe200078e0202 */
[-C--:B------:R-:W-:Y:S01]  /*2f40*/  LEA.HI.X.SX32 R75, R29, R3.reuse, 0x1, P1 ;  /* 0x000000031d4b7211 */ /* 0x080fe200008f0eff */
[----:B------:R-:W-:Y:S01]  /*2f50*/  IMAD R73, R73, 0x7, RZ ;  /* 0x0000000749497824 */ /* 0x000fe200078e02ff */
[----:B------:R-:W-:Y:S01]  /*2f60*/  IADD3 RZ, P1, PT, R27, R2, RZ ;  /* 0x000000021bff7210 */ /* 0x000fe20007f3e0ff */
[----:B------:R-:W-:Y:S01]  /*2f70*/  IMAD R29, R5, 0x2f, RZ ;  /* 0x0000002f051d7824 */ /* 0x000fe200078e02ff */
[----:B------:R-:W-:Y:S01]  /*2f80*/  PRMT R24, RZ, 0x7610, R24 ;  /* 0x00007610ff187816 */ /* 0x000fe20000000018 */
[----:B------:R-:W-:Y:S01]  /*2f90*/  IMAD.IADD R72, R73, 0x1, R2 ;  /* 0x0000000149487824 */ /* 0x000fe200078e0202 */
[----:B------:R-:W-:Y:S01]  /*2fa0*/  PRMT R25, RZ, 0x7610, R25 ;  /* 0x00007610ff197816 */ /* 0x000fe20000000019 */
[----:B------:R-:W3:Y:S01]  /*2fb0*/  @P0 LDG.E.U8 R22, desc[UR38][R250.64] ;  /* 0x00000026fa160981 */ /* 0x000ee2000c1e1100 */
[----:B------:R-:W-:Y:S01]  /*2fc0*/  LEA.HI.X.SX32 R73, R27, R3, 0x1, P1 ;  /* 0x000000031b497211 */ /* 0x000fe200008f0eff */
[C---:B------:R-:W-:Y:S01]  /*2fd0*/  IMAD R27, R5.reuse, 0x37, RZ ;  /* 0x00000037051b7824 */ /* 0x040fe200078e02ff */
[----:B------:R-:W-:Y:S01]  /*2fe0*/  PRMT R57, RZ, 0x7610, R57 ;  /* 0x00007610ff397816 */ /* 0x000fe20000000039 */
[----:B------:R-:W-:Y:S01]  /*2ff0*/  IMAD R5, R5, 0x3f, RZ ;  /* 0x0000003f05057824 */ /* 0x000fe200078e02ff */
[----:B------:R-:W-:Y:S01]  /*3000*/  PRMT R61, RZ, 0x7610, R61 ;  /* 0x00007610ff3d7816 */ /* 0x000fe2000000003d */
[----:B------:R-:W3:Y:S01]  /*3010*/  @P0 LDG.E.U8 R24, desc[UR38][R234.64] ;  /* 0x00000026ea180981 */ /* 0x000ee2000c1e1100 */
[----:B------:R-:W-:-:S02]  /*3020*/  PRMT R65, RZ, 0x7610, R65 ;  /* 0x00007610ff417816 */ /* 0x000fc40000000041 */
[CC--:B------:R-:W-:Y:S01]  /*3030*/  IADD3 R240, P2, PT, R29.reuse, R2.reuse, RZ ;  /* 0x000000021df07210 */ /* 0x0c0fe20007f5e0ff */
[----:B------:R-:W3:Y:S01]  /*3040*/  @P0 LDG.E.U8 R25, desc[UR38][R216.64] ;  /* 0x00000026d8190981 */ /* 0x000ee2000c1e1100 */
[----:B------:R-:W-:Y:S02]  /*3050*/  PRMT R56, RZ, 0x7610, R56 ;  /* 0x00007610ff387816 */ /* 0x000fe40000000038 */
[----:B------:R-:W-:Y:S01]  /*3060*/  LEA.HI.X.SX32 R241, R29, R3, 0x1, P2 ;  /* 0x000000031df17211 */ /* 0x000fe200010f0eff */
[----:B------:R-:W3:Y:S01]  /*3070*/  @P0 LDG.E.U8 R57, desc[UR38][R248.64] ;  /* 0x00000026f8390981 */ /* 0x000ee2000c1e1100 */
[-C--:B------:R-:W-:Y:S02]  /*3080*/  IADD3 R224, P1, PT, R27, R2.reuse, RZ ;  /* 0x000000021be07210 */ /* 0x080fe40007f3e0ff */
[----:B------:R-:W-:Y:S01]  /*3090*/  IADD3 R206, P2, PT, R5, R2, RZ ;  /* 0x0000000205ce7210 */ /* 0x000fe20007f5e0ff */
[----:B------:R-:W3:Y:S01]  /*30a0*/  @P0 LDG.E.U8 R61, desc[UR38][R232.64] ;  /* 0x00000026e83d0981 */ /* 0x000ee2000c1e1100 */
[----:B------:R-:W-:-:S03]  /*30b0*/  PRMT R62, RZ, 0x7610, R62 ;  /* 0x00007610ff3e7816 */ /* 0x000fc6000000003e */
[----:B------:R-:W3:Y:S01]  /*30c0*/  @P0 LDG.E.U8 R65, desc[UR38][R214.64] ;  /* 0x00000026d6410981 */ /* 0x000ee2000c1e1100 */
[----:B------:R-:W-:Y:S02]  /*30d0*/  PRMT R66, RZ, 0x7610, R66 ;  /* 0x00007610ff427816 */ /* 0x000fe40000000042 */
[----:B------:R-:W-:Y:S01]  /*30e0*/  PRMT R58, RZ, 0x7610, R58 ;  /* 0x00007610ff3a7816 */ /* 0x000fe2000000003a */
[----:B------:R-:W3:Y:S01]  /*30f0*/  @P0 LDG.E.U8 R56, desc[UR38][R246.64] ;  /* 0x00000026f6380981 */ /* 0x000ee2000c1e1100 */
[----:B------:R-:W-:Y:S02]  /*3100*/  PRMT R63, RZ, 0x7610, R63 ;  /* 0x00007610ff3f7816 */ /* 0x000fe4000000003f */
[----:B------:R-:W-:Y:S01]  /*3110*/  PRMT R67, RZ, 0x7610, R67 ;  /* 0x00007610ff437816 */ /* 0x000fe20000000043 */
[----:B------:R-:W3:Y:S01]  /*3120*/  @P0 LDG.E.U8 R62, desc[UR38][R230.64] ;  /* 0x00000026e63e0981 */ /* 0x000ee2000c1e1100 */
[----:B------:R-:W-:Y:S02]  /*3130*/  PRMT R31, RZ, 0x7610, R31 ;  /* 0x00007610ff1f7816 */ /* 0x000fe4000000001f */
[----:B------:R-:W-:Y:S01]  /*3140*/  PRMT R59, RZ, 0x7610, R59 ;  /* 0x00007610ff3b7816 */ /* 0x000fe2000000003b */
[----:B------:R-:W3:Y:S01]  /*3150*/  @P0 LDG.E.U8 R66, desc[UR38][R212.64] ;  /* 0x00000026d4420981 */ /* 0x000ee2000c1e1100 */
[----:B------:R-:W-:-:S02]  /*3160*/  PRMT R64, RZ, 0x7610, R64 ;  /* 0x00007610ff407816 */ /* 0x000fc40000000040 */
[----:B------:R-:W-:Y:S01]  /*3170*/  PRMT R70, RZ, 0x7610, R70 ;  /* 0x00007610ff467816 */ /* 0x000fe20000000046 */
[----:B------:R-:W3:Y:S01]  /*3180*/  @P0 LDG.E.U8 R58, desc[UR38][R244.64] ;  /* 0x00000026f43a0981 */ /* 0x000ee2000c1e1100 */
[----:B------:R-:W-:Y:S02]  /*3190*/  PRMT R32, RZ, 0x7610, R32 ;  /* 0x00007610ff207816 */ /* 0x000fe40000000020 */
[-C--:B------:R-:W-:Y:S01]  /*31a0*/  LEA.HI.X.SX32 R225, R27, R3.reuse, 0x1, P1 ;  /* 0x000000031be17211 */ /* 0x080fe200008f0eff */
[----:B------:R-:W3:Y:S01]  /*31b0*/  @P0 LDG.E.U8 R63, desc[UR38][R228.64] ;  /* 0x00000026e43f0981 */ /* 0x000ee2000c1e1100 */
[----:B------:R-:W-:Y:S02]  /*31c0*/  LEA.HI.X.SX32 R207, R5, R3, 0x1, P2 ;  /* 0x0000000305cf7211 */ /* 0x000fe400010f0eff */
[----:B------:R-:W-:Y:S01]  /*31d0*/  PRMT R55, RZ, 0x7610, R55 ;  /* 0x00007610ff377816 */ /* 0x000fe20000000037 */
[----:B------:R-:W3:Y:S01]  /*31e0*/  @P0 LDG.E.U8 R67, desc[UR38][R210.64] ;  /* 0x00000026d2430981 */ /* 0x000ee2000c1e1100 */
[----:B------:R-:W-:-:S02]  /*31f0*/  PRMT R34, RZ, 0x7610, R34 ;  /* 0x00007610ff227816 */ /* 0x000fc40000000022 */
[----:B------:R-:W-:Y:S01]  /*3200*/  PRMT R60, RZ, 0x7610, R60 ;  /* 0x00007610ff3c7816 */ /* 0x000fe2000000003c */
[----:B------:R-:W3:Y:S01]  /*3210*/  @P0 LDG.E.U8 R31, desc[UR38][R78.64] ;  /* 0x000000264e1f0981 */ /* 0x000ee2000c1e1100 */
[----:B------:R-:W-:Y:S02]  /*3220*/  PRMT R27, RZ, 0x7610, R27 ;  /* 0x00007610ff1b7816 */ /* 0x000fe4000000001b */
[----:B------:R-:W-:Y:S01]  /*3230*/  PRMT R5, RZ, 0x7610, R5 ;  /* 0x00007610ff057816 */ /* 0x000fe20000000005 */
[----:B------:R-:W3:Y:S04]  /*3240*/  @P0 LDG.E.U8 R59, desc[UR38][R242.64] ;  /* 0x00000026f23b0981 */ /* 0x000ee8000c1e1100 */
[----:B------:R-:W3:Y:S04]  /*3250*/  @P0 LDG.E.U8 R64, desc[UR38][R226.64] ;  /* 0x00000026e2400981 */ /* 0x000ee8000c1e1100 */
[----:B------:R-:W3:Y:S04]  /*3260*/  @P0 LDG.E.U8 R70, desc[UR38][R208.64] ;  /* 0x00000026d0460981 */ /* 0x000ee8000c1e1100 */
[----:B------:R-:W3:Y:S04]  /*3270*/  @P0 LDG.E.U8 R32, desc[UR38][R74.64] ;  /* 0x000000264a200981 */ /* 0x000ee8000c1e1100 */
[----:B------:R-:W3:Y:S04]  /*3280*/  @P0 LDG.E.U8 R55, desc[UR38][R80.64] ;  /* 0x0000002650370981 */ /* 0x000ee8000c1e1100 */
[----:B------:R-:W3:Y:S04]  /*3290*/  @P0 LDG.E.U8 R34, desc[UR38][R72.64] ;  /* 0x0000002648220981 */ /* 0x000ee8000c1e1100 */
[----:B------:R-:W3:Y:S04]  /*32a0*/  @P0 LDG.E.U8 R60, desc[UR38][R240.64] ;  /* 0x00000026f03c0981 */ /* 0x000ee8000c1e1100 */
[----:B------:R-:W3:Y:S04]  /*32b0*/  @P0 LDG.E.U8 R27, desc[UR38][R224.64] ;  /* 0x00000026e01b0981 */ /* 0x000ee8000c1e1100 */
[----:B------:R-:W3:Y:S01]  /*32c0*/  @P0 LDG.E.U8 R5, desc[UR38][R206.64] ;  /* 0x00000026ce050981 */ /* 0x000ee2000c1e1100 */
[----:B----4-:R-:W-:-:S04]  /*32d0*/  @!UP2 UIADD3 UR6, UPT, UPT, -UR5, 0x100000, URZ ;  /* 0x001000000506a890 */ /* 0x010fc8000fffe1ff */
[----:B------:R-:W-:Y:S02]  /*32e0*/  @!UP2 USHF.L.U32 UR7, UR6, 0xb, URZ ;  /* 0x0000000b0607a899 */ /* 0x000fe400080006ff */
[----:B------:R-:W-:Y:S01]  /*32f0*/  @!UP2 USHF.L.U32 UR6, UR6, 0x1, URZ ;  /* 0x000000010606a899 */ /* 0x000fe200080006ff */
[----:B------:R-:W-:-:S11]  /*3300*/  VOTEU.ALL UP0, P6 ;  /* 0x0000000000ff7886 */ /* 0x000fd60003000000 */
[----:B------:R0:W1:Y:S01]  /*3310*/  @!UP0 SYNCS.EXCH.64 URZ, [UR19+0x9008], UR6 ;  /* 0x0090080613ff85b2 */ /* 0x0000620008000100 */
[----:B--2---:R2:W-:Y:S04]  /*3320*/  STS.U8 [R86+UR19+0x2000], R4 ;  /* 0x0020000456007988 */ /* 0x0045e80008000013 */
[----:B------:R-:W-:Y:S04]  /*3330*/  STS.U8 [R86+UR19+0x2400], R0 ;  /* 0x0024000056007988 */ /* 0x000fe80008000013 */
[----:B------:R4:W-:Y:S04]  /*3340*/  STS.U8 [R86+UR19+0x2800], R6 ;  /* 0x0028000656007988 */ /* 0x0009e80008000013 */
[----:B------:R0:W-:Y:S04]  /*3350*/  STS.U8 [R86+UR19+0x2c00], R7 ;  /* 0x002c000756007988 */ /* 0x0001e80008000013 */
[----:B------:R0:W-:Y:S04]  /*3360*/  STS.U8 [R86+UR19+0x3000], R8 ;  /* 0x0030000856007988 */ /* 0x0001e80008000013 */
[----:B---3--:R3:W-:Y:S01]  /*3370*/  STS.U8 [R86+UR19+0x3400], R9 ;  /* 0x0034000956007988 */ /* 0x0087e20008000013 */
[----:B--2---:R-:W-:-:S03]  /*3380*/  LOP3.LUT R4, R82, 0x7f, RZ, 0xc0, !PT ;  /* 0x0000007f52047812 */ /* 0x004fc600078ec0ff */
[----:B------:R3:W-:Y:S01]  /*3390*/  STL.64 [R1+0x10], R80 ;  /* 0x0000105001007387 */ /* 0x0007e20000100a00 */
[----:B----4-:R-:W-:-:S03]  /*33a0*/  LOP3.LUT R6, R4, 0x40, RZ, 0x3c, !PT ;  /* 0x0000004004067812 */ /* 0x010fc600078e3cff */
[----:B------:R3:W-:Y:S04]  /*33b0*/  STL.64 [R1+0x128], R78 ;  /* 0x0001284e01007387 */ /* 0x0007e80000100a00 */
[----:B------:R3:W-:Y:S04]  /*33c0*/  STL.64 [R1+0x120], R74 ;  /* 0x0001204a01007387 */ /* 0x0007e80000100a00 */
[----:B------:R3:W-:Y:S01]  /*33d0*/  STL.64 [R1+0x118], R72 ;  /* 0x0001184801007387 */ /* 0x0007e20000100a00 */
[----:B------:R-:W-:-:S04]  /*33e0*/  @!UP2 UIADD3 UR4, UPT, UPT, -UR5, 0x100000, URZ ;  /* 0x001000000504a890 */ /* 0x000fc8000fffe1ff */
[----:B------:R-:W-:Y:S02]  /*33f0*/  @!UP2 USHF.L.U32 UR5, UR4, 0xb, URZ ;  /* 0x0000000b0405a899 */ /* 0x000fe400080006ff */
[----:B------:R-:W-:Y:S01]  /*3400*/  @!UP2 USHF.L.U32 UR4, UR4, 0x1, URZ ;  /* 0x000000010404a899 */ /* 0x000fe200080006ff */
[----:B------:R-:W-:Y:S02]  /*3410*/  ISETP.EQ.U32.AND P1, PT, RZ, UR11, P0 ;  /* 0x0000000bff007c0c */ /* 0x000fe40008722070 */
[C---:B------:R-:W-:Y:S02]  /*3420*/  LOP3.LUT R0, R4.reuse, 0x50, RZ, 0x3c, !PT ;  /* 0x0000005004007812 */ /* 0x040fe400078e3cff */
[C---:B0-----:R-:W-:Y:S02]  /*3430*/  LOP3.LUT R7, R4.reuse, 0x60, RZ, 0x3c, !PT ;  /* 0x0000006004077812 */ /* 0x041fe400078e3cff */
[----:B------:R-:W-:Y:S01]  /*3440*/  LOP3.LUT R4, R4, 0x70, RZ, 0x3c, !PT ;  /* 0x0000007004047812 */ /* 0x000fe200078e3cff */
[----:B------:R-:W-:Y:S01]  /*3450*/  VOTEU.ALL UP0, P6 ;  /* 0x0000000000ff7886 */ /* 0x000fe20003000000 */
[----:B------:R-:W-:-:S02]  /*3460*/  UIADD3 UR10, UPT, UPT, UR19, 0x4000, URZ ;  /* 0x00004000130a7890 */ /* 0x000fc4000fffe0ff */
[----:B------:R-:W-:Y:S01]  /*3470*/  UIADD3 UR16, UPT, UPT, UR18, 0x100000, URZ ;  /* 0x0010000012107890 */ /* 0x000fe2000fffe0ff */
[----:B------:R3:W-:Y:S04]  /*3480*/  STS.U8 [R86+UR19+0x3800], R11 ;  /* 0x0038000b56007988 */ /* 0x0007e80008000013 */
        /* <DEDUP_REMOVED lines=56> */
[----:B------:R3:W-:Y:S01]  /*3810*/  STS.U8 [R4+UR19+0x3f80], R5 ;  /* 0x003f800504007988 */ /* 0x0007e20008000013 */
[----:B-1----:R0:W-:Y:S06]  /*3820*/  MEMBAR.ALL.CTA ;  /* 0x0000000000007992 */ /* 0x0021ec0000008000 */
[----:B0-----:R-:W-:Y:S04]  /*3830*/  FENCE.VIEW.ASYNC.S ;  /* 0x00000000000073c6 */ /* 0x001fe80000000000 */
[----:B------:R-:W0:Y:S02]  /*3840*/  FENCE.VIEW.ASYNC.S ;  /* 0x00000000000073c6 */ /* 0x000e240000000000 */
[----:B0-----:R3:W0:Y:S02]  /*3850*/  @!UP0 SYNCS.EXCH.64 URZ, [UR19+0x4000], UR4 ;  /* 0x0040000413ff85b2 */ /* 0x0016240008000100 */
[----:B0-----:R-:W-:Y:S06]  /*3860*/  BAR.SYNC.DEFER_BLOCKING 0x0 ;  /* 0x0000000000007b1d */ /* 0x001fec0000010000 */
[----:B---3--:R-:W-:Y:S05]  /*3870*/  @!P1 BRA `(.L_x_6) ;  /* 0x0000000000849947 */ /* 0x008fea0003800000 */
[----:B------:R-:W-:Y:S02]  /*3880*/  UIADD3 UR4, UPT, UPT, UR19, 0x2000, URZ ;  /* 0x0000200013047890 */ /* 0x000fe4000fffe0ff */
[----:B------:R-:W-:Y:S02]  /*3890*/  USHF.R.U32.HI UR6, URZ, 0x4, UR19 ;  /* 0x00000004ff067899 */ /* 0x000fe40008011613 */
[----:B------:R-:W-:Y:S02]  /*38a0*/  USHF.R.U32.HI UR4, URZ, 0x4, UR4 ;  /* 0x00000004ff047899 */ /* 0x000fe40008011604 */
[----:B------:R-:W-:Y:S02]  /*38b0*/  USGXT.U32 UR6, UR6, 0xe ;  /* 0x0000000e0606789a */ /* 0x000fe40008000000 */
[----:B------:R-:W-:Y:S02]  /*38c0*/  USGXT.U32 UR8, UR4, 0xe ;  /* 0x0000000e0408789a */ /* 0x000fe40008000000 */
[----:B------:R-:W-:-:S02]  /*38d0*/  UIADD3 UR28, UP0, UPT, UR6, 0x80, URZ ;  /* 0x00000080061c7890 */ /* 0x000fc4000ff1e0ff */
[----:B------:R-:W-:Y:S01]  /*38e0*/  UIADD3 UR30, UP3, UPT, UR8, 0x2, URZ ;  /* 0x00000002081e7890 */ /* 0x000fe2000ff7e0ff */
[----:B------:R-:W-:Y:S01]  /*38f0*/  UMOV UR4, URZ ;  /* 0x000000ff00047c82 */ /* 0x000fe20008000000 */
[----:B------:R-:W-:Y:S01]  /*3900*/  UMOV UR32, 0x0 ;  /* 0x0000000000207882 */ /* 0x000fe20000000000 */
[----:B------:R-:W-:Y:S02]  /*3910*/  UIADD3.X UR29, UPT, UPT, UR4, -0x7fffbfe0, URZ, UP0, !UPT ;  /* 0x80004020041d7890 */ /* 0x000fe400087fe4ff */
[----:B------:R-:W-:Y:S02]  /*3920*/  UIADD3.X UR31, UPT, UPT, UR4, 0x40004040, URZ, UP3, !UPT ;  /* 0x40004040041f7890 */ /* 0x000fe40009ffe4ff */
[----:B------:R-:W-:Y:S02]  /*3930*/  UIADD3.64 UR12, UPT, UPT, UR28, 0x80, URZ ;  /* 0x000000801c0c7897 */ /* 0x000fe4000fffe0ff */
[----:B------:R-:W-:Y:S02]  /*3940*/  UIADD3.64 UR14, UPT, UPT, UR30, 0x2, URZ ;  /* 0x000000021e0e7897 */ /* 0x000fe4000fffe0ff */
[----:B------:R-:W-:-:S02]  /*3950*/  UIADD3.64 UR24, UPT, UPT, UR28, 0x100, URZ ;  /* 0x000001001c187897 */ /* 0x000fc4000fffe0ff */
[----:B------:R-:W-:Y:S01]  /*3960*/  UIADD3.64 UR26, UPT, UPT, UR30, 0x4, URZ ;  /* 0x000000041e1a7897 */ /* 0x000fe2000fffe0ff */
[----:B------:R-:W-:Y:S01]  /*3970*/  UMOV UR33, 0x4108010 ;  /* 0x0410801000217882 */ /* 0x000fe20000000000 */
[----:B------:R-:W-:Y:S01]  /*3980*/  UMOV UR7, 0x80004020 ;  /* 0x8000402000077882 */ /* 0x000fe20000000000 */
[----:B------:R-:W-:Y:S01]  /*3990*/  UMOV UR9, 0x40004040 ;  /* 0x4000404000097882 */ /* 0x000fe20000000000 */
[----:B------:R-:W-:Y:S01]  /*39a0*/  UMOV UR34, 0x0 ;  /* 0x0000000000227882 */ /* 0x000fe20000000000 */
[----:B------:R-:W-:Y:S01]  /*39b0*/  UMOV UR35, 0x4108010 ;  /* 0x0410801000237882 */ /* 0x000fe20000000000 */
[----:B------:R-:W-:Y:S01]  /*39c0*/  UMOV UR40, 0x0 ;  /* 0x0000000000287882 */ /* 0x000fe20000000000 */
[----:B------:R-:W-:Y:S01]  /*39d0*/  UMOV UR41, 0x4108010 ;  /* 0x0410801000297882 */ /* 0x000fe20000000000 */
[----:B------:R-:W-:Y:S01]  /*39e0*/  UMOV UR4, UR10 ;  /* 0x0000000a00047c82 */ /* 0x000fe20008000000 */
[----:B------:R-:W-:Y:S01]  /*39f0*/  UMOV UR5, URZ ;  /* 0x000000ff00057c82 */ /* 0x000fe20008000000 */
[----:B------:R0:W-:Y:S01]  /*3a00*/  UTCQMMA gdesc[UR6], gdesc[UR8], tmem[UR16], tmem[UR32], idesc[UR33], !UPT ;  /* 0x00ff2008060075ea */ /* 0x0001e2000f800310 */
[----:B------:R-:W-:Y:S01]  /*3a10*/  UMOV UR42, 0x0 ;  /* 0x00000000002a7882 */ /* 0x000fe20000000000 */
[----:B------:R-:W-:Y:S01]  /*3a20*/  UMOV UR43, 0x4108010 ;  /* 0x04108010002b7882 */ /* 0x000fe20000000000 */
[----:B------:R0:W-:Y:S01]  /*3a30*/  UTCQMMA gdesc[UR28], gdesc[UR30], tmem[UR16], tmem[UR34], idesc[UR35], UPT ;  /* 0x00ff221e1c0075ea */ /* 0x0001e2000b800310 */
[----:B------:R-:W-:Y:S01]  /*3a40*/  UMOV UR4, UR4 ;  /* 0x0000000400047c82 */ /* 0x000fe20008000000 */
[----:B------:R0:W-:Y:S01]  /*3a50*/  UTCQMMA gdesc[UR12], gdesc[UR14], tmem[UR16], tmem[UR40], idesc[UR41], UPT ;  /* 0x00ff280e0c0075ea */ /* 0x0001e2000b800310 */
[----:B------:R0:W-:Y:S01]  /*3a60*/  UTCQMMA gdesc[UR24], gdesc[UR26], tmem[UR16], tmem[UR42], idesc[UR43], UPT ;  /* 0x00ff2a1a180075ea */ /* 0x0001e2000b800310 */
[----:B------:R0:W-:Y:S01]  /*3a70*/  UTCBAR [UR4], URZ ;  /* 0x000000ff040073e9 */ /* 0x0001e200080000ff */
[----:B------:R-:W-:Y:S01]  /*3a80*/  NOP ;  /* 0x0000000000007918 */ /* 0x000fe20000000000 */
.L_x_6:
[----:B------:R-:W-:Y:S05]  /*3a90*/  @!P0 BRA `(.L_x_7) ;  /* 0x0000000000088947 */ /* 0x000fea0003800000 */
[----:B------:R-:W1:Y:S02]  /*3aa0*/  SYNCS.PHASECHK.TRANS64.TRYWAIT P2, [UR19+0x4000], RZ ;  /* 0x004000ffff0075a7 */ /* 0x000e640008041113 */
[----:B-1----:R-:W-:Y:S05]  /*3ab0*/  @!P2 BRA `(.L_x_8) ;  /* 0x000000b80084a947 */ /* 0x002fea0003800000 */
.L_x_7:
[----:B------:R-:W1:Y:S01]  /*3ac0*/  S2R R124, SR_TID.X ;  /* 0x00000000007c7919 */ /* 0x000e620000002100 */
[----:B0-----:R-:W0:Y:S01]  /*3ad0*/  LDCU UR4, c[0x0][0x3a8] ;  /* 0x00007500ff0477ac */ /* 0x001e220008000800 */
[----:B------:R-:W2:Y:S08]  /*3ae0*/  LDC R53, c[0x0][0x3d8] ;  /* 0x0000f600ff357b82 */ /* 0x000eb00000000800 */
[----:B------:R-:W-:Y:S06]  /*3af0*/  BAR.SYNC.DEFER_BLOCKING 0x0 ;  /* 0x0000000000007b1d */ /* 0x000fec0000010000 */
[----:B------:R-:W3:Y:S02]  /*3b00*/  LDCU UR6, c[0x0][0x3d8] ;  /* 0x00007b00ff0677ac */ /* 0x000ee40008000800 */
[----:B------:R-:W4:Y:S01]  /*3b10*/  LDC R54, c[0x0][0x3d8] ;  /* 0x0000f600ff367b82 */ /* 0x000f220000000800 */
[----:B------:R-:W-:Y:S01]  /*3b20*/  LDTM.16dp32bit_t0_t15.x32 R4, tmem[UR17+0x100000] ;  /* 0x10000011000479ee */ /* 0x000fe20008a80000 */
[----:B------:R-:W0:Y:S01]  /*3b30*/  LDTM.16dp32bit_t16_t31.x32 R4, tmem[UR17+0x100020] ;  /* 0x10002011000479ee */ /* 0x000e220008aa0000 */
[----:B------:R-:W-:Y:S01]  /*3b40*/  STL [R1+0x168], R212 ;  /* 0x000168d401007387 */ /* 0x000fe20000100800 */
[----:B------:R-:W0:Y:S03]  /*3b50*/  LDCU UR9, c[0x0][0x3d8] ;  /* 0x00007b00ff0977ac */ /* 0x000e260008000800 */
[----:B------:R-:W-:Y:S01]  /*3b60*/  STL [R1+0x164], R211 ;  /* 0x000164d301007387 */ /* 0x000fe20000100800 */
[----:B------:R-:W0:Y:S01]  /*3b70*/  LDCU UR7, c[0x0][0x3d8] ;  /* 0x00007b00ff0777ac */ /* 0x000e220008000800 */
[----:B------:R-:W2:Y:S02]  /*3b80*/  LDC R58, c[0x0][0x3d8] ;  /* 0x0000f600ff3a7b82 */ /* 0x000ea40000000800 */
[----:B------:R-:W-:Y:S01]  /*3b90*/  STL [R1+0x160], R210 ;  /* 0x000160d201007387 */ /* 0x000fe20000100800 */
[----:B------:R-:W2:Y:S03]  /*3ba0*/  LDCU UR8, c[0x0][0x3d8] ;  /* 0x00007b00ff0877ac */ /* 0x000ea60008000800 */
[----:B------:R-:W-:Y:S01]  /*3bb0*/  STL [R1+0x15c], R209 ;  /* 0x00015cd101007387 */ /* 0x000fe20000100800 */
[----:B------:R-:W2:Y:S01]  /*3bc0*/  LDCU UR12, c[0x0][0x3d8] ;  /* 0x00007b00ff0c77ac */ /* 0x000ea20008000800 */
[----:B------:R-:W2:Y:S02]  /*3bd0*/  LDC R82, c[0x0][0x3d8] ;  /* 0x0000f600ff527b82 */ /* 0x000ea40000000800 */
[----:B------:R-:W-:Y:S01]  /*3be0*/  STL [R1+0x158], R208 ;  /* 0x000158d001007387 */ /* 0x000fe20000100800 */
[----:B------:R-:W2:Y:S01]  /*3bf0*/  LDCU UR13, c[0x0][0x3d8] ;  /* 0x00007b00ff0d77ac */ /* 0x000ea20008000800 */
[----:B-1----:R-:W-:-:S02]  /*3c00*/  LOP3.LUT R0, R124, 0xf, RZ, 0xc0, !PT ;  /* 0x0000000f7c007812 */ /* 0x002fc400078ec0ff */
[----:B------:R-:W-:Y:S01]  /*3c10*/  STL [R1+0x154], R207 ;  /* 0x000154cf01007387 */ /* 0x000fe20000100800 */
[C---:B------:R-:W-:Y:S01]  /*3c20*/  LOP3.LUT R37, R124.reuse, 0x60, RZ, 0xc0, !PT ;  /* 0x000000607c257812 */ /* 0x040fe200078ec0ff */
[----:B------:R-:W1:Y:S01]  /*3c30*/  @!P6 SYNCS.CCTL.IV [UR19+0x4000] ;  /* 0x00400000ff00e9b1 */ /* 0x000e620008000013 */
[----:B------:R-:W-:Y:S01]  /*3c40*/  LOP3.LUT R47, R124, 0x10, RZ, 0xc0, !PT ;  /* 0x000000107c2f7812 */ /* 0x000fe200078ec0ff */
[----:B0-----:R-:W-:Y:S01]  /*3c50*/  FMUL R4, R4, UR4 ;  /* 0x0000000404047c20 */ /* 0x001fe20008400000 */
[----:B------:R-:W-:Y:S01]  /*3c60*/  LEA.HI R0, R37, R0, RZ, 0x1f ;  /* 0x0000000025007211 */ /* 0x000fe200078ff8ff */
[----:B------:R-:W-:Y:S01]  /*3c70*/  FMUL R5, R5, UR4 ;  /* 0x0000000405057c20 */ /* 0x000fe20008400000 */
[----:B------:R-:W-:Y:S01]  /*3c80*/  FMUL R6, R6, UR4 ;  /* 0x0000000406067c20 */ /* 0x000fe20008400000 */
[----:B------:R-:W-:Y:S02]  /*3c90*/  IMAD.SHL.U32 R47, R47, 0x2, RZ ;  /* 0x000000022f2f7824 */ /* 0x000fe400078e00ff */
[----:B------:R-:W-:Y:S01]  /*3ca0*/  FMUL R7, R7, UR4 ;  /* 0x0000000407077c20 */ /* 0x000fe20008400000 */
[----:B------:R-:W-:-:S02]  /*3cb0*/  VIADD R0, R0, UR20 ;  /* 0x0000001400007c36 */ /* 0x000fc40008000000 */
[----:B------:R-:W-:Y:S01]  /*3cc0*/  FMUL R8, R8, UR4 ;  /* 0x0000000408087c20 */ /* 0x000fe20008400000 */
[----:B------:R-:W-:Y:S02]  /*3cd0*/  VIADD R37, R47, 0x3 ;  /* 0x000000032f257836 */ /* 0x000fe40000000000 */
[----:B------:R-:W-:Y:S01]  /*3ce0*/  FMUL R9, R9, UR4 ;  /* 0x0000000409097c20 */ /* 0x000fe20008400000 */
[C---:B------:R-:W-:Y:S01]  /*3cf0*/  VIADD R39, R47.reuse, 0x2 ;  /* 0x000000022f277836 */ /* 0x040fe20000000000 */
[----:B------:R-:W-:Y:S01]  /*3d00*/  ISETP.GE.AND P5, PT, R0, R47, PT ;  /* 0x0000002f0000720c */ /* 0x000fe20003fa6270 */
[----:B------:R-:W-:Y:S01]  /*3d10*/  FMUL R10, R10, UR4 ;  /* 0x000000040a0a7c20 */ /* 0x000fe20008400000 */
[----:B------:R-:W-:Y:S01]  /*3d20*/  ISETP.GE.AND P4, PT, R0, R37, PT ;  /* 0x000000250000720c */ /* 0x000fe20003f86270 */
[----:B------:R-:W-:Y:S01]  /*3d30*/  VIADD R37, R47, 0x4 ;  /* 0x000000042f257836 */ /* 0x000fe20000000000 */
[----:B------:R-:W-:Y:S01]  /*3d40*/  FSEL R50, R4, -INF , P5 ;  /* 0xff80000004327808 */ /* 0x000fe20002800000 */
[----:B------:R-:W-:Y:S01]  /*3d50*/  FMUL R11, R11, UR4 ;  /* 0x000000040b0b7c20 */ /* 0x000fe20008400000 */
[----:B------:R-:W-:Y:S01]  /*3d60*/  ISETP.GT.AND P5, PT, R0, R47, PT ;  /* 0x0000002f0000720c */ /* 0x000fe20003fa4270 */
[----:B------:R-:W-:Y:S01]  /*3d70*/  FMUL R12, R12, UR4 ;  /* 0x000000040c0c7c20 */ /* 0x000fe20008400000 */
[C---:B------:R-:W-:Y:S01]  /*3d80*/  ISETP.GE.AND P2, PT, R0.reuse, R39, PT ;  /* 0x000000270000720c */ /* 0x040fe20003f46270 */
[----:B------:R-:W-:Y:S01]  /*3d90*/  VIADD R39, R47, 0x6 ;  /* 0x000000062f277836 */ /* 0x000fe20000000000 */
[----:B------:R-:W-:Y:S01]  /*3da0*/  FSEL R45, R5, -INF , P5 ;  /* 0xff800000052d7808 */ /* 0x000fe20002800000 */
[C---:B------:R-:W-:Y:S01]  /*3db0*/  VIADD R5, R47.reuse, 0x10 ;  /* 0x000000102f057836 */ /* 0x040fe20000000000 */
[----:B------:R-:W-:Y:S01]  /*3dc0*/  ISETP.GE.AND P3, PT, R0, R37, PT ;  /* 0x000000250000720c */ /* 0x000fe20003f66270 */
[----:B------:R-:W-:Y:S01]  /*3dd0*/  VIADD R37, R47, 0x5 ;  /* 0x000000052f257836 */ /* 0x000fe20000000000 */
[----:B------:R-:W-:Y:S01]  /*3de0*/  FSEL R52, R6, -INF , P2 ;  /* 0xff80000006347808 */ /* 0x000fe20001000000 */
[----:B------:R-:W-:Y:S01]  /*3df0*/  FMUL R48, R13, UR4 ;  /* 0x000000040d307c20 */ /* 0x000fe20008400000 */
[C---:B------:R-:W-:Y:S01]  /*3e00*/  ISETP.GE.AND P2, PT, R0.reuse, R39, PT ;  /* 0x000000270000720c */ /* 0x040fe20003f46270 */
[----:B------:R-:W-:Y:S01]  /*3e10*/  VIADD R39, R47, 0x11 ;  /* 0x000000112f277836 */ /* 0x000fe20000000000 */
[----:B------:R-:W-:Y:S01]  /*3e20*/  FSEL R38, R7, -INF , P4 ;  /* 0xff80000007267808 */ /* 0x000fe20002000000 */
[C---:B------:R-:W-:Y:S01]  /*3e30*/  VIADD R7, R47.reuse, 0x8 ;  /* 0x000000082f077836 */ /* 0x040fe20000000000 */
[C---:B------:R-:W-:Y:S01]  /*3e40*/  ISETP.GE.AND P4, PT, R0.reuse, R5, PT ;  /* 0x000000050000720c */ /* 0x040fe20003f86270 */
[----:B------:R-:W-:Y:S01]  /*3e50*/  VIADD R5, R47, 0x7 ;  /* 0x000000072f057836 */ /* 0x000fe20000000000 */
[----:B------:R-:W-:Y:S01]  /*3e60*/  ISETP.GE.AND P5, PT, R0, R37, PT ;  /* 0x000000250000720c */ /* 0x000fe20003fa6270 */
[----:B------:R-:W-:Y:S01]  /*3e70*/  FMUL R14, R14, UR4 ;  /* 0x000000040e0e7c20 */ /* 0x000fe20008400000 */
[----:B------:R-:W-:Y:S01]  /*3e80*/  FSEL R37, R8, -INF , P3 ;  /* 0xff80000008257808 */ /* 0x000fe20001800000 */
[----:B------:R-:W-:Y:S01]  /*3e90*/  FMUL R46, R15, UR4 ;  /* 0x000000040f2e7c20 */ /* 0x000fe20008400000 */
[----:B------:R-:W-:Y:S01]  /*3ea0*/  ISETP.GE.AND P3, PT, R0, R39, PT ;  /* 0x000000270000720c */ /* 0x000fe20003f66270 */
[----:B------:R-:W-:Y:S01]  /*3eb0*/  FMUL R16, R16, UR4 ;  /* 0x0000000410107c20 */ /* 0x000fe20008400000 */
[----:B------:R-:W-:Y:S01]  /*3ec0*/  FSEL R39, R9, -INF , P5 ;  /* 0xff80000009277808 */ /* 0x000fe20002800000 */
[----:B------:R-:W-:Y:S01]  /*3ed0*/  FMUL R17, R17, UR4 ;  /* 0x0000000411117c20 */ /* 0x000fe20008400000 */
[----:B------:R-:W-:Y:S01]  /*3ee0*/  ISETP.GE.AND P5, PT, R0, R5, PT ;  /* 0x000000050000720c */ /* 0x000fe20003fa6270 */
[C---:B------:R-:W-:Y:S01]  /*3ef0*/  VIADD R5, R47.reuse, 0x9 ;  /* 0x000000092f057836 */ /* 0x040fe20000000000 */
[----:B------:R-:W-:Y:S01]  /*3f00*/  FSEL R44, R10, -INF , P2 ;  /* 0xff8000000a2c7808 */ /* 0x000fe20001000000 */
[----:B------:R-:W-:Y:S01]  /*3f10*/  FMUL R18, R18, UR4 ;  /* 0x0000000412127c20 */ /* 0x000fe20008400000 */
[C---:B------:R-:W-:Y:S01]  /*3f20*/  ISETP.GE.AND P2, PT, R0.reuse, R7, PT ;  /* 0x000000070000720c */ /* 0x040fe20003f46270 */
[----:B------:R-:W-:Y:S01]  /*3f30*/  VIADD R7, R47, 0xa ;  /* 0x0000000a2f077836 */ /* 0x000fe20000000000 */
[----:B------:R-:W-:Y:S01]  /*3f40*/  FSEL R42, R11, -INF , P5 ;  /* 0xff8000000b2a7808 */ /* 0x000fe20002800000 */
[----:B------:R-:W-:Y:S01]  /*3f50*/  FMUL R19, R19, UR4 ;  /* 0x0000000413137c20 */ /* 0x000fe20008400000 */
[----:B------:R-:W-:Y:S01]  /*3f60*/  ISETP.GE.AND P5, PT, R0, R5, PT ;  /* 0x000000050000720c */ /* 0x000fe20003fa6270 */
[----:B------:R-:W-:Y:S01]  /*3f70*/  VIADD R5, R47, 0xb ;  /* 0x0000000b2f057836 */ /* 0x000fe20000000000 */
[----:B------:R-:W-:Y:S01]  /*3f80*/  FSEL R13, R12, -INF , P2 ;  /* 0xff8000000c0d7808 */ /* 0x000fe20001000000 */
[----:B------:R-:W-:Y:S01]  /*3f90*/  FMUL R11, R23, UR4 ;  /* 0x00000004170b7c20 */ /* 0x000fe20008400000 */
[----:B------:R-:W-:Y:S01]  /*3fa0*/  ISETP.GE.AND P2, PT, R0, R7, PT ;  /* 0x000000070000720c */ /* 0x000fe20003f46270 */
[C---:B------:R-:W-:Y:S01]  /*3fb0*/  VIADD R7, R47.reuse, 0xc ;  /* 0x0000000c2f077836 */ /* 0x040fe20000000000 */
[----:B------:R-:W-:Y:S01]  /*3fc0*/  FSEL R48, R48, -INF , P5 ;  /* 0xff80000030307808 */ /* 0x000fe20002800000 */
[----:B------:R-:W-:Y:S01]  /*3fd0*/  FMUL R12, R24, UR4 ;  /* 0x00000004180c7c20 */ /* 0x000fe20008400000 */
[----:B------:R-:W-:Y:S01]  /*3fe0*/  ISETP.GE.AND P5, PT, R0, R5, PT ;  /* 0x000000050000720c */ /* 0x000fe20003fa6270 */
[C---:B------:R-:W-:Y:S01]  /*3ff0*/  VIADD R5, R47.reuse, 0xe ;  /* 0x0000000e2f057836 */ /* 0x040fe20000000000 */
        /* <DEDUP_REMOVED lines=13> */
[----:B------:R-:W-:Y:S01]  /*40d0*/  VIADD R9, R47, 0x1a ;  /* 0x0000001a2f097836 */ /* 0x000fe20000000000 */
[----:B------:R-:W-:Y:S01]  /*40e0*/  FSEL R43, R17, -INF , P2 ;  /* 0xff800000112b7808 */ /* 0x000fe20001000000 */
[----:B------:R-:W-:Y:S01]  /*40f0*/  FMUL R17, R21, UR4 ;  /* 0x0000000415117c20 */ /* 0x000fe20008400000 */
[C---:B------:R-:W-:Y:S01]  /*4100*/  ISETP.GE.AND P2, PT, R0.reuse, R5, PT ;  /* 0x000000050000720c */ /* 0x040fe20003f46270 */
[C---:B------:R-:W-:Y:S01]  /*4110*/  VIADD R5, R47.reuse, 0x13 ;  /* 0x000000132f057836 */ /* 0x040fe20000000000 */
[----:B------:R-:W-:Y:S01]  /*4120*/  ISETP.GE.AND P5, PT, R0, R7, PT ;  /* 0x000000070000720c */ /* 0x000fe20003fa6270 */
[----:B------:R-:W-:Y:S01]  /*4130*/  VIADD R7, R47, 0x14 ;  /* 0x000000142f077836 */ /* 0x000fe20000000000 */
[----:B------:R-:W-:Y:S01]  /*4140*/  FSEL R17, R17, -INF , P3 ;  /* 0xff80000011117808 */ /* 0x000fe20001800000 */
[----:B------:R-:W-:Y:S01]  /*4150*/  FMUL R28, R28, UR4 ;  /* 0x000000041c1c7c20 */ /* 0x000fe20008400000 */
[----:B------:R-:W-:Y:S01]  /*4160*/  FSEL R19, R19, -INF , P5 ;  /* 0xff80000013137808 */ /* 0x000fe20002800000 */
[----:B------:R-:W-:Y:S01]  /*4170*/  FMUL R6, R29, UR4 ;  /* 0x000000041d067c20 */ /* 0x000fe20008400000 */
[----:B------:R-:W-:Y:S01]  /*4180*/  ISETP.GE.AND P5, PT, R0, R5, PT ;  /* 0x000000050000720c */ /* 0x000fe20003fa6270 */
[----:B------:R-:W-:Y:S01]  /*4190*/  VIADD R5, R47, 0x15 ;  /* 0x000000152f057836 */ /* 0x000fe20000000000 */
[----:B------:R-:W-:Y:S01]  /*41a0*/  FMNMX3 R4, R50, R45, R52, !PT ;  /* 0x0000002d32047276 */ /* 0x000fe20007800034 */
[----:B------:R-:W-:Y:S01]  /*41b0*/  FMUL R10, R30, UR4 ;  /* 0x000000041e0a7c20 */ /* 0x000fe20008400000 */
[----:B------:R-:W-:Y:S01]  /*41c0*/  FSEL R11, R11, -INF , P5 ;  /* 0xff8000000b0b7808 */ /* 0x000fe20002800000 */
[C---:B------:R-:W-:Y:S01]  /*41d0*/  VIADD R21, R47.reuse, 0x1f ;  /* 0x0000001f2f157836 */ /* 0x040fe20000000000 */
[----:B------:R-:W-:Y:S01]  /*41e0*/  ISETP.GE.AND P3, PT, R0, R5, PT ;  /* 0x000000050000720c */ /* 0x000fe20003f66270 */
[C---:B------:R-:W-:Y:S01]  /*41f0*/  VIADD R5, R47.reuse, 0x17 ;  /* 0x000000172f057836 */ /* 0x040fe20000000000 */
[----:B------:R-:W-:Y:S01]  /*4200*/  FSEL R16, R16, -INF , P4 ;  /* 0xff80000010107808 */ /* 0x000fe20002000000 */
[----:B------:R-:W-:Y:S01]  /*4210*/  FMUL R30, R32, UR4 ;  /* 0x00000004201e7c20 */ /* 0x000fe20008400000 */
[C---:B------:R-:W-:Y:S01]  /*4220*/  ISETP.GE.AND P4, PT, R0.reuse, R7, PT ;  /* 0x000000070000720c */ /* 0x040fe20003f86270 */
[C---:B------:R-:W-:Y:S01]  /*4230*/  VIADD R7, R47.reuse, 0x16 ;  /* 0x000000162f077836 */ /* 0x040fe20000000000 */
[----:B------:R-:W-:Y:S01]  /*4240*/  ISETP.GE.AND P5, PT, R0, R5, PT ;  /* 0x000000050000720c */ /* 0x000fe20003fa6270 */
[----:B------:R-:W-:Y:S01]  /*4250*/  VIADD R5, R47, 0x18 ;  /* 0x000000182f057836 */ /* 0x000fe20000000000 */
[----:B------:R-:W-:Y:S01]  /*4260*/  FMNMX3 R4, R4, R38, R37, !PT ;  /* 0x0000002604047276 */ /* 0x000fe20007800025 */
[----:B------:R-:W-:Y:S01]  /*4270*/  FMUL R34, R34, UR4 ;  /* 0x0000000422227c20 */ /* 0x000fe20008400000 */
[----:B------:R-:W-:Y:S01]  /*4280*/  FSEL R12, R12, -INF , P4 ;  /* 0xff8000000c0c7808 */ /* 0x000fe20002000000 */
[----:B------:R-:W-:Y:S01]  /*4290*/  FMUL R35, R35, UR4 ;  /* 0x0000000423237c20 */ /* 0x000fe20008400000 */
[----:B------:R-:W-:Y:S01]  /*42a0*/  ISETP.GE.AND P4, PT, R0, R5, PT ;  /* 0x000000050000720c */ /* 0x000fe20003f86270 */
[----:B------:R-:W0:Y:S01]  /*42b0*/  LDC R22, c[0x0][0x3d8] ;  /* 0x0000f600ff167b82 */ /* 0x000e220000000800 */
[----:B------:R-:W-:Y:S01]  /*42c0*/  FMNMX3 R5, R4, R39, R44, !PT ;  /* 0x0000002704057276 */ /* 0x000fe2000780002c */
[----:B------:R-:W-:Y:S01]  /*42d0*/  FMUL R4, R26, UR4 ;  /* 0x000000041a047c20 */ /* 0x000fe20008400000 */
[----:B------:R-:W-:Y:S01]  /*42e0*/  FSEL R14, R14, -INF , P2 ;  /* 0xff8000000e0e7808 */ /* 0x000fe20001000000 */
[----:B------:R-:W-:Y:S01]  /*42f0*/  STL [R1+0x150], R206 ;  /* 0x000150ce01007387 */ /* 0x000fe20000100800 */
[----:B------:R-:W-:Y:S01]  /*4300*/  ISETP.GE.AND P2, PT, R0, R7, PT ;  /* 0x000000070000720c */ /* 0x000fe20003f46270 */
[----:B------:R-:W-:Y:S01]  /*4310*/  VIADD R7, R47, 0x19 ;  /* 0x000000192f077836 */ /* 0x000fe20000000000 */
[----:B------:R-:W-:Y:S01]  /*4320*/  FMNMX3 R5, R5, R42, R13, !PT ;  /* 0x0000002a05057276 */ /* 0x000fe2000780000d */
[----:B------:R-:W0:Y:S01]  /*4330*/  LDC R24, c[0x0][0x3d8] ;  /* 0x0000f600ff187b82 */ /* 0x000e220000000800 */
[----:B------:R-:W-:Y:S01]  /*4340*/  FSEL R8, R8, -INF , P3 ;  /* 0xff80000008087808 */ /* 0x000fe20001800000 */
[----:B------:R-:W-:Y:S01]  /*4350*/  STL [R1+0x14c], R3 ;  /* 0x00014c0301007387 */ /* 0x000fe20000100800 */
[----:B------:R-:W-:Y:S01]  /*4360*/  FMNMX3 R5, R5, R48, R15, !PT ;  /* 0x0000003005057276 */ /* 0x000fe2000780000f */
[----:B------:R-:W-:Y:S01]  /*4370*/  NOP ;  /* 0x0000000000007918 */ /* 0x000fe20000000000 */
[----:B------:R-:W-:Y:S01]  /*4380*/  ISETP.GE.AND P3, PT, R0, R7, PT ;  /* 0x000000070000720c */ /* 0x000fe20003f66270 */
[----:B------:R-:W-:Y:S01]  /*4390*/  FMUL R7, R27, UR4 ;  /* 0x000000041b077c20 */ /* 0x000fe20008400000 */
[----:B------:R-:W-:Y:S01]  /*43a0*/  FSEL R4, R4, -INF , P2 ;  /* 0xff80000004047808 */ /* 0x000fe20001000000 */
[----:B------:R-:W-:Y:S01]  /*43b0*/  STL [R1+0x148], R2 ;  /* 0x0001480201007387 */ /* 0x000fe20000100800 */
[----:B------:R-:W-:Y:S01]  /*43c0*/  ISETP.GE.AND P2, PT, R0, R9, PT ;  /* 0x000000090000720c */ /* 0x000fe20003f46270 */
[----:B------:R-:W-:Y:S01]  /*43d0*/  VIADD R9, R47, 0x1b ;  /* 0x0000001b2f097836 */ /* 0x000fe20000000000 */
[----:B------:R-:W-:Y:S01]  /*43e0*/  FMNMX3 R5, R5, R46, R41, !PT ;  /* 0x0000002e05057276 */ /* 0x000fe20007800029 */
[----:B------:R-:W0:Y:S01]  /*43f0*/  LDC R26, c[0x0][0x3d8] ;  /* 0x0000f600ff1a7b82 */ /* 0x000e220000000800 */
[----:B------:R-:W-:-:S02]  /*4400*/  FSEL R7, R7, -INF , P5 ;  /* 0xff80000007077808 */ /* 0x000fc40002800000 */
[----:B------:R-:W-:Y:S02]  /*4410*/  FMNMX3 R5, R5, R43, R18, !PT ;  /* 0x0000002b05057276 */ /* 0x000fe40007800012 */
[----:B------:R-:W-:Y:S01]  /*4420*/  ISETP.GE.AND P5, PT, R0, R9, PT ;  /* 0x000000090000720c */ /* 0x000fe20003fa6270 */
[----:B------:R-:W-:Y:S01]  /*4430*/  VIADD R9, R47, 0x1d ;  /* 0x0000001d2f097836 */ /* 0x000fe20000000000 */
[----:B------:R-:W-:Y:S01]  /*4440*/  FMNMX3 R5, R5, R19, R16, !PT ;  /* 0x0000001305057276 */ /* 0x000fe20007800010 */
[----:B------:R-:W0:Y:S01]  /*4450*/  LDC R29, c[0x0][0x3d8] ;  /* 0x0000f600ff1d7b82 */ /* 0x000e220000000800 */
[----:B------:R-:W-:Y:S02]  /*4460*/  FSEL R40, R28, -INF , P4 ;  /* 0xff8000001c287808 */ /* 0x000fe40002000000 */
[----:B------:R-:W-:Y:S01]  /*4470*/  ISETP.GE.AND P4, PT, R0, R9, PT ;  /* 0x000000090000720c */ /* 0x000fe20003f86270 */
[----:B------:R-:W-:Y:S01]  /*4480*/  VIADD R9, R47, 0x1e ;  /* 0x0000001e2f097836 */ /* 0x000fe20000000000 */
[----:B------:R-:W-:Y:S01]  /*4490*/  FMNMX3 R5, R5, R17, R14, !PT ;  /* 0x0000001105057276 */ /* 0x000fe2000780000e */
[----:B------:R-:W-:Y:S01]  /*44a0*/  VIADD R47, R47, 0x1c ;  /* 0x0000001c2f2f7836 */ /* 0x000fe20000000000 */
[----:B------:R-:W-:Y:S01]  /*44b0*/  FSEL R6, R6, -INF , P3 ;  /* 0xff80000006067808 */ /* 0x000fe20001800000 */
[----:B------:R-:W0:Y:S01]  /*44c0*/  LDC R32, c[0x0][0x3d8] ;  /* 0x0000f600ff207b82 */ /* 0x000e220000000800 */
[----:B------:R-:W-:-:S02]  /*44d0*/  FMNMX3 R5, R5, R11, R12, !PT ;  /* 0x0000000b05057276 */ /* 0x000fc4000780000c */
[----:B------:R-:W-:Y:S01]  /*44e0*/  ISETP.GE.AND P3, PT, R0, R9, PT ;  /* 0x000000090000720c */ /* 0x000fe20003f66270 */
[----:B------:R-:W-:Y:S01]  /*44f0*/  FMUL R9, R31, UR4 ;  /* 0x000000041f097c20 */ /* 0x000fe20008400000 */
[----:B------:R-:W-:Y:S02]  /*4500*/  FMNMX3 R5, R5, R8, R4, !PT ;  /* 0x0000000805057276 */ /* 0x000fe40007800004 */
[----:B------:R-:W-:Y:S01]  /*4510*/  FSEL R10, R10, -INF , P2 ;  /* 0xff8000000a0a7808 */ /* 0x000fe20001000000 */
[----:B------:R-:W0:Y:S01]  /*4520*/  LDC R31, c[0x0][0x3d8] ;  /* 0x0000f600ff1f7b82 */ /* 0x000e220000000800 */
[C---:B------:R-:W-:Y:S02]  /*4530*/  ISETP.GE.AND P2, PT, R0.reuse, R21, PT ;  /* 0x000000150000720c */ /* 0x040fe40003f46270 */
[----:B------:R-:W-:Y:S02]  /*4540*/  FSEL R9, R9, -INF , P5 ;  /* 0xff80000009097808 */ /* 0x000fe40002800000 */
[----:B------:R-:W-:-:S02]  /*4550*/  ISETP.GE.AND P5, PT, R0, R47, PT ;  /* 0x0000002f0000720c */ /* 0x000fc40003fa6270 */
[----:B------:R-:W-:Y:S01]  /*4560*/  FMNMX3 R21, R5, R7, R40, !PT ;  /* 0x0000000705157276 */ /* 0x000fe20007800028 */
[----:B------:R-:W-:Y:S01]  /*4570*/  FMUL R5, R33, UR4 ;  /* 0x0000000421057c20 */ /* 0x000fe20008400000 */
[----:B------:R-:W-:Y:S01]  /*4580*/  FSEL R30, R30, -INF , P5 ;  /* 0xff8000001e1e7808 */ /* 0x000fe20002800000 */
[----:B------:R-:W0:Y:S01]  /*4590*/  LDC R47, c[0x0][0x3d8] ;  /* 0x0000f600ff2f7b82 */ /* 0x000e220000000800 */
[----:B------:R-:W-:Y:S01]  /*45a0*/  FMNMX3 R21, R21, R6, R10, !PT ;  /* 0x0000000615157276 */ /* 0x000fe2000780000a */
[----:B------:R-:W1:Y:S01]  /*45b0*/  LDCU.64 UR4, c[0x0][0x3d0] ;  /* 0x00007a00ff0477ac */ /* 0x000e620008000a00 */
[----:B------:R-:W-:Y:S02]  /*45c0*/  FSEL R5, R5, -INF , P4 ;  /* 0xff80000005057808 */ /* 0x000fe40002000000 */
[----:B------:R-:W-:Y:S02]  /*45d0*/  FSEL R74, R34, -INF , P3 ;  /* 0xff800000224a7808 */ /* 0x000fe40001800000 */
[----:B------:R-:W-:Y:S01]  /*45e0*/  FMNMX3 R21, R21, R9, R30, !PT ;  /* 0x0000000915157276 */ /* 0x000fe2000780001e */
[----:B------:R-:W0:Y:S01]  /*45f0*/  LDC R33, c[0x0][0x3d8] ;  /* 0x0000f600ff217b82 */ /* 0x000e220000000800 */
[----:B------:R-:W-:-:S02]  /*4600*/  FSEL R64, R35, -INF , P2 ;  /* 0xff80000023407808 */ /* 0x000fc40001000000 */
[----:B------:R-:W-:-:S04]  /*4610*/  FMNMX3 R21, R21, R5, R74, !PT ;  /* 0x0000000515157276 */ /* 0x000fc8000780004a */
[----:B------:R-:W-:Y:S01]  /*4620*/  FMNMX R21, R64, R21, !PT ;  /* 0x0000001540157209 */ /* 0x000fe20007800000 */
[----:B------:R-:W0:Y:S04]  /*4630*/  LDC R34, c[0x0][0x3d8] ;  /* 0x0000f600ff227b82 */ /* 0x000e280000000800 */
[----:B------:R-:W2:Y:S01]  /*4640*/  SHFL.BFLY PT, R20, R21, 0x10, 0x1f ;  /* 0x0e001f0015147f89 */ /* 0x000ea200000e0000 */
[----:B-1----:R-:W-:-:S03]  /*4650*/  UIMAD UR4, UR21, UR4, URZ ;  /* 0x00000004150472a4 */ /* 0x002fc6000f8e02ff */
[----:B------:R-:W1:Y:S08]  /*4660*/  LDC R80, c[0x0][0x3d8] ;  /* 0x0000f600ff507b82 */ /* 0x000e700000000800 */
[----:B------:R-:W0:Y:S08]  /*4670*/  LDC R78, c[0x0][0x3d8] ;  /* 0x0000f600ff4e7b82 */ /* 0x000e300000000800 */
[----:B------:R-:W0:Y:S01]  /*4680*/  LDC R72, c[0x0][0x3d8] ;  /* 0x0000f600ff487b82 */ /* 0x000e220000000800 */
[----:B--2---:R-:W-:-:S05]  /*4690*/  FMNMX3 R125, R21, -INF , R20, !PT ;  /* 0xff800000157d7876 */ /* 0x004fca0007800014 */
[--C-:B------:R-:W-:Y:S01]  /*46a0*/  FADD R50, R50, -R125.reuse ;  /* 0x8000007d32327221 */ /* 0x100fe20000000000 */
[--C-:B------:R-:W-:Y:S01]  /*46b0*/  FADD R45, R45, -R125.reuse ;  /* 0x8000007d2d2d7221 */ /* 0x100fe20000000000 */
[--C-:B------:R-:W-:Y:S01]  /*46c0*/  FADD R52, R52, -R125.reuse ;  /* 0x8000007d34347221 */ /* 0x100fe20000000000 */
[--C-:B------:R-:W-:Y:S01]  /*46d0*/  FADD R38, R38, -R125.reuse ;  /* 0x8000007d26267221 */ /* 0x100fe20000000000 */
[----:B------:R-:W-:Y:S01]  /*46e0*/  FMUL R50, R50, 1.4426950216293334961 ;  /* 0x3fb8aa3b32327820 */ /* 0x000fe20000400000 */
[----:B------:R-:W-:Y:S01]  /*46f0*/  FMUL R45, R45, 1.4426950216293334961 ;  /* 0x3fb8aa3b2d2d7820 */ /* 0x000fe20000400000 */
[----:B------:R-:W-:Y:S01]  /*4700*/  FMUL R52, R52, 1.4426950216293334961 ;  /* 0x3fb8aa3b34347820 */ /* 0x000fe20000400000 */
[----:B------:R-:W-:Y:S01]  /*4710*/  FMUL R38, R38, 1.4426950216293334961 ;  /* 0x3fb8aa3b26267820 */ /* 0x000fe20000400000 */
[----:B------:R-:W-:Y:S01]  /*4720*/  MUFU.EX2 R185, R50 ;  /* 0x0000003200b97308 */ /* 0x000fe20000000800 */
[--C-:B------:R-:W-:Y:S01]  /*4730*/  FADD R37, R37, -R125.reuse ;  /* 0x8000007d25257221 */ /* 0x100fe20000000000 */
[--C-:B------:R-:W-:Y:S01]  /*4740*/  FADD R39, R39, -R125.reuse ;  /* 0x8000007d27277221 */ /* 0x100fe20000000000 */
[--C-:B------:R-:W-:Y:S01]  /*4750*/  FADD R44, R44, -R125.reuse ;  /* 0x8000007d2c2c7221 */ /* 0x100fe20000000000 */
[--C-:B------:R-:W-:Y:S01]  /*4760*/  FADD R42, R42, -R125.reuse ;  /* 0x8000007d2a2a7221 */ /* 0x100fe20000000000 */
[----:B------:R-:W-:Y:S01]  /*4770*/  FMUL R37, R37, 1.4426950216293334961 ;  /* 0x3fb8aa3b25257820 */ /* 0x000fe20000400000 */
[----:B------:R-:W-:Y:S01]  /*4780*/  FMUL R39, R39, 1.4426950216293334961 ;  /* 0x3fb8aa3b27277820 */ /* 0x000fe20000400000 */
[----:B------:R-:W-:Y:S01]  /*4790*/  FMUL R44, R44, 1.4426950216293334961 ;  /* 0x3fb8aa3b2c2c7820 */ /* 0x000fe20000400000 */
[----:B------:R-:W2:Y:S01]  /*47a0*/  MUFU.EX2 R184, R45 ;  /* 0x0000002d00b87308 */ /* 0x000ea20000000800 */
[----:B------:R-:W-:Y:S01]  /*47b0*/  FMUL R42, R42, 1.4426950216293334961 ;  /* 0x3fb8aa3b2a2a7820 */ /* 0x000fe20000400000 */
[--C-:B------:R-:W-:Y:S01]  /*47c0*/  FADD R13, R13, -R125.reuse ;  /* 0x8000007d0d0d7221 */ /* 0x100fe20000000000 */
[--C-:B------:R-:W-:Y:S01]  /*47d0*/  FADD R48, R48, -R125.reuse ;  /* 0x8000007d30307221 */ /* 0x100fe20000000000 */
[--C-:B------:R-:W-:Y:S01]  /*47e0*/  FADD R15, R15, -R125.reuse ;  /* 0x8000007d0f0f7221 */ /* 0x100fe20000000000 */
[--C-:B------:R-:W-:Y:S01]  /*47f0*/  FADD R46, R46, -R125.reuse ;  /* 0x8000007d2e2e7221 */ /* 0x100fe20000000000 */
[----:B------:R-:W-:Y:S01]  /*4800*/  FMUL R13, R13, 1.4426950216293334961 ;  /* 0x3fb8aa3b0d0d7820 */ /* 0x000fe20000400000 */
[----:B------:R-:W-:Y:S01]  /*4810*/  FMUL R48, R48, 1.4426950216293334961 ;  /* 0x3fb8aa3b30307820 */ /* 0x000fe20000400000 */
[----:B------:R-:W0:Y:S01]  /*4820*/  MUFU.EX2 R52, R52 ;  /* 0x0000003400347308 */ /* 0x000e220000000800 */
[----:B------:R-:W-:Y:S01]  /*4830*/  FMUL R15, R15, 1.4426950216293334961 ;  /* 0x3fb8aa3b0f0f7820 */ /* 0x000fe20000400000 */
[----:B------:R-:W-:Y:S01]  /*4840*/  FMUL R46, R46, 1.4426950216293334961 ;  /* 0x3fb8aa3b2e2e7820 */ /* 0x000fe20000400000 */
[--C-:B------:R-:W-:Y:S01]  /*4850*/  FADD R41, R41, -R125.reuse ;  /* 0x8000007d29297221 */ /* 0x100fe20000000000 */
[--C-:B------:R-:W-:Y:S01]  /*4860*/  FADD R43, R43, -R125.reuse ;  /* 0x8000007d2b2b7221 */ /* 0x100fe20000000000 */
[--C-:B------:R-:W-:Y:S01]  /*4870*/  FADD R18, R18, -R125.reuse ;  /* 0x8000007d12127221 */ /* 0x100fe20000000000 */
[--C-:B------:R-:W-:Y:S01]  /*4880*/  FADD R19, R19, -R125.reuse ;  /* 0x8000007d13137221 */ /* 0x100fe20000000000 */
[----:B------:R-:W-:Y:S01]  /*4890*/  FMUL R41, R41, 1.4426950216293334961 ;  /* 0x3fb8aa3b29297820 */ /* 0x000fe20000400000 */
[----:B------:R-:W1:Y:S01]  /*48a0*/  MUFU.EX2 R21, R38 ;  /* 0x0000002600157308 */ /* 0x000e620000000800 */
[----:B--2---:R-:W-:Y:S01]  /*48b0*/  FADD R25, R185, R184 ;  /* 0x000000b8b9197221 */ /* 0x004fe20000000000 */
[----:B------:R-:W-:Y:S01]  /*48c0*/  FMUL R43, R43, 1.4426950216293334961 ;  /* 0x3fb8aa3b2b2b7820 */ /* 0x000fe20000400000 */
[----:B------:R-:W-:Y:S01]  /*48d0*/  FMUL R18, R18, 1.4426950216293334961 ;  /* 0x3fb8aa3b12127820 */ /* 0x000fe20000400000 */
[----:B------:R-:W-:Y:S01]  /*48e0*/  FMUL R19, R19, 1.4426950216293334961 ;  /* 0x3fb8aa3b13137820 */ /* 0x000fe20000400000 */
[----:B------:R-:W2:Y:S01]  /*48f0*/  LDC R50, c[0x0][0x3d8] ;  /* 0x0000f600ff327b82 */ /* 0x000ea20000000800 */
[--C-:B------:R-:W-:Y:S01]  /*4900*/  FADD R17, R17, -R125.reuse ;  /* 0x8000007d11117221 */ /* 0x100fe20000000000 */
[----:B------:R-:W-:Y:S01]  /*4910*/  FADD R16, R16, -R125 ;  /* 0x8000007d10107221 */ /* 0x000fe20000000000 */
[----:B------:R1:W3:Y:S01]  /*4920*/  MUFU.EX2 R67, R37 ;  /* 0x0000002500437308 */ /* 0x0002e20000000800 */
[----:B0-----:R-:W-:Y:S01]  /*4930*/  FADD R20, R52, R25 ;  /* 0x0000001934147221 */ /* 0x001fe20000000000 */
[----:B------:R-:W-:Y:S01]  /*4940*/  FMUL R17, R17, 1.4426950216293334961 ;  /* 0x3fb8aa3b11117820 */ /* 0x000fe20000400000 */
[----:B------:R-:W-:Y:S01]  /*4950*/  FMUL R16, R16, 1.4426950216293334961 ;  /* 0x3fb8aa3b10107820 */ /* 0x000fe20000400000 */
[--C-:B------:R-:W-:Y:S01]  /*4960*/  FADD R14, R14, -R125.reuse ;  /* 0x8000007d0e0e7221 */ /* 0x100fe20000000000 */
[--C-:B------:R-:W-:Y:S01]  /*4970*/  FADD R12, R12, -R125.reuse ;  /* 0x8000007d0c0c7221 */ /* 0x100fe20000000000 */
[----:B------:R-:W0:Y:S01]  /*4980*/  LDC R25, c[0x0][0x3d8] ;  /* 0x0000f600ff197b82 */ /* 0x000e220000000800 */
[--C-:B------:R-:W-:Y:S01]  /*4990*/  FADD R8, R8, -R125.reuse ;  /* 0x8000007d08087221 */ /* 0x100fe20000000000 */
[----:B------:R-:W-:Y:S01]  /*49a0*/  MUFU.EX2 R66, R39 ;  /* 0x0000002700427308 */ /* 0x000fe20000000800 */
[C---:B-1----:R-:W-:Y:S01]  /*49b0*/  FADD R20, R21.reuse, R20 ;  /* 0x0000001415147221 */ /* 0x042fe20000000000 */
[----:B------:R-:W-:Y:S01]  /*49c0*/  FMUL R191, R12, 1.4426950216293334961 ;  /* 0x3fb8aa3b0cbf7820 */ /* 0x000fe20000400000 */
[----:B------:R-:W-:Y:S01]  /*49d0*/  F2FP.SATFINITE.E4M3.F32.PACK_AB_MERGE_C R252, R21, R52, RZ ;  /* 0x0000003415fc723e */ /* 0x000fe200048070ff */
[----:B------:R-:W-:Y:S01]  /*49e0*/  FMUL R8, R8, 1.4426950216293334961 ;  /* 0x3fb8aa3b08087820 */ /* 0x000fe20000400000 */
[--C-:B------:R-:W-:Y:S01]  /*49f0*/  FADD R7, R7, -R125.reuse ;  /* 0x8000007d07077221 */ /* 0x100fe20000000000 */
[----:B------:R-:W-:Y:S01]  /*4a00*/  FADD R4, R4, -R125 ;  /* 0x8000007d04047221 */ /* 0x000fe20000000000 */
[----:B------:R-:W1:Y:S01]  /*4a10*/  LDC R52, c[0x0][0x3d8] ;  /* 0x0000f600ff347b82 */ /* 0x000e620000000800 */
[----:B------:R-:W-:Y:S02]  /*4a20*/  MUFU.EX2 R44, R44 ;  /* 0x0000002c002c7308 */ /* 0x000fe40000000800 */
[----:B------:R-:W-:-:S05]  /*4a30*/  FMUL R4, R4, 1.4426950216293334961 ;  /* 0x3fb8aa3b04047820 */ /* 0x000fca0000400000 */
[----:B------:R-:W0:Y:S01]  /*4a40*/  LDC R37, c[0x0][0x3d8] ;  /* 0x0000f600ff257b82 */ /* 0x000e220000000800 */
[----:B------:R3:W4:Y:S08]  /*4a50*/  MUFU.EX2 R23, R42 ;  /* 0x0000002a00177308 */ /* 0x0007300000000800 */
[----:B------:R4:W2:Y:S01]  /*4a60*/  MUFU.EX2 R187, R13 ;  /* 0x0000000d00bb7308 */ /* 0x0008a20000000800 */
[----:B---3--:R-:W3:Y:S07]  /*4a70*/  LDC R42, c[0x0][0x3d8] ;  /* 0x0000f600ff2a7b82 */ /* 0x008eee0000000800 */
[----:B------:R2:W1:Y:S01]  /*4a80*/  MUFU.EX2 R186, R48 ;  /* 0x0000003000ba7308 */ /* 0x0004620000000800 */
[----:B----4-:R-:W-:Y:S01]  /*4a90*/  FADD R13, R67, R20 ;  /* 0x00000014430d7221 */ /* 0x010fe20000000000 */
[----:B------:R-:W-:-:S03]  /*4aa0*/  F2FP.SATFINITE.E4M3.F32.PACK_AB_MERGE_C R220, R23, R44, RZ ;  /* 0x0000002c17dc723e */ /* 0x000fc600048070ff */
[----:B------:R-:W-:-:S03]  /*4ab0*/  FADD R13, R66, R13 ;  /* 0x0000000d420d7221 */ /* 0x000fc60000000000 */
[----:B------:R-:W4:Y:S01]  /*4ac0*/  MUFU.EX2 R15, R15 ;  /* 0x0000000f000f7308 */ /* 0x000f220000000800 */
[----:B------:R-:W-:Y:S01]  /*4ad0*/  FADD R20, R44, R13 ;  /* 0x0000000d2c147221 */ /* 0x000fe20000000000 */
[----:B--2---:R-:W2:Y:S03]  /*4ae0*/  LDC R48, c[0x0][0x3d8] ;  /* 0x0000f600ff307b82 */ /* 0x004ea60000000800 */
[----:B------:R-:W-:-:S03]  /*4af0*/  FADD R20, R23, R20 ;  /* 0x0000001417147221 */ /* 0x000fc60000000000 */
[----:B------:R-:W0:Y:S01]  /*4b00*/  MUFU.EX2 R46, R46 ;  /* 0x0000002e002e7308 */ /* 0x000e220000000800 */
[----:B------:R-:W-:Y:S01]  /*4b10*/  FADD R13, R187, R20 ;  /* 0x00000014bb0d7221 */ /* 0x000fe20000000000 */
[----:B------:R-:W2:Y:S03]  /*4b20*/  LDC R44, c[0x0][0x3d8] ;  /* 0x0000f600ff2c7b82 */ /* 0x000ea60000000800 */
[----:B-1----:R-:W-:-:S03]  /*4b30*/  FADD R20, R186, R13 ;  /* 0x0000000dba147221 */ /* 0x002fc60000000000 */
[----:B------:R-:W1:Y:S01]  /*4b40*/  MUFU.EX2 R189, R41 ;  /* 0x0000002900bd7308 */ /* 0x000e620000000800 */
[----:B----4-:R-:W-:-:S07]  /*4b50*/  FADD R13, R15, R20 ;  /* 0x000000140f0d7221 */ /* 0x010fce0000000000 */
[----:B------:R-:W4:Y:S01]  /*4b60*/  MUFU.EX2 R188, R43 ;  /* 0x0000002b00bc7308 */ /* 0x000f220000000800 */
[C---:B0-----:R-:W-:Y:S01]  /*4b70*/  FADD R20, R46.reuse, R13 ;  /* 0x0000000d2e147221 */ /* 0x041fe20000000000 */
[----:B------:R-:W-:Y:S01]  /*4b80*/  F2FP.SATFINITE.E4M3.F32.PACK_AB_MERGE_C R2, R46, R15, RZ ;  /* 0x0000000f2e02723e */ /* 0x000fe200048070ff */
[----:B------:R-:W-:Y:S01]  /*4b90*/  IMAD R15, R36, UR6, RZ ;  /* 0x00000006240f7c24 */ /* 0x000fe2000f8e02ff */
[----:B------:R-:W0:Y:S04]  /*4ba0*/  LDC R46, c[0x0][0x3d8] ;  /* 0x0000f600ff2e7b82 */ /* 0x000e280000000800 */
[----:B------:R-:W2:Y:S01]  /*4bb0*/  MUFU.EX2 R18, R18 ;  /* 0x0000001200127308 */ /* 0x000ea20000000800 */
[----:B-1----:R-:W-:Y:S01]  /*4bc0*/  FADD R13, R189, R20 ;  /* 0x00000014bd0d7221 */ /* 0x002fe20000000000 */
[----:B--2---:R-:W-:-:S06]  /*4bd0*/  IMAD R44, R44, 0x2, R15 ;  /* 0x000000022c2c7824 */ /* 0x004fcc00078e020f */
[----:B------:R-:W1:Y:S01]  /*4be0*/  MUFU.EX2 R19, R19 ;  /* 0x0000001300137308 */ /* 0x000e620000000800 */
[----:B----4-:R-:W-:Y:S01]  /*4bf0*/  FADD R13, R188, R13 ;  /* 0x0000000dbc0d7221 */ /* 0x010fe20000000000 */
[----:B------:R-:W-:Y:S01]  /*4c00*/  IMAD R47, R47, 0x2, R44 ;  /* 0x000000022f2f7824 */ /* 0x000fe200078e022c */
[----:B------:R-:W2:Y:S05]  /*4c10*/  LDC R36, c[0x0][0x3d8] ;  /* 0x0000f600ff247b82 */ /* 0x000eaa0000000800 */
[----:B------:R4:W-:Y:S01]  /*4c20*/  MUFU.EX2 R221, R17 ;  /* 0x0000001100dd7308 */ /* 0x0009e20000000800 */
[----:B------:R-:W-:Y:S01]  /*4c30*/  FADD R20, R18, R13 ;  /* 0x0000000d12147221 */ /* 0x000fe20000000000 */
[----:B------:R-:W-:Y:S01]  /*4c40*/  IMAD R27, R22, 0x2, R47 ;  /* 0x00000002161b7824 */ /* 0x000fe200078e022f */
[----:B------:R-:W-:Y:S01]  /*4c50*/  LOP3.LUT R13, R124, 0x3f, RZ, 0xc0, !PT ;  /* 0x0000003f7c0d7812 */ /* 0x000fe200078ec0ff */
[----:B------:R-:W0:Y:S04]  /*4c60*/  LDC R22, c[0x0][0x3d8] ;  /* 0x0000f600ff167b82 */ /* 0x000e280000000800 */
[----:B------:R3:W3:Y:S01]  /*4c70*/  MUFU.EX2 R208, R16 ;  /* 0x0000001000d07308 */ /* 0x0006e20000000800 */
[C---:B-1----:R-:W-:Y:S01]  /*4c80*/  F2FP.SATFINITE.E4M3.F32.PACK_AB_MERGE_C R3, R19.reuse, R18, RZ ;  /* 0x000000121303723e */ /* 0x042fe200048070ff */
[----:B------:R-:W-:Y:S01]  /*4c90*/  FADD R20, R19, R20 ;  /* 0x0000001413147221 */ /* 0x000fe20000000000 */
[----:B----4-:R-:W-:Y:S01]  /*4ca0*/  IMAD R17, R24, 0x2, R27 ;  /* 0x0000000218117824 */ /* 0x010fe200078e021b */
[----:B------:R-:W1:Y:S01]  /*4cb0*/  LDC R18, c[0x0][0x3d8] ;  /* 0x0000f600ff127b82 */ /* 0x000e620000000800 */
[--C-:B------:R-:W-:Y:S01]  /*4cc0*/  FADD R10, R10, -R125.reuse ;  /* 0x8000007d0a0a7221 */ /* 0x100fe20000000000 */
[----:B------:R-:W-:Y:S01]  /*4cd0*/  PRMT R28, RZ, 0x7610, R28 ;  /* 0x00007610ff1c7816 */ /* 0x000fe2000000001c */
[--C-:B------:R-:W-:Y:S01]  /*4ce0*/  FADD R9, R9, -R125.reuse ;  /* 0x8000007d09097221 */ /* 0x100fe20000000000 */
[----:B------:R-:W-:Y:S01]  /*4cf0*/  MUFU.EX2 R191, R191 ;  /* 0x000000bf00bf7308 */ /* 0x000fe20000000800 */
[----:B---3--:R-:W-:Y:S01]  /*4d00*/  FMUL R16, R14, 1.4426950216293334961 ;  /* 0x3fb8aa3b0e107820 */ /* 0x008fe20000400000 */
[----:B------:R-:W-:Y:S01]  /*4d10*/  FADD R14, R11, -R125 ;  /* 0x8000007d0b0e7221 */ /* 0x000fe20000000000 */
[----:B------:R-:W-:Y:S01]  /*4d20*/  IMAD R11, R13, UR5, RZ ;  /* 0x000000050d0b7c24 */ /* 0x000fe2000f8e02ff */
[----:B------:R-:W3:Y:S01]  /*4d30*/  LDC R19, c[0x0][0x3d8] ;  /* 0x0000f600ff137b82 */ /* 0x000ee20000000800 */
[----:B------:R-:W-:Y:S01]  /*4d40*/  USHF.R.S32.HI UR5, URZ, 0x1f, UR4 ;  /* 0x0000001fff057899 */ /* 0x000fe20008011404 */
[----:B------:R-:W-:Y:S01]  /*4d50*/  FMUL R14, R14, 1.4426950216293334961 ;  /* 0x3fb8aa3b0e0e7820 */ /* 0x000fe20000400000 */
[----:B------:R-:W-:Y:S01]  /*4d60*/  PRMT R35, RZ, 0x7610, R35 ;  /* 0x00007610ff237816 */ /* 0x000fe20000000023 */
[----:B------:R-:W4:Y:S01]  /*4d70*/  MUFU.EX2 R16, R16 ;  /* 0x0000001000107308 */ /* 0x000f220000000800 */
[----:B------:R-:W-:Y:S01]  /*4d80*/  FADD R20, R208, R20 ;  /* 0x00000014d0147221 */ /* 0x000fe20000000000 */
[----:B------:R-:W-:Y:S01]  /*4d90*/  PRMT R38, RZ, 0x7610, R38 ;  /* 0x00007610ff267816 */ /* 0x000fe20000000026 */
[----:B------:R-:W-:Y:S01]  /*4da0*/  FADD R30, R30, -R125 ;  /* 0x8000007d1e1e7221 */ /* 0x000fe20000000000 */
[----:B------:R-:W2:Y:S01]  /*4db0*/  LDC.64 R12, c[0x0][0x390] ;  /* 0x0000e400ff0c7b82 */ /* 0x000ea20000000a00 */
[----:B------:R-:W-:Y:S01]  /*4dc0*/  FADD R23, R221, R20 ;  /* 0x00000014dd177221 */ /* 0x000fe20000000000 */
[----:B------:R-:W-:Y:S01]  /*4dd0*/  PRMT R39, RZ, 0x7610, R39 ;  /* 0x00007610ff277816 */ /* 0x000fe20000000027 */
[--C-:B------:R-:W-:Y:S01]  /*4de0*/  FADD R73, R5, -R125.reuse ;  /* 0x8000007d05497221 */ /* 0x100fe20000000000 */
[----:B------:R-:W0:Y:S01]  /*4df0*/  MUFU.EX2 R21, R14 ;  /* 0x0000000e00157308 */ /* 0x000e220000000800 */
[----:B------:R-:W-:Y:S01]  /*4e00*/  FADD R61, R74, -R125 ;  /* 0x8000007d4a3d7221 */ /* 0x000fe20000000000 */
[----:B------:R-:W-:Y:S01]  /*4e10*/  IMAD R76, R76, UR7, RZ ;  /* 0x000000074c4c7c24 */ /* 0x000fe2000f8e02ff */
[----:B------:R-:W0:Y:S01]  /*4e20*/  LDCU UR6, c[0x0][0x3d8] ;  /* 0x00007b00ff0677ac */ /* 0x000e220008000800 */
[----:B-1----:R-:W-:Y:S01]  /*4e30*/  IMAD R45, R18, 0x2, R17 ;  /* 0x00000002122d7824 */ /* 0x002fe200078e0211 */
[----:B------:R-:W1:Y:S03]  /*4e40*/  LDC R24, c[0x0][0x3d8] ;  /* 0x0000f600ff187b82 */ /* 0x000e660000000800 */
[----:B------:R-:W-:Y:S01]  /*4e50*/  IMAD R50, R50, 0x2, R45 ;  /* 0x0000000232327824 */ /* 0x000fe200078e022d */
[----:B------:R2:W2:Y:S01]  /*4e60*/  MUFU.EX2 R190, R8 ;  /* 0x0000000800be7308 */ /* 0x0004a20000000800 */
[----:B----4-:R-:W-:-:S02]  /*4e70*/  FADD R18, R16, R23 ;  /* 0x0000001710127221 */ /* 0x010fc40000000000 */
[----:B---3--:R-:W-:Y:S01]  /*4e80*/  IMAD R19, R19, 0x4, R50 ;  /* 0x0000000413137824 */ /* 0x008fe200078e0232 */
[----:B------:R-:W3:Y:S03]  /*4e90*/  LDC R41, c[0x0][0x3d8] ;  /* 0x0000f600ff297b82 */ /* 0x000ee60000000800 */
[----:B0-----:R-:W-:Y:S02]  /*4ea0*/  IMAD R46, R46, 0x2, R19 ;  /* 0x000000022e2e7824 */ /* 0x001fe400078e0213 */
[----:B------:R-:W-:Y:S01]  /*4eb0*/  FADD R18, R21, R18 ;  /* 0x0000001215127221 */ /* 0x000fe20000000000 */
[----:B--2---:R-:W-:Y:S01]  /*4ec0*/  FMUL R8, R7, 1.4426950216293334961 ;  /* 0x3fb8aa3b07087820 */ /* 0x004fe20000400000 */
[----:B------:R0:W2:Y:S01]  /*4ed0*/  MUFU.EX2 R14, R4 ;  /* 0x00000004000e7308 */ /* 0x0000a20000000800 */
[----:B------:R-:W-:Y:S01]  /*4ee0*/  IMAD R53, R53, 0x2, R46 ;  /* 0x0000000235357824 */ /* 0x000fe200078e022e */
[----:B------:R-:W-:Y:S01]  /*4ef0*/  IADD3 R70, P2, P3, R11, UR4, R12 ;  /* 0x000000040b467c10 */ /* 0x000fe2000fb5e00c */
[----:B------:R-:W4:Y:S01]  /*4f00*/  LDC R43, c[0x0][0x3d8] ;  /* 0x0000f600ff2b7b82 */ /* 0x000f220000000800 */
[----:B------:R-:W-:Y:S01]  /*4f10*/  F2FP.SATFINITE.E4M3.F32.PACK_AB_MERGE_C R207, R21, R16, RZ ;  /* 0x0000001015cf723e */ /* 0x000fe200048070ff */
[----:B------:R-:W-:Y:S01]  /*4f20*/  IMAD R26, R26, 0x2, R53 ;  /* 0x000000021a1a7824 */ /* 0x000fe200078e0235 */
[----:B------:R-:W-:Y:S01]  /*4f30*/  PRMT R16, RZ, 0x7610, R16 ;  /* 0x00007610ff107816 */ /* 0x000fe20000000010 */
[----:B------:R-:W-:Y:S01]  /*4f40*/  FMUL R62, R10, 1.4426950216293334961 ;  /* 0x3fb8aa3b0a3e7820 */ /* 0x000fe20000400000 */
[----:B------:R2:W2:Y:S01]  /*4f50*/  MUFU.EX2 R23, R8 ;  /* 0x0000000800177308 */ /* 0x0004a20000000800 */
[----:B------:R-:W-:Y:S01]  /*4f60*/  IMAD R7, R25, 0x2, R26 ;  /* 0x0000000219077824 */ /* 0x000fe200078e021a */
[----:B0-----:R-:W-:Y:S01]  /*4f70*/  SHF.R.S32.HI R4, RZ, 0x1f, R11 ;  /* 0x0000001fff047819 */ /* 0x001fe2000001140b */
[----:B------:R-:W-:Y:S01]  /*4f80*/  FADD R11, R191, R18 ;  /* 0x00000012bf0b7221 */ /* 0x000fe20000000000 */
[----:B------:R-:W0:Y:S01]  /*4f90*/  LDC R12, c[0x0][0x3d8] ;  /* 0x0000f600ff0c7b82 */ /* 0x000e220000000800 */
[----:B------:R-:W-:Y:S01]  /*4fa0*/  IMAD R48, R48, 0x2, R7 ;  /* 0x0000000230307824 */ /* 0x000fe200078e0207 */
[----:B------:R-:W-:Y:S01]  /*4fb0*/  IADD3.X R4, PT, PT, R4, UR5, R13, P2, P3 ;  /* 0x0000000504047c10 */ /* 0x000fe200097e640d */
[----:B------:R-:W-:Y:S01]  /*4fc0*/  FADD R13, R190, R11 ;  /* 0x0000000bbe0d7221 */ /* 0x000fe20000000000 */
[----:B------:R-:W-:Y:S01]  /*4fd0*/  IADD3 R204, P2, PT, R15, R70, RZ ;  /* 0x000000460fcc7210 */ /* 0x000fe20007f5e0ff */
[----:B------:R-:W-:-:S02]  /*4fe0*/  IMAD R56, R29, 0x2, R48 ;  /* 0x000000021d387824 */ /* 0x000fc400078e0230 */
[----:B------:R-:W-:Y:S01]  /*4ff0*/  FMUL R63, R9, 1.4426950216293334961 ;  /* 0x3fb8aa3b093f7820 */ /* 0x000fe20000400000 */
[----:B--2---:R-:W-:Y:S01]  /*5000*/  FADD R60, R14, R13 ;  /* 0x0000000d0e3c7221 */ /* 0x004fe20000000000 */
[----:B------:R-:W2:Y:S01]  /*5010*/  LDC R8, c[0x0][0x3d8] ;  /* 0x0000f600ff087b82 */ /* 0x000ea20000000800 */
[----:B------:R-:W-:Y:S01]  /*5020*/  IMAD R11, R31, 0x4, R56 ;  /* 0x000000041f0b7824 */ /* 0x000fe200078e0238 */
[----:B------:R-:W-:Y:S01]  /*5030*/  LEA.HI.X.SX32 R205, R15, R4, 0x1, P2 ;  /* 0x000000040fcd7211 */ /* 0x000fe200010f0eff */
[----:B------:R-:W-:Y:S01]  /*5040*/  FMUL R65, R30, 1.4426950216293334961 ;  /* 0x3fb8aa3b1e417820 */ /* 0x000fe20000400000 */
[----:B------:R-:W0:Y:S01]  /*5050*/  LDCU UR5, c[0x0][0x3d8] ;  /* 0x00007b00ff0577ac */ /* 0x000e220008000800 */
[----:B------:R-:W-:Y:S01]  /*5060*/  IMAD R59, R22, 0x2, R11 ;  /* 0x00000002163b7824 */ /* 0x000fe200078e020b */
[C---:B------:R-:W-:Y:S01]  /*5070*/  F2FP.SATFINITE.E4M3.F32.PACK_AB_MERGE_C R206, R23.reuse, R14, RZ ;  /* 0x0000000e17ce723e */ /* 0x040fe200048070ff */
[----:B------:R-:W-:Y:S01]  /*5080*/  FADD R60, R23, R60 ;  /* 0x0000003c173c7221 */ /* 0x000fe20000000000 */
[----:B------:R-:W3:Y:S01]  /*5090*/  LDC R21, c[0x0][0x3d8] ;  /* 0x0000f600ff157b82 */ /* 0x000ee20000000800 */
[----:B------:R-:W-:Y:S01]  /*50a0*/  IMAD R54, R54, 0x2, R59 ;  /* 0x0000000236367824 */ /* 0x000fe200078e023b */
[----:B------:R-:W0:Y:S06]  /*50b0*/  LDCU UR4, c[0x0][0x3d8] ;  /* 0x00007b00ff0477ac */ /* 0x000e2c0008000800 */
[----:B------:R-:W4:Y:S01]  /*50c0*/  LDC R29, c[0x0][0x3d8] ;  /* 0x0000f600ff1d7b82 */ /* 0x000f220000000800 */
[----:B------:R-:W-:-:S07]  /*50d0*/  IMAD R25, R33, 0x2, R54 ;  /* 0x0000000221197824 */ /* 0x000fce00078e0236 */
[----:B------:R-:W4:Y:S01]  /*50e0*/  LDC R31, c[0x0][0x3d8] ;  /* 0x0000f600ff1f7b82 */ /* 0x000f220000000800 */
[----:B-1----:R-:W-:Y:S01]  /*50f0*/  IMAD R13, R24, 0x2, R25 ;  /* 0x00000002180d7824 */ /* 0x002fe200078e0219 */
[C---:B------:R-:W-:Y:S01]  /*5100*/  IADD3 R196, P2, PT, R17.reuse, R70, RZ ;  /* 0x0000004611c47210 */ /* 0x040fe20007f5e0ff */
[----:B------:R-:W4:Y:S01]  /*5110*/  @P0 LDG.E.U8 R16, desc[UR38][R204.64] ;  /* 0x00000026cc100981 */ /* 0x000f22000c1e1100 */
[----:B------:R-:W-:Y:S01]  /*5120*/  PRMT R22, RZ, 0x7610, R22 ;  /* 0x00007610ff167816 */ /* 0x000fe20000000016 */
[----:B0-----:R-:W-:Y:S01]  /*5130*/  IMAD R49, R12, 0x2, R13 ;  /* 0x000000020c317824 */ /* 0x001fe200078e020d */
[----:B------:R-:W-:Y:S02]  /*5140*/  LEA.HI.X.SX32 R197, R17, R4, 0x1, P2 ;  /* 0x0000000411c57211 */ /* 0x000fe400010f0eff */
[----:B------:R-:W0:Y:S01]  /*5150*/  LDC R14, c[0x0][0x3d8] ;  /* 0x0000f600ff0e7b82 */ /* 0x000e220000000800 */
[----:B--2---:R-:W-:Y:S01]  /*5160*/  IMAD R24, R8, 0x2, R49 ;  /* 0x0000000208187824 */ /* 0x004fe200078e0231 */
[----:B------:R-:W-:Y:S01]  /*5170*/  IADD3 R180, P2, PT, R19, R70, RZ ;  /* 0x0000004613b47210 */ /* 0x000fe20007f5e0ff */
[----:B------:R-:W2:Y:S01]  /*5180*/  @P0 LDG.E.U8 R22, desc[UR38][R196.64] ;  /* 0x00000026c4160981 */ /* 0x000ea2000c1e1100 */
[----:B------:R-:W-:Y:S01]  /*5190*/  PRMT R23, RZ, 0x7610, R23 ;  /* 0x00007610ff177816 */ /* 0x000fe20000000017 */
[----:B---3--:R-:W-:Y:S01]  /*51a0*/  IMAD R15, R21, 0x4, R24 ;  /* 0x00000004150f7824 */ /* 0x008fe200078e0218 */
[----:B------:R-:W-:-:S02]  /*51b0*/  LEA.HI.X.SX32 R181, R19, R4, 0x1, P2 ;  /* 0x0000000413b57211 */ /* 0x000fc400010f0eff */
[----:B------:R-:W1:Y:S01]  /*51c0*/  LDC R18, c[0x0][0x3d8] ;  /* 0x0000f600ff127b82 */ /* 0x000e620000000800 */
[----:B------:R-:W-:-:S07]  /*51d0*/  IMAD R58, R58, 0x2, R15 ;  /* 0x000000023a3a7824 */ /* 0x000fce00078e020f */
[----:B------:R-:W3:Y:S01]  /*51e0*/  LDC R12, c[0x0][0x3d8] ;  /* 0x0000f600ff0c7b82 */ /* 0x000ee20000000800 */
[----:B----4-:R-:W-:-:S07]  /*51f0*/  IMAD R20, R29, 0x2, R58 ;  /* 0x000000021d147824 */ /* 0x010fce00078e023a */
[----:B------:R-:W4:Y:S01]  /*5200*/  LDC R33, c[0x0][0x3d8] ;  /* 0x0000f600ff217b82 */ /* 0x000f220000000800 */
[----:B------:R-:W-:-:S07]  /*5210*/  IMAD R19, R31, 0x2, R20 ;  /* 0x000000021f137824 */ /* 0x000fce00078e0214 */
[----:B------:R-:W4:Y:S01]  /*5220*/  LDC R8, c[0x0][0x3d8] ;  /* 0x0000f600ff087b82 */ /* 0x000f220000000800 */
[----:B0-----:R-:W-:-:S07]  /*5230*/  IMAD R17, R14, 0x2, R19 ;  /* 0x000000020e117824 */ /* 0x001fce00078e0213 */
[----:B------:R-:W0:Y:S01]  /*5240*/  LDC R21, c[0x0][0x3d8] ;  /* 0x0000f600ff157b82 */ /* 0x000e220000000800 */
[----:B-1----:R-:W-:Y:S01]  /*5250*/  IMAD R51, R18, 0x2, R17 ;  /* 0x0000000212337824 */ /* 0x002fe200078e0211 */
[C---:B------:R-:W-:Y:S01]  /*5260*/  IADD3 R172, P2, PT, R7.reuse, R70, RZ ;  /* 0x0000004607ac7210 */ /* 0x040fe20007f5e0ff */
[----:B------:R-:W2:Y:S02]  /*5270*/  @P0 LDG.E.U8 R23, desc[UR38][R180.64] ;  /* 0x00000026b4170981 */ /* 0x000ea4000c1e1100 */
[----:B---3--:R-:W-:Y:S01]  /*5280*/  IMAD R18, R12, 0x2, R51 ;  /* 0x000000020c127824 */ /* 0x008fe200078e0233 */
[----:B------:R-:W-:Y:S02]  /*5290*/  LEA.HI.X.SX32 R173, R7, R4, 0x1, P2 ;  /* 0x0000000407ad7211 */ /* 0x000fe400010f0eff */
[----:B------:R-:W1:Y:S01]  /*52a0*/  LDC R12, c[0x0][0x3d8] ;  /* 0x0000f600ff0c7b82 */ /* 0x000e620000000800 */
[----:B----4-:R-:W-:Y:S01]  /*52b0*/  IMAD R7, R33, 0x4, R18 ;  /* 0x0000000421077824 */ /* 0x010fe200078e0212 */
[C---:B------:R-:W-:Y:S01]  /*52c0*/  IADD3 R164, P2, PT, R11.reuse, R70, RZ ;  /* 0x000000460ba47210 */ /* 0x040fe20007f5e0ff */
[----:B------:R-:W3:Y:S03]  /*52d0*/  @P0 LDG.E.U8 R28, desc[UR38][R172.64] ;  /* 0x00000026ac1c0981 */ /* 0x000ee6000c1e1100 */
[----:B------:R-:W-:-:S02]  /*52e0*/  LEA.HI.X.SX32 R165, R11, R4, 0x1, P2 ;  /* 0x000000040ba57211 */ /* 0x000fc400010f0eff */
[----:B------:R-:W4:Y:S01]  /*52f0*/  LDC R31, c[0x0][0x3d8] ;  /* 0x0000f600ff1f7b82 */ /* 0x000f220000000800 */
[----:B------:R-:W-:Y:S01]  /*5300*/  IMAD R57, R8, 0x2, R7 ;  /* 0x0000000208397824 */ /* 0x000fe200078e0207 */
[----:B------:R-:W-:-:S03]  /*5310*/  IADD3 R156, P2, PT, R13, R70, RZ ;  /* 0x000000460d9c7210 */ /* 0x000fc60007f5e0ff */
[----:B------:R-:W-:Y:S01]  /*5320*/  IMAD R14, R32, 0x2, R57 ;  /* 0x00000002200e7824 */ /* 0x000fe200078e0239 */
[----:B------:R-:W-:Y:S02]  /*5330*/  LEA.HI.X.SX32 R157, R13, R4, 0x1, P2 ;  /* 0x000000040d9d7211 */ /* 0x000fe400010f0eff */
[----:B------:R-:W4:Y:S01]  /*5340*/  LDC R32, c[0x0][0x3d8] ;  /* 0x0000f600ff207b82 */ /* 0x000f220000000800 */
[----:B0-----:R-:W-:-:S04]  /*5350*/  IMAD R13, R21, 0x2, R14 ;  /* 0x00000002150d7824 */ /* 0x001fc800078e020e */
[----:B------:R-:W-:-:S03]  /*5360*/  IMAD R11, R34, 0x2, R13 ;  /* 0x00000002220b7824 */ /* 0x000fc600078e020d */
[----:B------:R-:W0:Y:S01]  /*5370*/  LDC R21, c[0x0][0x3d8] ;  /* 0x0000f600ff157b82 */ /* 0x000e220000000800 */
[----:B------:R-:W-:Y:S01]  /*5380*/  IMAD R55, R36, 0x2, R11 ;  /* 0x0000000224377824 */ /* 0x000fe200078e020b */
[----:B------:R-:W-:-:S03]  /*5390*/  IADD3 R148, P2, PT, R15, R70, RZ ;  /* 0x000000460f947210 */ /* 0x000fc60007f5e0ff */
[----:B-1----:R-:W-:Y:S01]  /*53a0*/  IMAD R12, R12, 0x2, R55 ;  /* 0x000000020c0c7824 */ /* 0x002fe200078e0237 */
[----:B------:R-:W-:Y:S02]  /*53b0*/  LEA.HI.X.SX32 R149, R15, R4, 0x1, P2 ;  /* 0x000000040f957211 */ /* 0x000fe400010f0eff */
[-C--:B------:R-:W-:Y:S01]  /*53c0*/  IADD3 R140, P2, PT, R17, R70.reuse, RZ ;  /* 0x00000046118c7210 */ /* 0x080fe20007f5e0ff */
[----:B----4-:R-:W-:Y:S01]  /*53d0*/  IMAD R15, R31, 0x4, R12 ;  /* 0x000000041f0f7824 */ /* 0x010fe200078e020c */
[----:B------:R-:W-:Y:S01]  /*53e0*/  IADD3 R132, P3, PT, R7, R70, RZ ;  /* 0x0000004607847210 */ /* 0x000fe20007f7e0ff */
[----:B------:R-:W1:Y:S01]  /*53f0*/  LDC R31, c[0x0][0x3d8] ;  /* 0x0000f600ff1f7b82 */ /* 0x000e620000000800 */
[----:B------:R-:W-:Y:S01]  /*5400*/  LEA.HI.X.SX32 R141, R17, R4, 0x1, P2 ;  /* 0x00000004118d7211 */ /* 0x000fe200010f0eff */
[----:B------:R-:W-:Y:S01]  /*5410*/  IMAD R52, R52, 0x2, R15 ;  /* 0x0000000234347824 */ /* 0x000fe200078e020f */
[----:B------:R-:W-:-:S03]  /*5420*/  IADD3 R122, P2, PT, R11, R70, RZ ;  /* 0x000000460b7a7210 */ /* 0x000fc60007f5e0ff */
[----:B------:R-:W-:Y:S01]  /*5430*/  IMAD R8, R37, 0x2, R52 ;  /* 0x0000000225087824 */ /* 0x000fe200078e0234 */
[-C--:B------:R-:W-:Y:S01]  /*5440*/  LEA.HI.X.SX32 R123, R11, R4.reuse, 0x1, P2 ;  /* 0x000000040b7b7211 */ /* 0x080fe200010f0eff */
[----:B------:R-:W-:Y:S01]  /*5450*/  FADD R11, R40, -R125 ;  /* 0x8000007d280b7221 */ /* 0x000fe20000000000 */
[----:B------:R-:W-:Y:S01]  /*5460*/  LEA.HI.X.SX32 R133, R7, R4, 0x1, P3 ;  /* 0x0000000407857211 */ /* 0x000fe200018f0eff */
[----:B------:R-:W4:Y:S01]  /*5470*/  LDC R40, c[0x0][0x3d8] ;  /* 0x0000f600ff287b82 */ /* 0x000f220000000800 */
[----:B------:R-:W-:Y:S01]  /*5480*/  PRMT R29, RZ, 0x7610, R29 ;  /* 0x00007610ff1d7816 */ /* 0x000fe2000000001d */
[----:B------:R-:W2:Y:S01]  /*5490*/  @P0 LDG.E.U8 R35, desc[UR38][R140.64] ;  /* 0x000000268c230981 */ /* 0x000ea2000c1e1100 */
[----:B0-----:R-:W-:Y:S02]  /*54a0*/  IMAD R7, R21, 0x2, R8 ;  /* 0x0000000215077824 */ /* 0x001fe400078e0208 */
[----:B------:R-:W-:Y:S01]  /*54b0*/  FMUL R21, R11, 1.4426950216293334961 ;  /* 0x3fb8aa3b0b157820 */ /* 0x000fe20000400000 */
[C---:B------:R-:W-:Y:S01]  /*54c0*/  IADD3 R114, P2, PT, R15.reuse, R70, RZ ;  /* 0x000000460f727210 */ /* 0x040fe20007f5e0ff */
[----:B------:R-:W-:Y:S01]  /*54d0*/  IMAD R17, R32, 0x2, R7 ;  /* 0x0000000220117824 */ /* 0x000fe200078e0207 */
[----:B------:R-:W0:Y:S02]  /*54e0*/  LDC R11, c[0x0][0x3d8] ;  /* 0x0000f600ff0b7b82 */ /* 0x000e240000000800 */
[----:B------:R-:W-:Y:S01]  /*54f0*/  LEA.HI.X.SX32 R115, R15, R4, 0x1, P2 ;  /* 0x000000040f737211 */ /* 0x000fe200010f0eff */
[----:B------:R-:W2:Y:S01]  /*5500*/  @P0 LDG.E.U8 R29, desc[UR38][R164.64] ;  /* 0x00000026a41d0981 */ /* 0x000ea2000c1e1100 */
[----:B------:R-:W-:-:S02]  /*5510*/  IMAD R32, R42, 0x2, R17 ;  /* 0x000000022a207824 */ /* 0x000fc400078e0211 */
[----:B------:R-:W-:Y:S01]  /*5520*/  FADD R15, R6, -R125 ;  /* 0x8000007d060f7221 */ /* 0x000fe20000000000 */
[----:B------:R-:W-:Y:S01]  /*5530*/  IADD3 R106, P2, PT, R17, R70, RZ ;  /* 0x00000046116a7210 */ /* 0x000fe20007f5e0ff */
[----:B------:R-:W2:Y:S01]  /*5540*/  @P0 LDG.E.U8 R38, desc[UR38][R114.64] ;  /* 0x0000002672260981 */ /* 0x000ea2000c1e1100 */
[----:B------:R-:W-:Y:S02]  /*5550*/  IMAD R6, R41, 0x2, R32 ;  /* 0x0000000229067824 */ /* 0x000fe400078e0220 */
[----:B------:R-:W-:Y:S01]  /*5560*/  FMUL R41, R15, 1.4426950216293334961 ;  /* 0x3fb8aa3b0f297820 */ /* 0x000fe20000400000 */
[----:B------:R-:W-:Y:S01]  /*5570*/  PRMT R33, RZ, 0x7610, R33 ;  /* 0x00007610ff217816 */ /* 0x000fe20000000021 */
[----:B------:R-:W4:Y:S01]  /*5580*/  LDC R42, c[0x0][0x3d8] ;  /* 0x0000f600ff2a7b82 */ /* 0x000f220000000800 */
[----:B------:R-:W-:-:S04]  /*5590*/  IMAD R15, R43, 0x4, R6 ;  /* 0x000000042b0f7824 */ /* 0x000fc800078e0206 */
[----:B-1----:R-:W-:Y:S01]  /*55a0*/  IMAD R31, R31, 0x2, R15 ;  /* 0x000000021f1f7824 */ /* 0x002fe200078e020f */
[----:B------:R-:W-:Y:S01]  /*55b0*/  LEA.HI.X.SX32 R107, R17, R4, 0x1, P2 ;  /* 0x00000004116b7211 */ /* 0x000fe200010f0eff */
[----:B------:R-:W2:Y:S01]  /*55c0*/  @P0 LDG.E.U8 R33, desc[UR38][R156.64] ;  /* 0x000000269c210981 */ /* 0x000ea2000c1e1100 */
[----:B------:R-:W-:Y:S01]  /*55d0*/  PRMT R34, RZ, 0x7610, R34 ;  /* 0x00007610ff227816 */ /* 0x000fe20000000022 */
[----:B----4-:R-:W-:Y:S01]  /*55e0*/  IMAD R10, R40, 0x2, R31 ;  /* 0x00000002280a7824 */ /* 0x010fe200078e021f */
[----:B------:R-:W-:Y:S02]  /*55f0*/  IADD3 R98, P2, PT, R15, R70, RZ ;  /* 0x000000460f627210 */ /* 0x000fe40007f5e0ff */
[----:B------:R-:W-:Y:S02]  /*5600*/  PRMT R36, RZ, 0x7610, R36 ;  /* 0x00007610ff247816 */ /* 0x000fe40000000024 */
[----:B------:R-:W-:Y:S01]  /*5610*/  PRMT R37, RZ, 0x7610, R37 ;  /* 0x00007610ff257816 */ /* 0x000fe20000000025 */
[----:B0-----:R-:W-:Y:S01]  /*5620*/  IMAD R9, R11, 0x2, R10 ;  /* 0x000000020b097824 */ /* 0x001fe200078e020a */
[----:B------:R-:W-:Y:S01]  /*5630*/  LEA.HI.X.SX32 R99, R15, R4, 0x1, P2 ;  /* 0x000000040f637211 */ /* 0x000fe200010f0eff */
[----:B------:R-:W4:Y:S01]  /*5640*/  @P0 LDG.E.U8 R34, desc[UR38][R148.64] ;  /* 0x0000002694220981 */ /* 0x000f22000c1e1100 */
[----:B------:R0:W-:Y:S01]  /*5650*/  MUFU.EX2 R211, R41 ;  /* 0x0000002900d37308 */ /* 0x0001e20000000800 */
[----:B------:R-:W-:Y:S01]  /*5660*/  IMAD R15, R82, 0x2, R9 ;  /* 0x00000002520f7824 */ /* 0x000fe200078e0209 */
[----:B------:R-:W-:Y:S01]  /*5670*/  PRMT R40, RZ, 0x7610, R40 ;  /* 0x00007610ff287816 */ /* 0x000fe20000000028 */
[----:B------:R-:W2:Y:S01]  /*5680*/  @P0 LDG.E.U8 R36, desc[UR38][R132.64] ;  /* 0x0000002684240981 */ /* 0x000ea2000c1e1100 */
[----:B------:R-:W1:Y:S02]  /*5690*/  LDC R17, c[0x0][0x3d8] ;  /* 0x0000f600ff117b82 */ /* 0x000e640000000800 */
[----:B------:R-:W-:Y:S01]  /*56a0*/  IADD3 R90, P2, PT, R15, R70, RZ ;  /* 0x000000460f5a7210 */ /* 0x000fe20007f5e0ff */
[----:B------:R-:W2:Y:S01]  /*56b0*/  @P0 LDG.E.U8 R37, desc[UR38][R122.64] ;  /* 0x000000267a250981 */ /* 0x000ea2000c1e1100 */
[----:B0-----:R-:W-:-:S02]  /*56c0*/  PRMT R41, RZ, 0x7610, R41 ;  /* 0x00007610ff297816 */ /* 0x001fc40000000029 */
[----:B------:R-:W-:Y:S01]  /*56d0*/  LEA.HI.X.SX32 R91, R15, R4, 0x1, P2 ;  /* 0x000000040f5b7211 */ /* 0x000fe200010f0eff */
[----:B------:R-:W2:Y:S01]  /*56e0*/  @P0 LDG.E.U8 R39, desc[UR38][R106.64] ;  /* 0x000000266a270981 */ /* 0x000ea2000c1e1100 */
[----:B------:R-:W0:Y:S03]  /*56f0*/  LDC R11, c[0x0][0x3d8] ;  /* 0x0000f600ff0b7b82 */ /* 0x000e260000000800 */
[----:B------:R-:W2:Y:S04]  /*5700*/  @P0 LDG.E.U8 R40, desc[UR38][R98.64] ;  /* 0x0000002662280981 */ /* 0x000ea8000c1e1100 */
[----:B------:R-:W2:Y:S01]  /*5710*/  @P0 LDG.E.U8 R41, desc[UR38][R90.64] ;  /* 0x000000265a290981 */ /* 0x000ea2000c1e1100 */
[----:B------:R-:W-:Y:S01]  /*5720*/  IMAD R30, R80, 0x2, R15 ;  /* 0x00000002501e7824 */ /* 0x000fe200078e020f */
[----:B------:R-:W0:Y:S01]  /*5730*/  LDC R43, c[0x0][0x3d8] ;  /* 0x0000f600ff2b7b82 */ /* 0x000e220000000800 */
[----:B------:R1:W0:Y:S02]  /*5740*/  MUFU.EX2 R210, R21 ;  /* 0x0000001500d27308 */ /* 0x0002240000000800 */
[----:B-1----:R-:W-:-:S04]  /*5750*/  IMAD R5, R17, 0x2, R30 ;  /* 0x0000000211057824 */ /* 0x002fc800078e021e */
[----:B------:R-:W-:-:S04]  /*5760*/  IMAD R21, R78, 0x4, R5 ;  /* 0x000000044e157824 */ /* 0x000fc800078e0205 */
[----:B------:R-:W-:Y:S01]  /*5770*/  IMAD R17, R42, 0x2, R21 ;  /* 0x000000022a117824 */ /* 0x000fe200078e0215 */
[----:B------:R-:W-:-:S03]  /*5780*/  IADD3 R82, P2, PT, R21, R70, RZ ;  /* 0x0000004615527210 */ /* 0x000fc60007f5e0ff */
[----:B------:R-:W-:Y:S01]  /*5790*/  IMAD R15, R72, 0x2, R17 ;  /* 0x00000002480f7824 */ /* 0x000fe200078e0211 */
[----:B------:R-:W-:-:S03]  /*57a0*/  LEA.HI.X.SX32 R83, R21, R4, 0x1, P2 ;  /* 0x0000000415537211 */ /* 0x000fc600010f0eff */
[----:B0-----:R-:W-:-:S04]  /*57b0*/  IMAD R11, R11, 0x2, R15 ;  /* 0x000000020b0b7824 */ /* 0x001fc800078e020f */
[----:B------:R-:W-:-:S05]  /*57c0*/  IMAD R21, R43, 0x2, R11 ;  /* 0x000000022b157824 */ /* 0x000fca00078e020b */
[----:B------:R-:W-:-:S04]  /*57d0*/  IADD3 R74, P2, PT, R21, R70, RZ ;  /* 0x00000046154a7210 */ /* 0x000fc80007f5e0ff */
[----:B------:R-:W-:Y:S02]  /*57e0*/  LEA.HI.X.SX32 R75, R21, R4, 0x1, P2 ;  /* 0x00000004154b7211 */ /* 0x000fe400010f0eff */
[----:B------:R-:W-:-:S04]  /*57f0*/  IADD3 R202, P2, PT, R44, R70, RZ ;  /* 0x000000462cca7210 */ /* 0x000fc80007f5e0ff */
[----:B------:R-:W-:Y:S02]  /*5800*/  LEA.HI.X.SX32 R203, R44, R4, 0x1, P2 ;  /* 0x000000042ccb7211 */ /* 0x000fe400010f0eff */
[----:B------:R-:W-:-:S04]  /*5810*/  IADD3 R194, P2, PT, R45, R70, RZ ;  /* 0x000000462dc27210 */ /* 0x000fc80007f5e0ff */
[----:B------:R-:W-:Y:S02]  /*5820*/  LEA.HI.X.SX32 R195, R45, R4, 0x1, P2 ;  /* 0x000000042dc37211 */ /* 0x000fe400010f0eff */
[CC--:B------:R-:W-:Y:S02]  /*5830*/  IADD3 R200, P2, PT, R47.reuse, R70.reuse, RZ ;  /* 0x000000462fc87210 */ /* 0x0c0fe40007f5e0ff */
[----:B------:R-:W-:Y:S02]  /*5840*/  IADD3 R178, P3, PT, R46, R70, RZ ;  /* 0x000000462eb27210 */ /* 0x000fe40007f7e0ff */
[----:B------:R-:W-:Y:S02]  /*5850*/  LEA.HI.X.SX32 R201, R47, R4, 0x1, P2 ;  /* 0x000000042fc97211 */ /* 0x000fe400010f0eff */
[----:B------:R-:W-:Y:S02]  /*5860*/  IADD3 R170, P2, PT, R48, R70, RZ ;  /* 0x0000004630aa7210 */ /* 0x000fe40007f5e0ff */
[----:B------:R-:W-:-:S02]  /*5870*/  LEA.HI.X.SX32 R179, R46, R4, 0x1, P3 ;  /* 0x000000042eb37211 */ /* 0x000fc400018f0eff */
[C---:B------:R-:W-:Y:S02]  /*5880*/  IADD3 R162, P3, PT, R59.reuse, R70, RZ ;  /* 0x000000463ba27210 */ /* 0x040fe40007f7e0ff */
[----:B------:R-:W-:Y:S02]  /*5890*/  LEA.HI.X.SX32 R171, R48, R4, 0x1, P2 ;  /* 0x0000000430ab7211 */ /* 0x000fe400010f0eff */
[C---:B------:R-:W-:Y:S02]  /*58a0*/  IADD3 R192, P2, PT, R50.reuse, R70, RZ ;  /* 0x0000004632c07210 */ /* 0x040fe40007f5e0ff */
[----:B------:R-:W-:Y:S02]  /*58b0*/  LEA.HI.X.SX32 R163, R59, R4, 0x1, P3 ;  /* 0x000000043ba37211 */ /* 0x000fe400018f0eff */
[----:B------:R-:W-:Y:S02]  /*58c0*/  IADD3 R154, P3, PT, R49, R70, RZ ;  /* 0x00000046319a7210 */ /* 0x000fe40007f7e0ff */
[----:B------:R-:W-:-:S02]  /*58d0*/  LEA.HI.X.SX32 R193, R50, R4, 0x1, P2 ;  /* 0x0000000432c17211 */ /* 0x000fc400010f0eff */
[----:B------:R-:W-:Y:S02]  /*58e0*/  IADD3 R176, P2, PT, R53, R70, RZ ;  /* 0x0000004635b07210 */ /* 0x000fe40007f5e0ff */
[----:B------:R-:W-:Y:S02]  /*58f0*/  LEA.HI.X.SX32 R155, R49, R4, 0x1, P3 ;  /* 0x00000004319b7211 */ /* 0x000fe400018f0eff */
[----:B------:R-:W-:Y:S02]  /*5900*/  IADD3 R146, P3, PT, R58, R70, RZ ;  /* 0x000000463a927210 */ /* 0x000fe40007f7e0ff */
[----:B------:R-:W-:Y:S02]  /*5910*/  LEA.HI.X.SX32 R177, R53, R4, 0x1, P2 ;  /* 0x0000000435b17211 */ /* 0x000fe400010f0eff */
[----:B------:R-:W-:Y:S02]  /*5920*/  IADD3 R168, P2, PT, R56, R70, RZ ;  /* 0x0000004638a87210 */ /* 0x000fe40007f5e0ff */
[----:B------:R-:W-:-:S02]  /*5930*/  LEA.HI.X.SX32 R147, R58, R4, 0x1, P3 ;  /* 0x000000043a937211 */ /* 0x000fc400018f0eff */
[C---:B------:R-:W-:Y:S02]  /*5940*/  IADD3 R138, P3, PT, R51.reuse, R70, RZ ;  /* 0x00000046338a7210 */ /* 0x040fe40007f7e0ff */
[-C--:B------:R-:W-:Y:S02]  /*5950*/  LEA.HI.X.SX32 R169, R56, R4.reuse, 0x1, P2 ;  /* 0x0000000438a97211 */ /* 0x080fe400010f0eff */
[----:B------:R-:W-:Y:S01]  /*5960*/  PRMT R42, RZ, 0x7610, R42 ;  /* 0x00007610ff2a7816 */ /* 0x000fe2000000002a */
[----:B------:R-:W0:Y:S01]  /*5970*/  LDC R56, c[0x0][0x3d8] ;  /* 0x0000f600ff387b82 */ /* 0x000e220000000800 */
[----:B------:R-:W-:Y:S02]  /*5980*/  PRMT R43, RZ, 0x7610, R43 ;  /* 0x00007610ff2b7816 */ /* 0x000fe4000000002b */
[----:B------:R-:W-:Y:S02]  /*5990*/  LEA.HI.X.SX32 R139, R51, R4, 0x1, P3 ;  /* 0x00000004338b7211 */ /* 0x000fe400018f0eff */
[C---:B------:R-:W-:Y:S01]  /*59a0*/  IADD3 R130, P3, PT, R57.reuse, R70, RZ ;  /* 0x0000004639827210 */ /* 0x040fe20007f7e0ff */
[----:B------:R-:W4:Y:S03]  /*59b0*/  @P0 LDG.E.U8 R42, desc[UR38][R82.64] ;  /* 0x00000026522a0981 */ /* 0x000f26000c1e1100 */
[----:B------:R-:W-:Y:S01]  /*59c0*/  LEA.HI.X.SX32 R131, R57, R4, 0x1, P3 ;  /* 0x0000000439837211 */ /* 0x000fe200018f0eff */
[----:B------:R-:W4:Y:S01]  /*59d0*/  @P0 LDG.E.U8 R43, desc[UR38][R74.64] ;  /* 0x000000264a2b0981 */ /* 0x000f22000c1e1100 */
[----:B------:R-:W-:-:S02]  /*59e0*/  IADD3 R120, P3, PT, R55, R70, RZ ;  /* 0x0000004637787210 */ /* 0x000fc40007f7e0ff */
[----:B------:R-:W-:Y:S02]  /*59f0*/  IADD3 R160, P2, PT, R54, R70, RZ ;  /* 0x0000004636a07210 */ /* 0x000fe40007f5e0ff */
[----:B------:R-:W-:Y:S02]  /*5a00*/  LEA.HI.X.SX32 R121, R55, R4, 0x1, P3 ;  /* 0x0000000437797211 */ /* 0x000fe400018f0eff */
[----:B------:R-:W-:Y:S02]  /*5a10*/  IADD3 R112, P3, PT, R52, R70, RZ ;  /* 0x0000004634707210 */ /* 0x000fe40007f7e0ff */
[-C--:B------:R-:W-:Y:S02]  /*5a20*/  LEA.HI.X.SX32 R161, R54, R4.reuse, 0x1, P2 ;  /* 0x0000000436a17211 */ /* 0x080fe400010f0eff */
[----:B------:R-:W-:Y:S02]  /*5a30*/  LEA.HI.X.SX32 R113, R52, R4, 0x1, P3 ;  /* 0x0000000434717211 */ /* 0x000fe400018f0eff */
[----:B------:R-:W-:-:S02]  /*5a40*/  IADD3 R96, P3, PT, R31, R70, RZ ;  /* 0x000000461f607210 */ /* 0x000fc40007f7e0ff */
[----:B------:R-:W-:Y:S01]  /*5a50*/  IADD3 R104, P2, PT, R32, R70, RZ ;  /* 0x0000004620687210 */ /* 0x000fe20007f5e0ff */
[----:B------:R-:W-:Y:S01]  /*5a60*/  IMAD R69, R69, UR5, RZ ;  /* 0x0000000545457c24 */ /* 0x000fe2000f8e02ff */
[-C--:B------:R-:W-:Y:S01]  /*5a70*/  LEA.HI.X.SX32 R97, R31, R4.reuse, 0x1, P3 ;  /* 0x000000041f617211 */ /* 0x080fe200018f0eff */
[----:B0-----:R-:W-:Y:S01]  /*5a80*/  IMAD R21, R56, 0x2, R21 ;  /* 0x0000000238157824 */ /* 0x001fe200078e0215 */
[----:B------:R-:W-:Y:S02]  /*5a90*/  LEA.HI.X.SX32 R105, R32, R4, 0x1, P2 ;  /* 0x0000000420697211 */ /* 0x000fe400010f0eff */
[-C--:B------:R-:W-:Y:S01]  /*5aa0*/  IADD3 R80, P3, PT, R17, R70.reuse, RZ ;  /* 0x0000004611507210 */ /* 0x080fe20007f7e0ff */
[----:B------:R-:W0:Y:S01]  /*5ab0*/  MUFU.EX2 R62, R62 ;  /* 0x0000003e003e7308 */ /* 0x000e220000000800 */
[----:B------:R-:W-:Y:S01]  /*5ac0*/  LEA.HI R31, R124, 0x5e, RZ, 0x1a ;  /* 0x0000005e7c1f7811 */ /* 0x000fe200078fd0ff */
[----:B------:R-:W-:Y:S01]  /*5ad0*/  FMUL R73, R73, 1.4426950216293334961 ;  /* 0x3fb8aa3b49497820 */ /* 0x000fe20000400000 */
[C---:B------:R-:W-:Y:S01]  /*5ae0*/  IADD3 R88, P2, PT, R30.reuse, R70, RZ ;  /* 0x000000461e587210 */ /* 0x040fe20007f5e0ff */
[----:B------:R-:W1:Y:S01]  /*5af0*/  LDC R32, c[0x0][0x3d8] ;  /* 0x0000f600ff207b82 */ /* 0x000e620000000800 */
[-C--:B------:R-:W-:Y:S01]  /*5b00*/  LEA.HI.X.SX32 R81, R17, R4.reuse, 0x1, P3 ;  /* 0x0000000411517211 */ /* 0x080fe200018f0eff */
[----:B------:R-:W-:Y:S01]  /*5b10*/  IMAD R31, R31, UR9, RZ ;  /* 0x000000091f1f7c24 */ /* 0x000fe2000f8e02ff */
[----:B------:R-:W-:Y:S01]  /*5b20*/  LEA.HI.X.SX32 R89, R30, R4, 0x1, P2 ;  /* 0x000000041e597211 */ /* 0x000fe200010f0eff */
[----:B------:R-:W-:Y:S01]  /*5b30*/  IMAD R68, R68, UR4, RZ ;  /* 0x0000000444447c24 */ /* 0x000fe2000f8e02ff */
[----:B------:R-:W-:-:S02]  /*5b40*/  IADD3 R166, P3, PT, R69, R70, RZ ;  /* 0x0000004645a67210 */ /* 0x000fc40007f7e0ff */
[----:B------:R-:W-:Y:S02]  /*5b50*/  IADD3 R72, P2, PT, R21, R70, RZ ;  /* 0x0000004615487210 */ /* 0x000fe40007f5e0ff */
[----:B------:R-:W-:Y:S01]  /*5b60*/  LEA.HI R30, R124, 0x4e, RZ, 0x1a ;  /* 0x0000004e7c1e7811 */ /* 0x000fe200078fd0ff */
[----:B------:R-:W0:Y:S01]  /*5b70*/  MUFU.EX2 R63, R63 ;  /* 0x0000003f003f7308 */ /* 0x000e220000000800 */
[----:B------:R-:W-:Y:S02]  /*5b80*/  LEA.HI.X.SX32 R167, R69, R4, 0x1, P3 ;  /* 0x0000000445a77211 */ /* 0x000fe400018f0eff */
[-C--:B------:R-:W-:Y:S01]  /*5b90*/  IADD3 R100, P3, PT, R31, R70.reuse, RZ ;  /* 0x000000461f647210 */ /* 0x080fe20007f7e0ff */
[----:B------:R-:W-:Y:S01]  /*5ba0*/  IMAD R30, R30, UR8, RZ ;  /* 0x000000081e1e7c24 */ /* 0x000fe2000f8e02ff */
[----:B------:R-:W-:-:S03]  /*5bb0*/  IADD3 R134, P4, PT, R76, R70, RZ ;  /* 0x000000464c867210 */ /* 0x000fc60007f9e0ff */
[----:B------:R0:W-:Y:S01]  /*5bc0*/  MUFU.EX2 R77, R73 ;  /* 0x00000049004d7308 */ /* 0x0001e20000000800 */
[----:B------:R-:W-:Y:S01]  /*5bd0*/  FADD R60, R210, R60 ;  /* 0x0000003cd23c7221 */ /* 0x000fe20000000000 */
[----:B------:R-:W-:Y:S01]  /*5be0*/  LEA.HI.X.SX32 R101, R31, R4, 0x1, P3 ;  /* 0x000000041f657211 */ /* 0x000fe200018f0eff */
[----:B------:R-:W-:Y:S01]  /*5bf0*/  FMUL R61, R61, 1.4426950216293334961 ;  /* 0x3fb8aa3b3d3d7820 */ /* 0x000fe20000400000 */
[----:B------:R-:W-:Y:S02]  /*5c00*/  IADD3 R158, P3, PT, R25, R70, RZ ;  /* 0x00000046199e7210 */ /* 0x000fe40007f7e0ff */
[----:B0-----:R-:W-:Y:S02]  /*5c10*/  LEA.HI.X.SX32 R73, R21, R4, 0x1, P2 ;  /* 0x0000000415497211 */ /* 0x001fe400010f0eff */
[----:B------:R-:W-:Y:S01]  /*5c20*/  IADD3 R182, P2, PT, R68, R70, RZ ;  /* 0x0000004644b67210 */ /* 0x000fe20007f5e0ff */
[----:B------:R0:W1:Y:S01]  /*5c30*/  MUFU.EX2 R79, R65 ;  /* 0x00000041004f7308 */ /* 0x0000620000000800 */
[----:B------:R-:W-:-:S02]  /*5c40*/  LEA.HI.X.SX32 R135, R76, R4, 0x1, P4 ;  /* 0x000000044c877211 */ /* 0x000fc400020f0eff */
[----:B------:R-:W-:Y:S02]  /*5c50*/  LEA.HI.X.SX32 R183, R68, R4, 0x1, P2 ;  /* 0x0000000444b77211 */ /* 0x000fe400010f0eff */
[-C--:B------:R-:W-:Y:S01]  /*5c60*/  IADD3 R116, P2, PT, R30, R70.reuse, RZ ;  /* 0x000000461e747210 */ /* 0x080fe20007f5e0ff */
[----:B0-----:R-:W-:Y:S01]  /*5c70*/  FADD R65, R64, -R125 ;  /* 0x8000007d40417221 */ /* 0x001fe20000000000 */
[----:B------:R-:W-:Y:S01]  /*5c80*/  IADD3 R198, P4, PT, R27, R70, RZ ;  /* 0x000000461bc67210 */ /* 0x000fe20007f9e0ff */
[----:B------:R-:W-:Y:S01]  /*5c90*/  FADD R60, R211, R60 ;  /* 0x0000003cd33c7221 */ /* 0x000fe20000000000 */
[-C--:B------:R-:W-:Y:S01]  /*5ca0*/  LEA.HI.X.SX32 R159, R25, R4.reuse, 0x1, P3 ;  /* 0x00000004199f7211 */ /* 0x080fe200018f0eff */
[----:B------:R-:W-:Y:S01]  /*5cb0*/  FMUL R65, R65, 1.4426950216293334961 ;  /* 0x3fb8aa3b41417820 */ /* 0x000fe20000400000 */
[----:B------:R-:W-:Y:S01]  /*5cc0*/  PRMT R44, RZ, 0x7610, R44 ;  /* 0x00007610ff2c7816 */ /* 0x000fe2000000002c */
[----:B------:R-:W0:Y:S01]  /*5cd0*/  MUFU.EX2 R61, R61 ;  /* 0x0000003d003d7308 */ /* 0x000e220000000800 */
[----:B------:R-:W-:-:S02]  /*5ce0*/  LEA.HI.X.SX32 R117, R30, R4, 0x1, P2 ;  /* 0x000000041e757211 */ /* 0x000fc400010f0eff */
[----:B------:R-:W-:Y:S01]  /*5cf0*/  IADD3 R142, P3, PT, R19, R70, RZ ;  /* 0x00000046138e7210 */ /* 0x000fe20007f7e0ff */
[----:B------:R-:W-:Y:S01]  /*5d00*/  FADD R60, R62, R60 ;  /* 0x0000003c3e3c7221 */ /* 0x000fe20000000000 */
[----:B------:R-:W-:Y:S01]  /*5d10*/  LEA.HI.X.SX32 R199, R27, R4, 0x1, P4 ;  /* 0x000000041bc77211 */ /* 0x000fe200020f0eff */
[----:B------:R-:W4:Y:S01]  /*5d20*/  @P0 LDG.E.U8 R44, desc[UR38][R202.64] ;  /* 0x00000026ca2c0981 */ /* 0x000f22000c1e1100 */
[-C--:B------:R-:W-:Y:S02]  /*5d30*/  IADD3 R174, P2, PT, R26, R70.reuse, RZ ;  /* 0x000000461aae7210 */ /* 0x080fe40007f5e0ff */
[----:B------:R-:W-:Y:S01]  /*5d40*/  IADD3 R152, P4, PT, R24, R70, RZ ;  /* 0x0000004618987210 */ /* 0x000fe20007f9e0ff */
[----:B------:R-:W0:Y:S01]  /*5d50*/  MUFU.EX2 R65, R65 ;  /* 0x0000004100417308 */ /* 0x000e220000000800 */
[----:B------:R-:W-:Y:S02]  /*5d60*/  PRMT R45, RZ, 0x7610, R45 ;  /* 0x00007610ff2d7816 */ /* 0x000fe4000000002d */
[----:B------:R-:W-:Y:S01]  /*5d70*/  LEA.HI.X.SX32 R143, R19, R4, 0x1, P3 ;  /* 0x00000004138f7211 */ /* 0x000fe200018f0eff */
[----:B------:R-:W-:Y:S01]  /*5d80*/  FADD R60, R63, R60 ;  /* 0x0000003c3f3c7221 */ /* 0x000fe20000000000 */
[----:B------:R-:W-:-:S02]  /*5d90*/  PRMT R46, RZ, 0x7610, R46 ;  /* 0x00007610ff2e7816 */ /* 0x000fc4000000002e */
[----:B------:R-:W-:Y:S01]  /*5da0*/  LEA.HI.X.SX32 R175, R26, R4, 0x1, P2 ;  /* 0x000000041aaf7211 */ /* 0x000fe200010f0eff */
[----:B------:R-:W4:Y:S01]  /*5db0*/  @P0 LDG.E.U8 R45, desc[UR38][R194.64] ;  /* 0x00000026c22d0981 */ /* 0x000f22000c1e1100 */
[----:B------:R-:W-:Y:S02]  /*5dc0*/  IADD3 R126, P3, PT, R13, R70, RZ ;  /* 0x000000460d7e7210 */ /* 0x000fe40007f7e0ff */
[----:B------:R-:W-:Y:S02]  /*5dd0*/  PRMT R47, RZ, 0x7610, R47 ;  /* 0x00007610ff2f7816 */ /* 0x000fe4000000002f */
[----:B------:R-:W-:Y:S02]  /*5de0*/  LEA.HI.X.SX32 R153, R24, R4, 0x1, P4 ;  /* 0x0000000418997211 */ /* 0x000fe400020f0eff */
[----:B------:R-:W-:Y:S02]  /*5df0*/  PRMT R48, RZ, 0x7610, R48 ;  /* 0x00007610ff307816 */ /* 0x000fe40000000030 */
[----:B------:R-:W-:Y:S01]  /*5e00*/  PRMT R49, RZ, 0x7610, R49 ;  /* 0x00007610ff317816 */ /* 0x000fe20000000031 */
[----:B-1----:R-:W-:Y:S01]  /*5e10*/  FADD R60, R79, R60 ;  /* 0x0000003c4f3c7221 */ /* 0x002fe20000000000 */
[-C--:B------:R-:W-:Y:S01]  /*5e20*/  IADD3 R144, P2, PT, R20, R70.reuse, RZ ;  /* 0x0000004614907210 */ /* 0x080fe20007f5e0ff */
[----:B------:R-:W-:Y:S01]  /*5e30*/  IMAD R21, R32, 0x2, R21 ;  /* 0x0000000220157824 */ /* 0x000fe200078e0215 */
[----:B------:R-:W-:Y:S01]  /*5e40*/  IADD3 R136, P4, PT, R18, R70, RZ ;  /* 0x0000004612887210 */ /* 0x000fe20007f9e0ff */
[----:B------:R-:W4:Y:S01]  /*5e50*/  @P0 LDG.E.U8 R46, desc[UR38][R178.64] ;  /* 0x00000026b22e0981 */ /* 0x000f22000c1e1100 */
[----:B------:R-:W-:-:S02]  /*5e60*/  PRMT R50, RZ, 0x7610, R50 ;  /* 0x00007610ff327816 */ /* 0x000fc40000000032 */
[-C--:B------:R-:W-:Y:S01]  /*5e70*/  LEA.HI.X.SX32 R127, R13, R4.reuse, 0x1, P3 ;  /* 0x000000040d7f7211 */ /* 0x080fe200018f0eff */
[----:B------:R-:W-:Y:S01]  /*5e80*/  IMAD R71, R71, UR6, RZ ;  /* 0x0000000647477c24 */ /* 0x000fe2000f8e02ff */
[----:B------:R-:W-:Y:S01]  /*5e90*/  PRMT R51, RZ, 0x7610, R51 ;  /* 0x00007610ff337816 */ /* 0x000fe20000000033 */
[----:B------:R-:W4:Y:S01]  /*5ea0*/  @P0 LDG.E.U8 R47, desc[UR38][R170.64] ;  /* 0x00000026aa2f0981 */ /* 0x000f22000c1e1100 */
[----:B------:R-:W-:Y:S02]  /*5eb0*/  LEA.HI.X.SX32 R145, R20, R4, 0x1, P2 ;  /* 0x0000000414917211 */ /* 0x000fe400010f0eff */
[----:B------:R-:W-:Y:S01]  /*5ec0*/  IADD3 R108, P3, PT, R7, R70, RZ ;  /* 0x00000046076c7210 */ /* 0x000fe20007f7e0ff */
[----:B------:R-:W4:Y:S01]  /*5ed0*/  @P0 LDG.E.U8 R48, desc[UR38][R162.64] ;  /* 0x00000026a2300981 */ /* 0x000f22000c1e1100 */
[----:B------:R-:W-:Y:S02]  /*5ee0*/  PRMT R53, RZ, 0x7610, R53 ;  /* 0x00007610ff357816 */ /* 0x000fe40000000035 */
[----:B------:R-:W-:-:S02]  /*5ef0*/  LEA.HI R32, R124, 0x6e, RZ, 0x1a ;  /* 0x0000006e7c207811 */ /* 0x000fc400078fd0ff */
[----:B------:R-:W-:Y:S01]  /*5f00*/  PRMT R55, RZ, 0x7610, R55 ;  /* 0x00007610ff377816 */ /* 0x000fe20000000037 */
[----:B------:R-:W-:Y:S01]  /*5f10*/  FADD R60, R77, R60 ;  /* 0x0000003c4d3c7221 */ /* 0x000fe20000000000 */
[----:B------:R-:W-:Y:S01]  /*5f20*/  LEA.HI.X.SX32 R137, R18, R4, 0x1, P4 ;  /* 0x0000000412897211 */ /* 0x000fe200020f0eff */
[----:B------:R-:W4:Y:S01]  /*5f30*/  @P0 LDG.E.U8 R49, desc[UR38][R154.64] ;  /* 0x000000269a310981 */ /* 0x000f22000c1e1100 */
[-C--:B------:R-:W-:Y:S02]  /*5f40*/  IADD3 R128, P2, PT, R14, R70.reuse, RZ ;  /* 0x000000460e807210 */ /* 0x080fe40007f5e0ff */
[----:B------:R-:W-:Y:S01]  /*5f50*/  IADD3 R118, P4, PT, R12, R70, RZ ;  /* 0x000000460c767210 */ /* 0x000fe20007f9e0ff */
[----:B------:R-:W4:Y:S01]  /*5f60*/  @P0 LDG.E.U8 R50, desc[UR38][R146.64] ;  /* 0x0000002692320981 */ /* 0x000f22000c1e1100 */
[----:B------:R-:W-:Y:S02]  /*5f70*/  PRMT R59, RZ, 0x7610, R59 ;  /* 0x00007610ff3b7816 */ /* 0x000fe4000000003b */
[----:B------:R-:W-:Y:S01]  /*5f80*/  PRMT R58, RZ, 0x7610, R58 ;  /* 0x00007610ff3a7816 */ /* 0x000fe2000000003a */
[----:B------:R-:W4:Y:S01]  /*5f90*/  @P0 LDG.E.U8 R51, desc[UR38][R138.64] ;  /* 0x000000268a330981 */ /* 0x000f22000c1e1100 */
[-C--:B------:R-:W-:Y:S01]  /*5fa0*/  LEA.HI.X.SX32 R109, R7, R4.reuse, 0x1, P3 ;  /* 0x00000004076d7211 */ /* 0x080fe200018f0eff */
[----:B------:R-:W-:Y:S01]  /*5fb0*/  IMAD R32, R32, UR12, RZ ;  /* 0x0000000c20207c24 */ /* 0x000fe2000f8e02ff */
[----:B------:R-:W-:Y:S01]  /*5fc0*/  PRMT R57, RZ, 0x7610, R57 ;  /* 0x00007610ff397816 */ /* 0x000fe20000000039 */
[----:B------:R-:W4:Y:S01]  /*5fd0*/  @P0 LDG.E.U8 R53, desc[UR38][R130.64] ;  /* 0x0000002682350981 */ /* 0x000f22000c1e1100 */
[----:B------:R-:W-:-:S02]  /*5fe0*/  LEA.HI.X.SX32 R129, R14, R4, 0x1, P2 ;  /* 0x000000040e817211 */ /* 0x000fc400010f0eff */
[-C--:B------:R-:W-:Y:S02]  /*5ff0*/  IADD3 R92, P3, PT, R9, R70.reuse, RZ ;  /* 0x00000046095c7210 */ /* 0x080fe40007f7e0ff */
[----:B------:R-:W-:Y:S02]  /*6000*/  PRMT R56, RZ, 0x7610, R56 ;  /* 0x00007610ff387816 */ /* 0x000fe40000000038 */
[----:B------:R-:W-:Y:S02]  /*6010*/  LEA.HI R17, R124, 0x7e, RZ, 0x1a ;  /* 0x0000007e7c117811 */ /* 0x000fe400078fd0ff */
[----:B------:R-:W-:Y:S01]  /*6020*/  IADD3 R150, P5, PT, R71, R70, RZ ;  /* 0x0000004647967210 */ /* 0x000fe20007fbe0ff */
[----:B0-----:R-:W-:Y:S01]  /*6030*/  FADD R60, R61, R60 ;  /* 0x0000003c3d3c7221 */ /* 0x001fe20000000000 */
[----:B------:R-:W-:Y:S01]  /*6040*/  LEA.HI.X.SX32 R119, R12, R4, 0x1, P4 ;  /* 0x000000040c777211 */ /* 0x000fe200020f0eff */
[----:B------:R-:W4:Y:S01]  /*6050*/  @P0 LDG.E.U8 R55, desc[UR38][R120.64] ;  /* 0x0000002678370981 */ /* 0x000f22000c1e1100 */
[----:B------:R-:W-:-:S02]  /*6060*/  IADD3 R110, P2, PT, R8, R70, RZ ;  /* 0x00000046086e7210 */ /* 0x000fc40007f5e0ff */
[----:B------:R-:W-:Y:S01]  /*6070*/  PRMT R54, RZ, 0x7610, R54 ;  /* 0x00007610ff367816 */ /* 0x000fe20000000036 */
[----:B------:R-:W4:Y:S01]  /*6080*/  @P0 LDG.E.U8 R59, desc[UR38][R112.64] ;  /* 0x00000026703b0981 */ /* 0x000f22000c1e1100 */
[----:B------:R-:W-:Y:S02]  /*6090*/  IADD3 R102, P4, PT, R6, R70, RZ ;  /* 0x0000004606667210 */ /* 0x000fe40007f9e0ff */
[----:B------:R-:W-:Y:S01]  /*60a0*/  PRMT R52, RZ, 0x7610, R52 ;  /* 0x00007610ff347816 */ /* 0x000fe20000000034 */
[----:B------:R-:W4:Y:S01]  /*60b0*/  @P0 LDG.E.U8 R58, desc[UR38][R104.64] ;  /* 0x00000026683a0981 */ /* 0x000f22000c1e1100 */
[----:B------:R-:W-:Y:S02]  /*60c0*/  F2FP.SATFINITE.E4M3.F32.PACK_AB_MERGE_C R209, R63, R62, RZ ;  /* 0x0000003e3fd1723e */ /* 0x000fe400048070ff */
[----:B------:R-:W-:Y:S01]  /*60d0*/  PRMT R64, RZ, 0x7610, R64 ;  /* 0x00007610ff407816 */ /* 0x000fe20000000040 */
[----:B------:R-:W4:Y:S01]  /*60e0*/  @P0 LDG.E.U8 R57, desc[UR38][R96.64] ;  /* 0x0000002660390981 */ /* 0x000f22000c1e1100 */
[-C--:B------:R-:W-:Y:S01]  /*60f0*/  LEA.HI.X.SX32 R93, R9, R4.reuse, 0x1, P3 ;  /* 0x00000004095d7211 */ /* 0x080fe200018f0eff */
[----:B------:R-:W-:Y:S01]  /*6100*/  IMAD R17, R17, UR13, RZ ;  /* 0x0000000d11117c24 */ /* 0x000fe2000f8e02ff */
[----:B------:R-:W-:Y:S01]  /*6110*/  PRMT R63, RZ, 0x7610, R63 ;  /* 0x00007610ff3f7816 */ /* 0x000fe2000000003f */
[----:B------:R-:W4:Y:S01]  /*6120*/  @P0 LDG.E.U8 R56, desc[UR38][R88.64] ;  /* 0x0000002658380981 */ /* 0x000f22000c1e1100 */
[----:B------:R-:W-:-:S02]  /*6130*/  LEA.HI.X.SX32 R151, R71, R4, 0x1, P5 ;  /* 0x0000000447977211 */ /* 0x000fc400028f0eff */
[----:B------:R-:W-:Y:S01]  /*6140*/  LEA.HI.X.SX32 R111, R8, R4, 0x1, P2 ;  /* 0x00000004086f7211 */ /* 0x000fe200010f0eff */
[----:B------:R-:W4:Y:S01]  /*6150*/  @P0 LDG.E.U8 R54, desc[UR38][R80.64] ;  /* 0x0000002650360981 */ /* 0x000f22000c1e1100 */
[-C--:B------:R-:W-:Y:S02]  /*6160*/  IADD3 R76, P3, PT, R11, R70.reuse, RZ ;  /* 0x000000460b4c7210 */ /* 0x080fe40007f7e0ff */
[C---:B------:R-:W-:Y:S01]  /*6170*/  F2FP.SATFINITE.E4M3.F32.PACK_AB_MERGE_C R212, R65.reuse, R61, RZ ;  /* 0x0000003d41d4723e */ /* 0x040fe200048070ff */
[----:B------:R-:W-:Y:S01]  /*6180*/  FADD R65, R65, R60 ;  /* 0x0000003c41417221 */ /* 0x000fe20000000000 */
[----:B------:R-:W-:Y:S01]  /*6190*/  PRMT R62, RZ, 0x7610, R62 ;  /* 0x00007610ff3e7816 */ /* 0x000fe2000000003e */
[----:B------:R-:W-:Y:S01]  /*61a0*/  IMAD.MOV.U32 R31, RZ, RZ, R77 ;  /* 0x000000ffff1f7224 */ /* 0x000fe200078e004d */
[----:B------:R-:W-:Y:S01]  /*61b0*/  IADD3 R84, P5, PT, R32, R70, RZ ;  /* 0x0000004620547210 */ /* 0x000fe20007fbe0ff */
[----:B------:R-:W4:Y:S01]  /*61c0*/  @P0 LDG.E.U8 R52, desc[UR38][R72.64] ;  /* 0x0000002648340981 */ /* 0x000f22000c1e1100 */
[----:B------:R-:W-:-:S02]  /*61d0*/  LEA.HI.X.SX32 R103, R6, R4, 0x1, P4 ;  /* 0x0000000406677211 */ /* 0x000fc400020f0eff */
[-C--:B------:R-:W-:Y:S01]  /*61e0*/  IADD3 R94, P2, PT, R10, R70.reuse, RZ ;  /* 0x000000460a5e7210 */ /* 0x080fe20007f5e0ff */
[----:B------:R-:W4:Y:S01]  /*61f0*/  @P0 LDG.E.U8 R64, desc[UR38][R200.64] ;  /* 0x00000026c8400981 */ /* 0x000f22000c1e1100 */
[----:B------:R-:W-:Y:S02]  /*6200*/  PRMT R61, RZ, 0x7610, R61 ;  /* 0x00007610ff3d7816 */ /* 0x000fe4000000003d */
[----:B------:R-:W-:Y:S01]  /*6210*/  IADD3 R86, P4, PT, R5, R70, RZ ;  /* 0x0000004605567210 */ /* 0x000fe20007f9e0ff */
[----:B------:R-:W4:Y:S01]  /*6220*/  @P0 LDG.E.U8 R63, desc[UR38][R192.64] ;  /* 0x00000026c03f0981 */ /* 0x000f22000c1e1100 */
[----:B------:R-:W-:Y:S02]  /*6230*/  PRMT R60, RZ, 0x7610, R60 ;  /* 0x00007610ff3c7816 */ /* 0x000fe4000000003c */
[----:B------:R-:W-:Y:S01]  /*6240*/  LEA.HI.X.SX32 R77, R11, R4, 0x1, P3 ;  /* 0x000000040b4d7211 */ /* 0x000fe200018f0eff */
[----:B------:R-:W4:Y:S01]  /*6250*/  @P0 LDG.E.U8 R62, desc[UR38][R176.64] ;  /* 0x00000026b03e0981 */ /* 0x000f22000c1e1100 */
[----:B------:R-:W-:-:S02]  /*6260*/  PRMT R27, RZ, 0x7610, R27 ;  /* 0x00007610ff1b7816 */ /* 0x000fc4000000001b */
[-C--:B------:R-:W-:Y:S01]  /*6270*/  LEA.HI.X.SX32 R85, R32, R4.reuse, 0x1, P5 ;  /* 0x0000000420557211 */ /* 0x080fe200028f0eff */
[----:B------:R-:W4:Y:S01]  /*6280*/  @P0 LDG.E.U8 R61, desc[UR38][R168.64] ;  /* 0x00000026a83d0981 */ /* 0x000f22000c1e1100 */
[-C--:B------:R-:W-:Y:S02]  /*6290*/  LEA.HI.X.SX32 R95, R10, R4.reuse, 0x1, P2 ;  /* 0x000000040a5f7211 */ /* 0x080fe400010f0eff */
[----:B------:R-:W-:Y:S01]  /*62a0*/  PRMT R11, RZ, 0x7610, R11 ;  /* 0x00007610ff0b7816 */ /* 0x000fe2000000000b */
[----:B------:R-:W4:Y:S01]  /*62b0*/  @P0 LDG.E.U8 R60, desc[UR38][R160.64] ;  /* 0x00000026a03c0981 */ /* 0x000f22000c1e1100 */
[----:B------:R-:W-:Y:S02]  /*62c0*/  LEA.HI.X.SX32 R87, R5, R4, 0x1, P4 ;  /* 0x0000000405577211 */ /* 0x000fe400020f0eff */
[-C--:B------:R-:W-:Y:S01]  /*62d0*/  IADD3 R68, P5, PT, R17, R70.reuse, RZ ;  /* 0x0000004611447210 */ /* 0x080fe20007fbe0ff */
[----:B------:R-:W4:Y:S01]  /*62e0*/  @P0 LDG.E.U8 R27, desc[UR38][R152.64] ;  /* 0x00000026981b0981 */ /* 0x000f22000c1e1100 */
[----:B------:R-:W-:-:S02]  /*62f0*/  IADD3 R78, P2, PT, R15, R70, RZ ;  /* 0x000000460f4e7210 */ /* 0x000fc40007f5e0ff */
[----:B------:R-:W-:Y:S02]  /*6300*/  PRMT R10, RZ, 0x7610, R10 ;  /* 0x00007610ff0a7816 */ /* 0x000fe4000000000a */
[----:B------:R-:W-:Y:S02]  /*6310*/  PRMT R9, RZ, 0x7610, R9 ;  /* 0x00007610ff097816 */ /* 0x000fe40000000009 */
[----:B------:R-:W-:Y:S01]  /*6320*/  PRMT R8, RZ, 0x7610, R8 ;  /* 0x00007610ff087816 */ /* 0x000fe20000000008 */
[----:B------:R-:W-:Y:S01]  /*6330*/  IMAD.MOV.U32 R32, RZ, RZ, R79 ;  /* 0x000000ffff207224 */ /* 0x000fe200078e004f */
[----:B------:R-:W-:Y:S01]  /*6340*/  IADD3 R70, P4, PT, R21, R70, RZ ;  /* 0x0000004615467210 */ /* 0x000fe20007f9e0ff */
[----:B------:R-:W4:Y:S01]  /*6350*/  @P0 LDG.E.U8 R11, desc[UR38][R144.64] ;  /* 0x00000026900b0981 */ /* 0x000f22000c1e1100 */
[----:B------:R-:W-:Y:S02]  /*6360*/  PRMT R7, RZ, 0x7610, R7 ;  /* 0x00007610ff077816 */ /* 0x000fe40000000007 */
[----:B------:R-:W-:Y:S01]  /*6370*/  PRMT R6, RZ, 0x7610, R6 ;  /* 0x00007610ff067816 */ /* 0x000fe20000000006 */
[----:B------:R-:W4:Y:S01]  /*6380*/  @P0 LDG.E.U8 R10, desc[UR38][R136.64] ;  /* 0x00000026880a0981 */ /* 0x000f22000c1e1100 */
[----:B------:R-:W-:-:S02]  /*6390*/  LEA.HI.X.SX32 R69, R17, R4, 0x1, P5 ;  /* 0x0000000411457211 */ /* 0x000fc400028f0eff */
[-C--:B------:R-:W-:Y:S01]  /*63a0*/  LEA.HI.X.SX32 R79, R15, R4.reuse, 0x1, P2 ;  /* 0x000000040f4f7211 */ /* 0x080fe200010f0eff */
[----:B------:R-:W4:Y:S01]  /*63b0*/  @P0 LDG.E.U8 R9, desc[UR38][R128.64] ;  /* 0x0000002680090981 */ /* 0x000f22000c1e1100 */
[----:B------:R-:W-:Y:S02]  /*63c0*/  LEA.HI.X.SX32 R71, R21, R4, 0x1, P4 ;  /* 0x0000000415477211 */ /* 0x000fe400020f0eff */
[----:B------:R-:W-:Y:S01]  /*63d0*/  PRMT R5, RZ, 0x7610, R5 ;  /* 0x00007610ff057816 */ /* 0x000fe20000000005 */
[----:B------:R-:W4:Y:S01]  /*63e0*/  @P0 LDG.E.U8 R8, desc[UR38][R118.64] ;  /* 0x0000002676080981 */ /* 0x000f22000c1e1100 */
[----:B------:R-:W-:Y:S02]  /*63f0*/  PRMT R4, RZ, 0x7610, R4 ;  /* 0x00007610ff047816 */ /* 0x000fe40000000004 */
[----:B------:R-:W-:Y:S01]  /*6400*/  PRMT R12, RZ, 0x7610, R12 ;  /* 0x00007610ff0c7816 */ /* 0x000fe2000000000c */
[----:B------:R-:W4:Y:S01]  /*6410*/  @P0 LDG.E.U8 R7, desc[UR38][R110.64] ;  /* 0x000000266e070981 */ /* 0x000f22000c1e1100 */
[----:B------:R-:W-:-:S03]  /*6420*/  PRMT R13, RZ, 0x7610, R13 ;  /* 0x00007610ff0d7816 */ /* 0x000fc6000000000d */
[----:B------:R-:W4:Y:S04]  /*6430*/  @P0 LDG.E.U8 R6, desc[UR38][R102.64] ;  /* 0x0000002666060981 */ /* 0x000f28000c1e1100 */
[----:B------:R-:W4:Y:S04]  /*6440*/  @P0 LDG.E.U8 R5, desc[UR38][R94.64] ;  /* 0x000000265e050981 */ /* 0x000f28000c1e1100 */
[----:B------:R-:W4:Y:S04]  /*6450*/  @P0 LDG.E.U8 R4, desc[UR38][R86.64] ;  /* 0x0000002656040981 */ /* 0x000f28000c1e1100 */
[----:B------:R-:W4:Y:S04]  /*6460*/  @P0 LDG.E.U8 R12, desc[UR38][R78.64] ;  /* 0x000000264e0c0981 */ /* 0x000f28000c1e1100 */
[----:B------:R-:W4:Y:S01]  /*6470*/  @P0 LDG.E.U8 R13, desc[UR38][R70.64] ;  /* 0x00000026460d0981 */ /* 0x000f22000c1e1100 */
[----:B------:R-:W-:-:S05]  /*6480*/  LOP3.LUT R124, R124, 0x7f, RZ, 0xc0, !PT ;  /* 0x0000007f7c7c7812 */ /* 0x000fca00078ec0ff */
[----:B------:R-:W-:Y:S04]  /*6490*/  STS.U8 [R124+UR19+0x2000], R16 ;  /* 0x002000107c007988 */ /* 0x000fe80008000013 */
[----:B--2---:R0:W-:Y:S01]  /*64a0*/  STS.U8 [R124+UR19+0x2200], R22 ;  /* 0x002200167c007988 */ /* 0x0041e20008000013 */
[----:B------:R-:W-:-:S03]  /*64b0*/  PRMT R24, RZ, 0x7610, R24 ;  /* 0x00007610ff187816 */ /* 0x000fc60000000018 */
[----:B------:R1:W-:Y:S01]  /*64c0*/  STS.U8 [R124+UR19+0x2400], R23 ;  /* 0x002400177c007988 */ /* 0x0003e20008000013 */
[----:B------:R-:W-:-:S03]  /*64d0*/  PRMT R21, RZ, 0x7610, R21 ;  /* 0x00007610ff157816 */ /* 0x000fc60000000015 */
[----:B---3--:R-:W-:Y:S01]  /*64e0*/  STS.U8 [R124+UR19+0x2600], R28 ;  /* 0x0026001c7c007988 */ /* 0x008fe20008000013 */
[----:B------:R-:W-:Y:S02]  /*64f0*/  PRMT R20, RZ, 0x7610, R20 ;  /* 0x00007610ff147816 */ /* 0x000fe40000000014 */
[----:B0-----:R-:W-:Y:S01]  /*6500*/  PRMT R22, RZ, 0x7610, R22 ;  /* 0x00007610ff167816 */ /* 0x001fe20000000016 */
[----:B------:R0:W-:Y:S01]  /*6510*/  STS.U8 [R124+UR19+0x2800], R29 ;  /* 0x0028001d7c007988 */ /* 0x0001e20008000013 */
[----:B------:R-:W-:Y:S02]  /*6520*/  PRMT R19, RZ, 0x7610, R19 ;  /* 0x00007610ff137816 */ /* 0x000fe40000000013 */
[----:B-1----:R-:W-:Y:S01]  /*6530*/  PRMT R23, RZ, 0x7610, R23 ;  /* 0x00007610ff177816 */ /* 0x002fe20000000017 */
[----:B------:R-:W2:Y:S01]  /*6540*/  @P0 LDG.E.U8 R24, desc[UR38][R198.64] ;  /* 0x00000026c6180981 */ /* 0x000ea2000c1e1100 */
[----:B------:R-:W-:Y:S02]  /*6550*/  PRMT R18, RZ, 0x7610, R18 ;  /* 0x00007610ff127816 */ /* 0x000fe40000000012 */
[----:B------:R-:W-:Y:S01]  /*6560*/  PRMT R17, RZ, 0x7610, R17 ;  /* 0x00007610ff117816 */ /* 0x000fe20000000011 */
[----:B------:R-:W3:Y:S01]  /*6570*/  @P0 LDG.E.U8 R22, desc[UR38][R174.64] ;  /* 0x00000026ae160981 */ /* 0x000ee2000c1e1100 */
[----:B------:R-:W-:-:S02]  /*6580*/  PRMT R16, RZ, 0x7610, R16 ;  /* 0x00007610ff107816 */ /* 0x000fc40000000010 */
[----:B------:R-:W-:Y:S01]  /*6590*/  PRMT R15, RZ, 0x7610, R15 ;  /* 0x00007610ff0f7816 */ /* 0x000fe2000000000f */
[----:B------:R-:W2:Y:S01]  /*65a0*/  @P0 LDG.E.U8 R23, desc[UR38][R182.64] ;  /* 0x00000026b6170981 */ /* 0x000ea2000c1e1100 */
[----:B------:R-:W-:Y:S02]  /*65b0*/  PRMT R14, RZ, 0x7610, R14 ;  /* 0x00007610ff0e7816 */ /* 0x000fe4000000000e */
[----:B------:R-:W-:Y:S01]  /*65c0*/  PRMT R26, RZ, 0x7610, R26 ;  /* 0x00007610ff1a7816 */ /* 0x000fe2000000001a */
[----:B------:R-:W2:Y:S01]  /*65d0*/  @P0 LDG.E.U8 R21, desc[UR38][R166.64] ;  /* 0x00000026a6150981 */ /* 0x000ea2000c1e1100 */
[----:B------:R-:W-:Y:S02]  /*65e0*/  PRMT R25, RZ, 0x7610, R25 ;  /* 0x00007610ff197816 */ /* 0x000fe40000000019 */
[----:B------:R-:W-:Y:S01]  /*65f0*/  PRMT R30, RZ, 0x7610, R30 ;  /* 0x00007610ff1e7816 */ /* 0x000fe2000000001e */
[----:B------:R-:W2:Y:S01]  /*6600*/  @P0 LDG.E.U8 R20, desc[UR38][R158.64] ;  /* 0x000000269e140981 */ /* 0x000ea2000c1e1100 */
[----:B0-----:R-:W-:-:S02]  /*6610*/  PRMT R29, RZ, 0x7610, R29 ;  /* 0x00007610ff1d7816 */ /* 0x001fc4000000001d */
[----:B------:R-:W-:Y:S01]  /*6620*/  PRMT R28, RZ, 0x7610, R28 ;  /* 0x00007610ff1c7816 */ /* 0x000fe2000000001c */
[----:B------:R-:W2:Y:S04]  /*6630*/  @P0 LDG.E.U8 R19, desc[UR38][R150.64] ;  /* 0x0000002696130981 */ /* 0x000ea8000c1e1100 */
        /* <DEDUP_REMOVED lines=10> */
[----:B------:R0:W-:Y:S04]  /*66e0*/  STS.U8 [R124+UR19+0x2a00], R33 ;  /* 0x002a00217c007988 */ /* 0x0001e80008000013 */
[----:B----4-:R1:W-:Y:S04]  /*66f0*/  STS.U8 [R124+UR19+0x2c00], R34 ;  /* 0x002c00227c007988 */ /* 0x0103e80008000013 */
[----:B------:R4:W-:Y:S01]  /*6700*/  STS.U8 [R124+UR19+0x2e00], R35 ;  /* 0x002e00237c007988 */ /* 0x0009e20008000013 */
[----:B0-----:R-:W-:-:S03]  /*6710*/  IMAD.MOV.U32 R33, RZ, RZ, R212 ;  /* 0x000000ffff217224 */ /* 0x001fc600078e00d4 */
[----:B------:R0:W5:Y:S01]  /*6720*/  LDL.LU R212, [R1+0x168] ;  /* 0x0001680001d47983 */ /* 0x0001620000300800 */
[----:B-1----:R-:W-:-:S03]  /*6730*/  IMAD.MOV.U32 R34, RZ, RZ, R211 ;  /* 0x000000ffff227224 */ /* 0x002fc600078e00d3 */
[----:B------:R0:W5:Y:S01]  /*6740*/  LDL.LU R211, [R1+0x164] ;  /* 0x0001640001d37983 */ /* 0x0001620000300800 */
[----:B----4-:R-:W-:-:S03]  /*6750*/  IMAD.MOV.U32 R35, RZ, RZ, R210 ;  /* 0x000000ffff237224 */ /* 0x010fc600078e00d2 */
[----:B------:R1:W-:Y:S04]  /*6760*/  STS.U8 [R124+UR19+0x3000], R36 ;  /* 0x003000247c007988 */ /* 0x0003e80008000013 */
[----:B------:R0:W5:Y:S04]  /*6770*/  LDL.LU R210, [R1+0x160] ;  /* 0x0001600001d27983 */ /* 0x0001680000300800 */
[----:B------:R4:W-:Y:S01]  /*6780*/  STS.U8 [R124+UR19+0x3200], R37 ;  /* 0x003200257c007988 */ /* 0x0009e20008000013 */
[----:B-1----:R-:W-:-:S03]  /*6790*/  IMAD.MOV.U32 R36, RZ, RZ, R209 ;  /* 0x000000ffff247224 */ /* 0x002fc600078e00d1 */
[----:B------:R0:W5:Y:S04]  /*67a0*/  LDL.LU R209, [R1+0x15c] ;  /* 0x00015c0001d17983 */ /* 0x0001680000300800 */
[----:B------:R1:W-:Y:S01]  /*67b0*/  STS.U8 [R124+UR19+0x3400], R38 ;  /* 0x003400267c007988 */ /* 0x0003e20008000013 */
[----:B----4-:R-:W-:-:S03]  /*67c0*/  IMAD.MOV.U32 R37, RZ, RZ, R208 ;  /* 0x000000ffff257224 */ /* 0x010fc600078e00d0 */
        /* <DEDUP_REMOVED lines=9> */
[----:B------:R0:W5:Y:S01]  /*6860*/  LDL.LU R3, [R1+0x14c] ;  /* 0x00014c0001037983 */ /* 0x0001620000300800 */
[----:B----4-:R-:W-:-:S03]  /*6870*/  IMAD.MOV.U32 R41, RZ, RZ, R2 ;  /* 0x000000ffff297224 */ /* 0x010fc600078e0002 */
[----:B------:R0:W5:Y:S04]  /*6880*/  LDL.LU R2, [R1+0x148] ;  /* 0x0001480001027983 */ /* 0x0001680000300800 */
[----:B------:R-:W-:Y:S04]  /*6890*/  STS.U8 [R124+UR19+0x3c00], R42 ;  /* 0x003c002a7c007988 */ /* 0x000fe80008000013 */
[----:B------:R1:W-:Y:S02]  /*68a0*/  STS.U8 [R124+UR19+0x3e00], R43 ;  /* 0x003e002b7c007988 */ /* 0x0003e40008000013 */
[----:B-1----:R-:W1:Y:S01]  /*68b0*/  S2R R43, SR_TID.X ;  /* 0x00000000002b7919 */ /* 0x002e620000002100 */
[----:B------:R-:W-:Y:S01]  /*68c0*/  LOP3.LUT R124, R124, 0x20, RZ, 0x3c, !PT ;  /* 0x000000207c7c7812 */ /* 0x000fe200078e3cff */
[----:B------:R-:W-:Y:S01]  /*68d0*/  IMAD.MOV.U32 R42, RZ, RZ, R252 ;  /* 0x000000ffff2a7224 */ /* 0x000fe200078e00fc */
[----:B-1----:R-:W-:-:S04]  /*68e0*/  LOP3.LUT R43, R43, 0x7f, RZ, 0xc0, !PT ;  /* 0x0000007f2b2b7812 */ /* 0x002fc800078ec0ff */
[----:B------:R-:W-:-:S05]  /*68f0*/  LOP3.LUT R43, R43, 0x10, RZ, 0x3c, !PT ;  /* 0x000000102b2b7812 */ /* 0x000fca00078e3cff */
[----:B------:R1:W-:Y:S04]  /*6900*/  STS.U8 [R43+UR19+0x2080], R44 ;  /* 0x0020802c2b007988 */ /* 0x0003e80008000013 */
[----:B------:R-:W-:Y:S01]  /*6910*/  STS.U8 [R43+UR19+0x2280], R45 ;  /* 0x0022802d2b007988 */ /* 0x000fe20008000013 */
[----:B-1----:R-:W1:Y:S03]  /*6920*/  S2R R44, SR_TID.X ;  /* 0x00000000002c7919 */ /* 0x002e660000002100 */
        /* <DEDUP_REMOVED lines=16> */
[----:B------:R-:W0:Y:S03]  /*6a30*/  S2R R252, SR_TID.X ;  /* 0x0000000000fc7919 */ /* 0x000e260000002100 */
        /* <DEDUP_REMOVED lines=11> */
[----:B------:R0:W-:Y:S01]  /*6af0*/  STS.U8 [R124+UR19+0x3b00], R4 ;  /* 0x003b00047c007988 */ /* 0x0001e20008000013 */
[----:B----4-:R-:W-:-:S03]  /*6b00*/  IMAD.MOV.U32 R43, RZ, RZ, R220 ;  /* 0x000000ffff2b7224 */ /* 0x010fc600078e00dc */
[----:B------:R-:W4:Y:S01]  /*6b10*/  SHFL.BFLY PT, R5, R65, 0x10, 0x1f ;  /* 0x0e001f0041057f89 */ /* 0x000f2200000e0000 */
[----:B-1----:R-:W-:-:S03]  /*6b20*/  LOP3.LUT R6, R44, 0x60, RZ, 0xc0, !PT ;  /* 0x000000602c067812 */ /* 0x002fc600078ec0ff */
[----:B------:R-:W-:Y:S01]  /*6b30*/  STS.U8 [R124+UR19+0x3d00], R12 ;  /* 0x003d000c7c007988 */ /* 0x000fe20008000013 */
[----:B0-----:R-:W-:-:S03]  /*6b40*/  IMAD.SHL.U32 R4, R44, 0x8, RZ ;  /* 0x000000082c047824 */ /* 0x001fc600078e00ff */
[----:B------:R0:W-:Y:S01]  /*6b50*/  STS.U8 [R124+UR19+0x3f00], R13 ;  /* 0x003f000d7c007988 */ /* 0x0001e20008000013 */
[----:B------:R-:W-:Y:S02]  /*6b60*/  LOP3.LUT R220, R44, 0x10, RZ, 0xc0, !PT ;  /* 0x000000102cdc7812 */ /* 0x000fe400078ec0ff */
[----:B------:R-:W-:Y:S01]  /*6b70*/  LOP3.LUT R4, R4, 0x30, RZ, 0xc0, !PT ;  /* 0x0000003004047812 */ /* 0x000fe200078ec0ff */
[----:B0-----:R-:W-:-:S04]  /*6b80*/  FADD R124, -R125, -INF ;  /* 0xff8000007d7c7421 */ /* 0x001fc80000000100 */
[----:B------:R-:W-:Y:S02]  /*6b90*/  IMAD R4, R6, 0x20, R4 ;  /* 0x0000002006047824 */ /* 0x000fe400078e0204 */
[----:B------:R-:W-:Y:S01]  /*6ba0*/  FMUL R124, R124, 1.4426950216293334961 ;  /* 0x3fb8aa3b7c7c7820 */ /* 0x000fe20000400000 */
[----:B------:R-:W-:-:S05]  /*6bb0*/  IMAD.SHL.U32 R220, R220, 0x2, RZ ;  /* 0x00000002dcdc7824 */ /* 0x000fca00078e00ff */
[----:B------:R-:W0:Y:S01]  /*6bc0*/  MUFU.EX2 R124, R124 ;  /* 0x0000007c007c7308 */ /* 0x000e220000000800 */
[----:B------:R-:W-:Y:S02]  /*6bd0*/  LOP3.LUT R12, R4, R220, RZ, 0x3c, !PT ;  /* 0x000000dc040c7212 */ /* 0x000fe400078e3cff */
[----:B------:R-:W-:Y:S02]  /*6be0*/  LOP3.LUT R4, R44, 0xf, RZ, 0xc0, !PT ;  /* 0x0000000f2c047812 */ /* 0x000fe400078ec0ff */
[----:B------:R-:W-:-:S03]  /*6bf0*/  LOP3.LUT R252, R252, 0x7f, RZ, 0xc0, !PT ;  /* 0x0000007ffcfc7812 */ /* 0x000fc600078ec0ff */
[----:B------:R-:W-:Y:S01]  /*6c00*/  IMAD R12, R4, 0x40, R12 ;  /* 0x00000040040c7824 */ /* 0x000fe200078e020c */
[----:B------:R-:W-:Y:S01]  /*6c10*/  LOP3.LUT R252, R252, 0x30, RZ, 0x3c, !PT ;  /* 0x00000030fcfc7812 */ /* 0x000fe200078e3cff */
[----:B----4-:R-:W-:Y:S01]  /*6c20*/  FADD R65, R65, R5 ;  /* 0x0000000541417221 */ /* 0x010fe20000000000 */
[----:B------:R-:W-:Y:S02]  /*6c30*/  F2FP.SATFINITE.E4M3.F32.PACK_AB_MERGE_C R9, R66, R67, R43 ;  /* 0x000000434209723e */ /* 0x000fe4000480702b */
[----:B------:R-:W-:Y:S02]  /*6c40*/  F2FP.SATFINITE.E4M3.F32.PACK_AB_MERGE_C R8, R184, R185, R42 ;  /* 0x000000b9b808723e */ /* 0x000fe4000480702a */
[----:B------:R-:W-:Y:S02]  /*6c50*/  F2FP.SATFINITE.E4M3.F32.PACK_AB_MERGE_C R10, R186, R187, R41 ;  /* 0x000000bbba0a723e */ /* 0x000fe40004807029 */
[----:B------:R-:W-:Y:S02]  /*6c60*/  F2FP.SATFINITE.E4M3.F32.PACK_AB_MERGE_C R11, R188, R189, R40 ;  /* 0x000000bdbc0b723e */ /* 0x000fe40004807028 */
[----:B------:R-:W-:-:S02]  /*6c70*/  F2FP.SATFINITE.E4M3.F32.PACK_AB_MERGE_C R5, R190, R191, R39 ;  /* 0x000000bfbe05723e */ /* 0x000fc40004807027 */
[----:B------:R-:W-:Y:S02]  /*6c80*/  F2FP.SATFINITE.E4M3.F32.PACK_AB_MERGE_C R4, R221, R37, R38 ;  /* 0x00000025dd04723e */ /* 0x000fe40004807026 */
[----:B------:R-:W-:Y:S02]  /*6c90*/  F2FP.SATFINITE.E4M3.F32.PACK_AB_MERGE_C R6, R34, R35, R36 ;  /* 0x000000232206723e */ /* 0x000fe40004807024 */
[----:B------:R-:W-:Y:S02]  /*6ca0*/  F2FP.SATFINITE.E4M3.F32.PACK_AB_MERGE_C R7, R31, R32, R33 ;  /* 0x000000201f07723e */ /* 0x000fe40004807021 */
[----:B------:R-:W-:Y:S01]  /*6cb0*/  LOP3.LUT R13, R12, 0x10, RZ, 0x3c, !PT ;  /* 0x000000100c0d7812 */ /* 0x000fe200078e3cff */
[----:B--2---:R-:W-:Y:S01]  /*6cc0*/  STS.U8 [R252+UR19+0x2180], R24 ;  /* 0x00218018fc007988 */ /* 0x004fe20008000013 */
[----:B0-----:R-:W-:-:S03]  /*6cd0*/  FADD R184, R124, R65 ;  /* 0x000000417cb87221 */ /* 0x001fc60000000000 */
[----:B------:R-:W-:Y:S04]  /*6ce0*/  STS.U8 [R252+UR19+0x2380], R23 ;  /* 0x00238017fc007988 */ /* 0x000fe80008000013 */
[----:B---3--:R-:W-:Y:S04]  /*6cf0*/  STS.U8 [R252+UR19+0x2580], R22 ;  /* 0x00258016fc007988 */ /* 0x008fe80008000013 */
        /* <DEDUP_REMOVED lines=13> */
[----:B------:R-:W-:Y:S04]  /*6dd0*/  STS.128 [R12+UR19+0x8000], R8 ;  /* 0x008000080c007988 */ /* 0x000fe80008000c13 */
[----:B------:R0:W-:Y:S02]  /*6de0*/  STS.128 [R13+UR19+0x8000], R4 ;  /* 0x008000040d007988 */ /* 0x0001e40008000c13 */
[----:B0-----:R-:W0:Y:S01]  /*6df0*/  LDTM.16dp32bit_t0_t15.x64 R4, tmem[UR17] ;  /* 0x00000011000479ee */ /* 0x001e220008b00000 */
[----:B------:R-:W1:Y:S01]  /*6e00*/  LDTM.16dp32bit_t16_t31.x64 R4, tmem[UR17+0x40] ;  /* 0x00004011000479ee */ /* 0x000e620008b20000 */
[----:B------:R-:W-:Y:S01]  /*6e10*/  NOP ;  /* 0x0000000000007918 */ /* 0x000fe20000000000 */
[----:B------:R-:W-:Y:S05]  /*6e20*/  @!P0 BRA `(.L_x_9) ;  /* 0x0000000400088947 */ /* 0x000fea0003800000 */
[C---:B01----:R-:W-:Y:S01]  /*6e30*/  FMUL R4, R124.reuse, R4 ;  /* 0x000000047c047220 */ /* 0x043fe20000400000 */
[C---:B------:R-:W-:Y:S01]  /*6e40*/  FMUL R5, R124.reuse, R5 ;  /* 0x000000057c057220 */ /* 0x040fe20000400000 */
        /* <DEDUP_REMOVED lines=61> */
[----:B------:R-:W-:-:S04]  /*7220*/  FMUL R67, R124, R67 ;  /* 0x000000437c437220 */ /* 0x000fc80000400000 */
[----:B------:R2:W-:Y:S01]  /*7230*/  STTM.16dp32bit_t0_t15.x64 tmem[UR17], R4 ;  /* 0x00000004000079ed */ /* 0x0005e20008b00011 */
[----:B------:R2:W-:Y:S02]  /*7240*/  STTM.16dp32bit_t16_t31.x64 tmem[UR17+0x40], R4 ;  /* 0x00004004000079ed */ /* 0x0005e40008b20011 */
.L_x_9:
[----:B-1----:R-:W1:Y:S02]  /*7250*/  FENCE.VIEW.ASYNC.T ;  /* 0x00000000000073c6 */ /* 0x002e640000000200 */
[----:B-1----:R-:W-:Y:S01]  /*7260*/  BAR.SYNC.DEFER_BLOCKING 0x0 ;  /* 0x0000000000007b1d */ /* 0x002fe20000010000 */
[----:B------:R-:W-:-:S05]  /*7270*/  UISETP.GE.AND UP0, UPT, UR20, 0x1, UPT ;  /* 0x000000011400788c */ /* 0x000fca000bf06270 */
[----:B------:R1:W-:Y:S06]  /*7280*/  MEMBAR.ALL.CTA ;  /* 0x0000000000007992 */ /* 0x0003ec0000008000 */
[----:B-1----:R-:W1:Y:S02]  /*7290*/  FENCE.VIEW.ASYNC.S ;  /* 0x00000000000073c6 */ /* 0x002e640000000000 */
[----:B-1----:R-:W-:Y:S06]  /*72a0*/  BAR.SYNC.DEFER_BLOCKING 0x0 ;  /* 0x0000000000007b1d */ /* 0x002fec0000010000 */
[----:B------:R-:W-:Y:S05]  /*72b0*/  @!P1 BRA `(.L_x_10) ;  /* 0x0000000000649947 */ /* 0x000fea0003800000 */
[----:B------:R-:W-:Y:S02]  /*72c0*/  UIADD3 UR4, UPT, UPT, UR19, 0x8000, URZ ;  /* 0x0000800013047890 */ /* 0x000fe4000fffe0ff */
[----:B------:R-:W-:Y:S02]  /*72d0*/  UIADD3 UR5, UPT, UPT, UR19, 0x2000, URZ ;  /* 0x0000200013057890 */ /* 0x000fe4000fffe0ff */
[----:B------:R-:W-:Y:S02]  /*72e0*/  USHF.R.U32.HI UR4, URZ, 0x4, UR4 ;  /* 0x00000004ff047899 */ /* 0x000fe40008011604 */
[----:B------:R-:W-:Y:S02]  /*72f0*/  USHF.R.U32.HI UR5, URZ, 0x4, UR5 ;  /* 0x00000004ff057899 */ /* 0x000fe40008011605 */
[----:B------:R-:W-:Y:S02]  /*7300*/  USGXT.U32 UR6, UR4, 0xe ;  /* 0x0000000e0406789a */ /* 0x000fe40008000000 */
[----:B------:R-:W-:Y:S01]  /*7310*/  USGXT.U32 UR8, UR5, 0xe ;  /* 0x0000000e0508789a */ /* 0x000fe20008000000 */
[----:B------:R-:W-:Y:S01]  /*7320*/  UMOV UR12, 0xfffffffe ;  /* 0xfffffffe000c7882 */ /* 0x000fe20000000000 */
[----:B------:R-:W-:Y:S01]  /*7330*/  UMOV UR13, 0x7fffbfdf ;  /* 0x7fffbfdf000d7882 */ /* 0x000fe20000000000 */
[----:B------:R-:W-:Y:S01]  /*7340*/  UMOV UR7, URZ ;  /* 0x000000ff00077c82 */ /* 0x000fe20008000000 */
[----:B------:R-:W-:Y:S01]  /*7350*/  UMOV UR9, URZ ;  /* 0x000000ff00097c82 */ /* 0x000fe20008000000 */
[----:B------:R-:W-:-:S02]  /*7360*/  UIADD3.64 UR14, UPT, UPT, UR6, -UR12, URZ ;  /* 0x8000000c060e7297 */ /* 0x000fc4000fffe0ff */
[----:B------:R-:W-:Y:S01]  /*7370*/  UIADD3.64 UR12, UPT, UPT, UR8, -UR12, URZ ;  /* 0x8000000c080c7297 */ /* 0x000fe2000fffe0ff */
[----:B------:R-:W-:Y:S01]  /*7380*/  UMOV UR24, 0x0 ;  /* 0x0000000000187882 */ /* 0x000fe20000000000 */
[----:B------:R-:W-:Y:S01]  /*7390*/  UMOV UR25, 0x4200010 ;  /* 0x0420001000197882 */ /* 0x000fe20000000000 */
[----:B------:R-:W-:Y:S01]  /*73a0*/  UMOV UR4, UR22 ;  /* 0x0000001600047c82 */ /* 0x000fe20008000000 */
[----:B------:R-:W-:Y:S01]  /*73b0*/  UMOV UR5, URZ ;  /* 0x000000ff00057c82 */ /* 0x000fe20008000000 */
[----:B------:R-:W-:Y:S01]  /*73c0*/  UMOV UR7, 0x80004020 ;  /* 0x8000402000077882 */ /* 0x000fe20000000000 */
[----:B------:R-:W-:Y:S01]  /*73d0*/  UMOV UR9, 0x80004020 ;  /* 0x8000402000097882 */ /* 0x000fe20000000000 */
[----:B------:R-:W-:Y:S01]  /*73e0*/  UMOV UR26, 0x0 ;  /* 0x00000000001a7882 */ /* 0x000fe20000000000 */
[----:B------:R-:W-:Y:S01]  /*73f0*/  UMOV UR27, 0x4200010 ;  /* 0x04200010001b7882 */ /* 0x000fe20000000000 */
[----:B------:R-:W-:Y:S01]  /*7400*/  UMOV UR4, UR4 ;  /* 0x0000000400047c82 */ /* 0x000fe20008000000 */
[----:B------:R1:W-:Y:S01]  /*7410*/  UTCQMMA gdesc[UR6], gdesc[UR8], tmem[UR18], tmem[UR24], idesc[UR25], UPT ;  /* 0x00ff1808060075ea */ /* 0x0003e2000b800312 */
[----:B------:R1:W-:Y:S01]  /*7420*/  UTCQMMA gdesc[UR14], gdesc[UR12], tmem[UR18], tmem[UR26], idesc[UR27], UPT ;  /* 0x00ff1a0c0e0075ea */ /* 0x0003e2000b800312 */
[----:B------:R1:W-:Y:S01]  /*7430*/  UTCBAR [UR4], URZ ;  /* 0x000000ff040073e9 */ /* 0x0003e200080000ff */
[----:B------:R-:W-:Y:S01]  /*7440*/  NOP ;  /* 0x0000000000007918 */ /* 0x000fe20000000000 */
.L_x_10:
[----:B0-2---:R-:W-:Y:S01]  /*7450*/  FSEL R4, R184, 1, P0 ;  /* 0x3f800000b8047808 */ /* 0x005fe20000000000 */
[----:B-1----:R-:W-:Y:S01]  /*7460*/  UMOV UR6, URZ ;  /* 0x000000ff00067c82 */ /* 0x002fe20008000000 */
[----:B------:R-:W-:-:S03]  /*7470*/  FSEL R124, R125, -INF , P0 ;  /* 0xff8000007d7c7808 */ /* 0x000fc60000000000 */
[----:B------:R0:W-:Y:S01]  /*7480*/  STL [R1+0x110], R4 ;  /* 0x0001100401007387 */ /* 0x0001e20000100800 */
[----:B------:R-:W-:Y:S05]  /*7490*/  BRA.U !UP0, `(.L_x_11) ;  /* 0x0000004908c07547 */ /* 0x000fea000b800000 */
[----:B------:R-:W1:Y:S01]  /*74a0*/  LDCU UR34, c[0x0][0x3d4] ;  /* 0x00007a80ff2277ac */ /* 0x000e620008000800 */
[----:B------:R-:W-:Y:S01]  /*74b0*/  IMAD.MOV.U32 R36, RZ, RZ, R124 ;  /* 0x000000ffff247224 */ /* 0x000fe200078e007c */
[----:B------:R-:W2:Y:S01]  /*74c0*/  LDCU UR54, c[0x0][0x3c4] ;  /* 0x00007880ff3677ac */ /* 0x000ea20008000800 */
[----:B------:R-:W-:Y:S02]  /*74d0*/  USHF.R.U32.HI UR26, URZ, 0x4, UR19 ;  /* 0x00000004ff1a7899 */ /* 0x000fe40008011613 */
[----:B------:R-:W-:Y:S02]  /*74e0*/  USHF.R.U32.HI UR28, URZ, 0x4, UR10 ;  /* 0x00000004ff1c7899 */ /* 0x000fe4000801160a */
[----:B------:R-:W-:Y:S02]  /*74f0*/  UIADD3 UR8, UPT, UPT, UR19, 0x8000, URZ ;  /* 0x0000800013087890 */ /* 0x000fe4000fffe0ff */
[----:B------:R-:W-:Y:S02]  /*7500*/  USGXT.U32 UR26, UR26, 0xe ;  /* 0x0000000e1a1a789a */ /* 0x000fe40008000000 */
[----:B------:R-:W-:-:S02]  /*7510*/  USGXT.U32 UR28, UR28, 0xe ;  /* 0x0000000e1c1c789a */ /* 0x000fc40008000000 */
[----:B------:R-:W-:Y:S02]  /*7520*/  UIADD3 UR4, UPT, UPT, UR19, 0x6000, URZ ;  /* 0x0000600013047890 */ /* 0x000fe4000fffe0ff */
[----:B------:R-:W-:Y:S02]  /*7530*/  USHF.R.U32.HI UR8, URZ, 0x4, UR8 ;  /* 0x00000004ff087899 */ /* 0x000fe40008011608 */
[----:B------:R-:W-:Y:S02]  /*7540*/  UIADD3 UR14, UP4, UPT, UR26, 0x80, URZ ;  /* 0x000000801a0e7890 */ /* 0x000fe4000ff9e0ff */
[----:B------:R-:W-:Y:S02]  /*7550*/  UIADD3 UR12, UP0, UPT, UR28, 0x2, URZ ;  /* 0x000000021c0c7890 */ /* 0x000fe4000ff1e0ff */
[----:B------:R-:W-:Y:S02]  /*7560*/  USHF.R.U32.HI UR4, URZ, 0x4, UR4 ;  /* 0x00000004ff047899 */ /* 0x000fe40008011604 */
[----:B------:R-:W-:Y:S01]  /*7570*/  USGXT.U32 UR36, UR8, 0xe ;  /* 0x0000000e0824789a */ /* 0x000fe20008000000 */
[----:B------:R-:W-:Y:S01]  /*7580*/  UMOV UR6, URZ ;  /* 0x000000ff00067c82 */ /* 0x000fe20008000000 */
[----:B------:R-:W-:Y:S01]  /*7590*/  UMOV UR5, URZ ;  /* 0x000000ff00057c82 */ /* 0x000fe20008000000 */
[----:B------:R-:W-:-:S02]  /*75a0*/  UIADD3.X UR15, UPT, UPT, UR6, -0x7fffbfe0, URZ, UP4, !UPT ;  /* 0x80004020060f7890 */ /* 0x000fc4000a7fe4ff */
[----:B------:R-:W-:Y:S02]  /*75b0*/  UIADD3.X UR13, UPT, UPT, UR5, 0x40004040, URZ, UP0, !UPT ;  /* 0x40004040050d7890 */ /* 0x000fe400087fe4ff */
[----:B------:R-:W-:Y:S02]  /*75c0*/  USGXT.U32 UR4, UR4, 0xe ;  /* 0x0000000e0404789a */ /* 0x000fe40008000000 */
[----:B------:R-:W-:Y:S02]  /*75d0*/  UIADD3 UR44, UP0, UPT, UR14, 0x80, URZ ;  /* 0x000000800e2c7890 */ /* 0x000fe4000ff1e0ff */
[----:B------:R-:W-:Y:S02]  /*75e0*/  UIADD3 UR42, UP4, UPT, UR14, 0x100, URZ ;  /* 0x000001000e2a7890 */ /* 0x000fe4000ff9e0ff */
[----:B------:R-:W-:Y:S01]  /*75f0*/  UIADD3 UR40, UP5, UPT, UR36, 0x2, URZ ;  /* 0x0000000224287890 */ /* 0x000fe2000ffbe0ff */
[----:B------:R-:W-:Y:S01]  /*7600*/  UMOV UR7, URZ ;  /* 0x000000ff00077c82 */ /* 0x000fe20008000000 */
[----:B------:R-:W-:Y:S01]  /*7610*/  UMOV UR24, 0xfffffffe ;  /* 0xfffffffe00187882 */ /* 0x000fe20000000000 */
[----:B------:R-:W-:Y:S01]  /*7620*/  UMOV UR25, 0x7fffbfdf ;  /* 0x7fffbfdf00197882 */ /* 0x000fe20000000000 */
[----:B------:R-:W-:Y:S01]  /*7630*/  UISETP.NE.U32.AND UP3, UPT, UR11, URZ, UPT ;  /* 0x000000ff0b00728c */ /* 0x000fe2000bf65070 */
[----:B------:R-:W3:Y:S01]  /*7640*/  LDCU UR55, c[0x0][0x3c4] ;  /* 0x00007880ff3777ac */ /* 0x000ee20008000800 */
[----:B------:R-:W4:Y:S01]  /*7650*/  LDCU UR56, c[0x0][0x3a8] ;  /* 0x00007500ff3877ac */ /* 0x000f220008000800 */
[----:B------:R-:W0:Y:S01]  /*7660*/  LDCU UR57, c[0x0][0x3d4] ;  /* 0x00007a80ff3977ac */ /* 0x000e220008000800 */
[----:B-1----:R-:W-:-:S02]  /*7670*/  USHF.L.U32 UR34, UR34, 0x6, URZ ;  /* 0x0000000622227899 */ /* 0x002fc400080006ff */
[----:B--2---:R-:W-:Y:S02]  /*7680*/  USHF.L.U32 UR23, UR54, 0x6, URZ ;  /* 0x0000000636177899 */ /* 0x004fe400080006ff */
[----:B------:R-:W-:Y:S02]  /*7690*/  UIADD3.X UR45, UPT, UPT, UR15, URZ, URZ, UP0, !UPT ;  /* 0x000000ff0f2d7290 */ /* 0x000fe400087fe4ff */
[----:B------:R-:W-:Y:S02]  /*76a0*/  UIADD3.X UR43, UPT, UPT, UR15, URZ, URZ, UP4, !UPT ;  /* 0x000000ff0f2b7290 */ /* 0x000fe4000a7fe4ff */
[----:B------:R-:W-:Y:S02]  /*76b0*/  UIADD3.X UR41, UPT, UPT, UR7, -0x7fffbfe0, URZ, UP5, !UPT ;  /* 0x8000402007297890 */ /* 0x000fe4000affe4ff */
[----:B------:R-:W-:Y:S02]  /*76c0*/  UIADD3.64 UR24, UPT, UPT, UR4, -UR24, URZ ;  /* 0x8000001804187297 */ /* 0x000fe4000fffe0ff */
[----:B------:R-:W-:-:S02]  /*76d0*/  UIADD3.64 UR46, UPT, UPT, UR12, 0x2, URZ ;  /* 0x000000020c2e7897 */ /* 0x000fc4000fffe0ff */
[----:B------:R-:W-:Y:S01]  /*76e0*/  UIADD3.64 UR48, UPT, UPT, UR12, 0x4, URZ ;  /* 0x000000040c307897 */ /* 0x000fe2000fffe0ff */
[----:B------:R-:W-:Y:S01]  /*76f0*/  UMOV UR35, 0x1 ;  /* 0x0000000100237882 */ /* 0x000fe20000000000 */
[----:B------:R-:W-:Y:S01]  /*7700*/  UMOV UR8, URZ ;  /* 0x000000ff00087c82 */ /* 0x000fe20008000000 */
[----:B------:R-:W-:Y:S01]  /*7710*/  UMOV UR10, URZ ;  /* 0x000000ff000a7c82 */ /* 0x000fe20008000000 */
[----:B------:R-:W-:Y:S01]  /*7720*/  UMOV UR11, URZ ;  /* 0x000000ff000b7c82 */ /* 0x000fe20008000000 */
[----:B0--34-:R-:W-:-:S07]  /*7730*/  UMOV UR9, URZ ;  /* 0x000000ff00097c82 */ /* 0x019fce0008000000 */
.L_x_16:
[----:B------:R-:W2:Y:S04]  /*7740*/  LDL.64 R10, [R1+0x108] ;  /* 0x00010800010a7983 */ /* 0x000ea80000100a00 */
[----:B------:R-:W3:Y:S04]  /*7750*/  LDL.64 R14, [R1+0xc8] ;  /* 0x0000c800010e7983 */ /* 0x000ee80000100a00 */
[----:B------:R-:W4:Y:S04]  /*7760*/  LDL.64 R20, [R1+0x88] ;  /* 0x0000880001147983 */ /* 0x000f280000100a00 */
[----:B------:R-:W4:Y:S04]  /*7770*/  LDL.64 R12, [R1+0x48] ;  /* 0x00004800010c7983 */ /* 0x000f280000100a00 */
[----:B------:R-:W4:Y:S04]  /*7780*/  LDL.64 R16, [R1+0x8] ;  /* 0x0000080001107983 */ /* 0x000f280000100a00 */
[----:B------:R-:W4:Y:S04]  /*7790*/  LDL.64 R30, [R1+0x100] ;  /* 0x00010000011e7983 */ /* 0x000f280000100a00 */
[----:B------:R-:W4:Y:S04]  /*77a0*/  LDL.64 R18, [R1+0xc0] ;  /* 0x0000c00001127983 */ /* 0x000f280000100a00 */
[----:B------:R-:W4:Y:S01]  /*77b0*/  LDL.64 R40, [R1+0x80] ;  /* 0x0000800001287983 */ /* 0x000f220000100a00 */
[----:B------:R-:W-:-:S02]  /*77c0*/  USHF.R.S32.HI UR6, URZ, 0x1f, UR23 ;  /* 0x0000001fff067899 */ /* 0x000fc40008011417 */
[----:B-1---5:R-:W-:Y:S01]  /*77d0*/  IADD3 R4, P0, PT, R2, UR23, RZ ;  /* 0x0000001702047c10 */ /* 0x022fe2000ff1e0ff */
[----:B------:R-:W4:Y:S03]  /*77e0*/  LDL.64 R26, [R1+0x40] ;  /* 0x00004000011a7983 */ /* 0x000f260000100a00 */
[----:B------:R-:W-:Y:S01]  /*77f0*/  IADD3.X R5, PT, PT, R3, UR6, RZ, P0, !PT ;  /* 0x0000000603057c10 */ /* 0x000fe200087fe4ff */
[----:B------:R-:W4:Y:S04]  /*7800*/  LDL.64 R24, [R1] ;  /* 0x0000000001187983 */ /* 0x000f280000100a00 */
[----:B------:R-:W4:Y:S04]  /*7810*/  LDL.64 R22, [R1+0xf8] ;  /* 0x0000f80001167983 */ /* 0x000f280000100a00 */
[----:B------:R-:W4:Y:S04]  /*7820*/  LDL.64 R34, [R1+0xb8] ;  /* 0x0000b80001227983 */ /* 0x000f280000100a00 */
[----:B------:R-:W4:Y:S04]  /*7830*/  LDL.64 R32, [R1+0x78] ;  /* 0x0000780001207983 */ /* 0x000f280000100a00 */
[----:B------:R-:W4:Y:S04]  /*7840*/  LDL.64 R46, [R1+0xf0] ;  /* 0x0000f000012e7983 */ /* 0x000f280000100a00 */
[----:B------:R-:W4:Y:S04]  /*7850*/  LDG.E.U8 R4, desc[UR38][R4.64] ;  /* 0x0000002604047981 */ /* 0x000f28000c1e1100 */
[----:B------:R-:W4:Y:S04]  /*7860*/  LDL.64 R50, [R1+0xe8] ;  /* 0x0000e80001327983 */ /* 0x000f280000100a00 */
        /* <DEDUP_REMOVED lines=11> */
[----:B------:R-:W4:Y:S01]  /*7920*/  LDL.64 R186, [R1+0x130] ;  /* 0x0001300001ba7983 */ /* 0x000f220000100a00 */
[----:B------:R-:W-:-:S03]  /*7930*/  USHF.L.U32 UR7, UR54, 0x1, URZ ;  /* 0x0000000136077899 */ /* 0x000fc600080006ff */
[----:B------:R-:W4:Y:S01]  /*7940*/  LDL.64 R184, [R1+0x120] ;  /* 0x0001200001b87983 */ /* 0x000f220000100a00 */
[----:B--2---:R-:W-:Y:S02]  /*7950*/  IADD3 R8, P1, PT, R10, UR23, RZ ;  /* 0x000000170a087c10 */ /* 0x004fe4000ff3e0ff */
[----:B---3--:R-:W-:Y:S02]  /*7960*/  IADD3 R6, P0, PT, R14, UR23, RZ ;  /* 0x000000170e067c10 */ /* 0x008fe4000ff1e0ff */
[----:B------:R-:W-:Y:S02]  /*7970*/  IADD3.X R9, PT, PT, R11, UR6, RZ, P1, !PT ;  /* 0x000000060b097c10 */ /* 0x000fe40008ffe4ff */
[----:B------:R-:W-:Y:S02]  /*7980*/  IADD3.X R7, PT, PT, R15, UR6, RZ, P0, !PT ;  /* 0x000000060f077c10 */ /* 0x000fe400087fe4ff */
[----:B----4-:R-:W-:Y:S01]  /*7990*/  IADD3 R10, P1, PT, R20, UR23, RZ ;  /* 0x00000017140a7c10 */ /* 0x010fe2000ff3e0ff */
[----:B------:R-:W2:Y:S01]  /*79a0*/  LDG.E.U8 R8, desc[UR38][R8.64] ;  /* 0x0000002608087981 */ /* 0x000ea2000c1e1100 */
[----:B------:R-:W-:-:S02]  /*79b0*/  IADD3 R14, P0, PT, R12, UR23, RZ ;  /* 0x000000170c0e7c10 */ /* 0x000fc4000ff1e0ff */
[----:B------:R-:W-:Y:S01]  /*79c0*/  IADD3.X R11, PT, PT, R21, UR6, RZ, P1, !PT ;  /* 0x00000006150b7c10 */ /* 0x000fe20008ffe4ff */
[----:B------:R0:W3:Y:S01]  /*79d0*/  LDG.E.U8 R5, desc[UR38][R6.64] ;  /* 0x0000002606057981 */ /* 0x0000e2000c1e1100 */
[----:B------:R-:W-:Y:S02]  /*79e0*/  IADD3.X R15, PT, PT, R13, UR6, RZ, P0, !PT ;  /* 0x000000060d0f7c10 */ /* 0x000fe400087fe4ff */
[----:B------:R-:W-:Y:S01]  /*79f0*/  IADD3 R12, P0, PT, R238, UR23, RZ ;  /* 0x00000017ee0c7c10 */ /* 0x000fe2000ff1e0ff */
[----:B------:R-:W4:Y:S01]  /*7a00*/  LDG.E.U8 R10, desc[UR38][R10.64] ;  /* 0x000000260a0a7981 */ /* 0x000f22000c1e1100 */
[----:B0-----:R-:W-:-:S03]  /*7a10*/  IADD3 R6, P1, PT, R16, UR23, RZ ;  /* 0x0000001710067c10 */ /* 0x001fc6000ff3e0ff */
[----:B------:R-:W2:Y:S01]  /*7a20*/  LDG.E.U8 R15, desc[UR38][R14.64] ;  /* 0x000000260e0f7981 */ /* 0x000ea2000c1e1100 */
[----:B------:R-:W-:Y:S02]  /*7a30*/  IADD3.X R7, PT, PT, R17, UR6, RZ, P1, !PT ;  /* 0x0000000611077c10 */ /* 0x000fe40008ffe4ff */
[----:B------:R-:W-:-:S03]  /*7a40*/  IADD3.X R13, PT, PT, R239, UR6, RZ, P0, !PT ;  /* 0x00000006ef0d7c10 */ /* 0x000fc600087fe4ff */
[----:B------:R0:W2:Y:S01]  /*7a50*/  LDG.E.U8 R21, desc[UR38][R6.64] ;  /* 0x0000002606157981 */ /* 0x0000a2000c1e1100 */
[----:B------:R-:W-:-:S03]  /*7a60*/  IADD3 R38, P1, PT, R222, UR23, RZ ;  /* 0x00000017de267c10 */ /* 0x000fc6000ff3e0ff */
[----:B------:R1:W2:Y:S01]  /*7a70*/  LDG.E.U8 R29, desc[UR38][R12.64] ;  /* 0x000000260c1d7981 */ /* 0x0002a2000c1e1100 */
[----:B0-----:R-:W-:-:S04]  /*7a80*/  IADD3 R6, P0, PT, R30, UR23, RZ ;  /* 0x000000171e067c10 */ /* 0x001fc8000ff1e0ff */
[----:B------:R-:W-:Y:S02]  /*7a90*/  IADD3.X R7, PT, PT, R31, UR6, RZ, P0, !PT ;  /* 0x000000061f077c10 */ /* 0x000fe400087fe4ff */
[----:B------:R-:W2:Y:S01]  /*7aa0*/  LDL.64 R30, [R1+0x38] ;  /* 0x00003800011e7983 */ /* 0x000ea20000100a00 */
[----:B------:R-:W-:Y:S02]  /*7ab0*/  IADD3.X R39, PT, PT, R223, UR6, RZ, P1, !PT ;  /* 0x00000006df277c10 */ /* 0x000fe40008ffe4ff */
[----:B------:R-:W-:Y:S01]  /*7ac0*/  IADD3 R16, P1, PT, R18, UR23, RZ ;  /* 0x0000001712107c10 */ /* 0x000fe2000ff3e0ff */
[----:B------:R-:W3:Y:S01]  /*7ad0*/  LDG.E.U8 R6, desc[UR38][R6.64] ;  /* 0x0000002606067981 */ /* 0x000ee2000c1e1100 */
[----:B-1----:R-:W-:Y:S02]  /*7ae0*/  IADD3 R12, P0, PT, R40, UR23, RZ ;  /* 0x00000017280c7c10 */ /* 0x002fe4000ff1e0ff */
[----:B------:R-:W-:Y:S01]  /*7af0*/  IADD3.X R17, PT, PT, R19, UR6, RZ, P1, !PT ;  /* 0x0000000613117c10 */ /* 0x000fe20008ffe4ff */
[----:B------:R-:W3:Y:S01]  /*7b00*/  LDG.E.U8 R38, desc[UR38][R38.64] ;  /* 0x0000002626267981 */ /* 0x000ee2000c1e1100 */
[----:B------:R-:W-:-:S02]  /*7b10*/  IADD3 R18, P1, PT, R26, UR23, RZ ;  /* 0x000000171a127c10 */ /* 0x000fc4000ff3e0ff */
[----:B------:R-:W-:Y:S02]  /*7b20*/  IADD3.X R13, PT, PT, R41, UR6, RZ, P0, !PT ;  /* 0x00000006290d7c10 */ /* 0x000fe400087fe4ff */
[----:B------:R-:W-:Y:S01]  /*7b30*/  IADD3.X R19, PT, PT, R27, UR6, RZ, P1, !PT ;  /* 0x000000061b137c10 */ /* 0x000fe20008ffe4ff */
[----:B------:R0:W3:Y:S04]  /*7b40*/  LDG.E.U8 R7, desc[UR38][R16.64] ;  /* 0x0000002610077981 */ /* 0x0000e8000c1e1100 */
[----:B------:R-:W3:Y:S04]  /*7b50*/  LDL.64 R26, [R1+0xb0] ;  /* 0x0000b000011a7983 */ /* 0x000ee80000100a00 */
[----:B------:R1:W3:Y:S01]  /*7b60*/  LDG.E.U8 R43, desc[UR38][R12.64] ;  /* 0x000000260c2b7981 */ /* 0x0002e2000c1e1100 */
[----:B0-----:R-:W-:-:S03]  /*7b70*/  IADD3 R16, P0, PT, R24, UR23, RZ ;  /* 0x0000001718107c10 */ /* 0x001fc6000ff1e0ff */
[----:B------:R0:W4:Y:S01]  /*7b80*/  LDG.E.U8 R42, desc[UR38][R18.64] ;  /* 0x00000026122a7981 */ /* 0x000122000c1e1100 */
[----:B------:R-:W-:-:S03]  /*7b90*/  IADD3.X R17, PT, PT, R25, UR6, RZ, P0, !PT ;  /* 0x0000000619117c10 */ /* 0x000fc600087fe4ff */
[----:B------:R-:W4:Y:S01]  /*7ba0*/  LDL.64 R24, [R1+0x70] ;  /* 0x0000700001187983 */ /* 0x000f220000100a00 */
[----:B-1----:R-:W-:-:S03]  /*7bb0*/  IADD3 R12, P1, PT, R236, UR23, RZ ;  /* 0x00000017ec0c7c10 */ /* 0x002fc6000ff3e0ff */
[----:B------:R1:W4:Y:S01]  /*7bc0*/  LDG.E.U8 R41, desc[UR38][R16.64] ;  /* 0x0000002610297981 */ /* 0x000322000c1e1100 */
[----:B------:R-:W-:Y:S02]  /*7bd0*/  IADD3.X R13, PT, PT, R237, UR6, RZ, P1, !PT ;  /* 0x00000006ed0d7c10 */ /* 0x000fe40008ffe4ff */
[----:B0-----:R-:W-:-:S03]  /*7be0*/  IADD3 R18, P2, PT, R218, UR23, RZ ;  /* 0x00000017da127c10 */ /* 0x001fc6000ff5e0ff */
[----:B------:R0:W4:Y:S01]  /*7bf0*/  LDG.E.U8 R40, desc[UR38][R12.64] ;  /* 0x000000260c287981 */ /* 0x000122000c1e1100 */
[----:B------:R-:W-:Y:S02]  /*7c00*/  IADD3.X R19, PT, PT, R219, UR6, RZ, P2, !PT ;  /* 0x00000006db137c10 */ /* 0x000fe400097fe4ff */
[----:B-1----:R-:W-:-:S03]  /*7c10*/  IADD3 R16, P0, PT, R22, UR23, RZ ;  /* 0x0000001716107c10 */ /* 0x002fc6000ff1e0ff */
[----:B------:R1:W4:Y:S01]  /*7c20*/  LDG.E.U8 R39, desc[UR38][R18.64] ;  /* 0x0000002612277981 */ /* 0x000322000c1e1100 */
[----:B0-----:R-:W-:Y:S02]  /*7c30*/  IADD3 R12, P1, PT, R34, UR23, RZ ;  /* 0x00000017220c7c10 */ /* 0x001fe4000ff3e0ff */
[----:B------:R-:W-:Y:S02]  /*7c40*/  IADD3.X R17, PT, PT, R23, UR6, RZ, P0, !PT ;  /* 0x0000000617117c10 */ /* 0x000fe400087fe4ff */
[----:B------:R-:W-:Y:S01]  /*7c50*/  IADD3.X R13, PT, PT, R35, UR6, RZ, P1, !PT ;  /* 0x00000006230d7c10 */ /* 0x000fe20008ffe4ff */
[----:B------:R-:W4:Y:S01]  /*7c60*/  LDL.64 R22, [R1+0x30] ;  /* 0x0000300001167983 */ /* 0x000f220000100a00 */
[----:B-1----:R-:W-:-:S03]  /*7c70*/  IADD3 R18, P0, PT, R32, UR23, RZ ;  /* 0x0000001720127c10 */ /* 0x002fc6000ff1e0ff */
[----:B------:R0:W4:Y:S01]  /*7c80*/  LDG.E.U8 R35, desc[UR38][R12.64] ;  /* 0x000000260c237981 */ /* 0x000122000c1e1100 */
[----:B------:R-:W-:-:S03]  /*7c90*/  IADD3.X R19, PT, PT, R33, UR6, RZ, P0, !PT ;  /* 0x0000000621137c10 */ /* 0x000fc600087fe4ff */
[----:B------:R-:W4:Y:S04]  /*7ca0*/  LDG.E.U8 R37, desc[UR38][R16.64] ;  /* 0x0000002610257981 */ /* 0x000f28000c1e1100 */
[----:B------:R-:W4:Y:S01]  /*7cb0*/  LDG.E.U8 R34, desc[UR38][R18.64] ;  /* 0x0000002612227981 */ /* 0x000f22000c1e1100 */
[----:B0-----:R-:W-:-:S04]  /*7cc0*/  IADD3 R12, P0, PT, R250, UR23, RZ ;  /* 0x00000017fa0c7c10 */ /* 0x001fc8000ff1e0ff */
[----:B------:R-:W-:-:S05]  /*7cd0*/  IADD3.X R13, PT, PT, R251, UR6, RZ, P0, !PT ;  /* 0x00000006fb0d7c10 */ /* 0x000fca00087fe4ff */
[----:B------:R0:W4:Y:S02]  /*7ce0*/  LDG.E.U8 R32, desc[UR38][R12.64] ;  /* 0x000000260c207981 */ /* 0x000124000c1e1100 */
[----:B0-----:R-:W-:-:S04]  /*7cf0*/  IADD3 R12, P0, PT, R46, UR23, RZ ;  /* 0x000000172e0c7c10 */ /* 0x001fc8000ff1e0ff */
[----:B------:R-:W-:Y:S02]  /*7d00*/  IADD3.X R13, PT, PT, R47, UR6, RZ, P0, !PT ;  /* 0x000000062f0d7c10 */ /* 0x000fe400087fe4ff */
[----:B------:R-:W4:Y:S04]  /*7d10*/  LDL.64 R46, [R1+0x28] ;  /* 0x00002800012e7983 */ /* 0x000f280000100a00 */
[----:B------:R-:W4:Y:S01]  /*7d20*/  LDG.E.U8 R28, desc[UR38][R12.64] ;  /* 0x000000260c1c7981 */ /* 0x000f22000c1e1100 */
[----:B--2---:R-:W-:-:S04]  /*7d30*/  IADD3 R16, P1, PT, R30, UR23, RZ ;  /* 0x000000171e107c10 */ /* 0x004fc8000ff3e0ff */
[----:B------:R-:W-:Y:S02]  /*7d40*/  IADD3.X R17, PT, PT, R31, UR6, RZ, P1, !PT ;  /* 0x000000061f117c10 */ /* 0x000fe40008ffe4ff */
[----:B------:R-:W-:-:S03]  /*7d50*/  IADD3 R18, P1, PT, R234, UR23, RZ ;  /* 0x00000017ea127c10 */ /* 0x000fc6000ff3e0ff */
[----:B------:R0:W2:Y:S01]  /*7d60*/  LDG.E.U8 R33, desc[UR38][R16.64] ;  /* 0x0000002610217981 */ /* 0x0000a2000c1e1100 */
[----:B------:R-:W-:-:S05]  /*7d70*/  IADD3.X R19, PT, PT, R235, UR6, RZ, P1, !PT ;  /* 0x00000006eb137c10 */ /* 0x000fca0008ffe4ff */
[----:B------:R3:W2:Y:S01]  /*7d80*/  LDG.E.U8 R31, desc[UR38][R18.64] ;  /* 0x00000026121f7981 */ /* 0x0006a2000c1e1100 */
[----:B0-----:R-:W-:-:S04]  /*7d90*/  IADD3 R16, P2, PT, R216, UR23, RZ ;  /* 0x00000017d8107c10 */ /* 0x001fc8000ff5e0ff */
[----:B------:R-:W-:Y:S02]  /*7da0*/  IADD3.X R17, PT, PT, R217, UR6, RZ, P2, !PT ;  /* 0x00000006d9117c10 */ /* 0x000fe400097fe4ff */
[----:B---3--:R-:W-:-:S03]  /*7db0*/  IADD3 R18, P1, PT, R26, UR23, RZ ;  /* 0x000000171a127c10 */ /* 0x008fc6000ff3e0ff */
[----:B------:R4:W3:Y:S01]  /*7dc0*/  LDG.E.U8 R30, desc[UR38][R16.64] ;  /* 0x00000026101e7981 */ /* 0x0008e2000c1e1100 */
[----:B------:R-:W-:-:S05]  /*7dd0*/  IADD3.X R19, PT, PT, R27, UR6, RZ, P1, !PT ;  /* 0x000000061b137c10 */ /* 0x000fca0008ffe4ff */
[----:B------:R0:W2:Y:S01]  /*7de0*/  LDG.E.U8 R27, desc[UR38][R18.64] ;  /* 0x00000026121b7981 */ /* 0x0000a2000c1e1100 */
[----:B----4-:R-:W-:-:S04]  /*7df0*/  IADD3 R16, P0, PT, R24, UR23, RZ ;  /* 0x0000001718107c10 */ /* 0x010fc8000ff1e0ff */
[----:B------:R-:W-:Y:S02]  /*7e00*/  IADD3.X R17, PT, PT, R25, UR6, RZ, P0, !PT ;  /* 0x0000000619117c10 */ /* 0x000fe400087fe4ff */
[----:B0-----:R-:W-:-:S03]  /*7e10*/  IADD3 R18, P0, PT, R248, UR23, RZ ;  /* 0x00000017f8127c10 */ /* 0x001fc6000ff1e0ff */
[----:B------:R-:W4:Y:S01]  /*7e20*/  LDG.E.U8 R26, desc[UR38][R16.64] ;  /* 0x00000026101a7981 */ /* 0x000f22000c1e1100 */
[----:B------:R-:W-:-:S05]  /*7e30*/  IADD3.X R19, PT, PT, R249, UR6, RZ, P0, !PT ;  /* 0x00000006f9137c10 */ /* 0x000fca00087fe4ff */
[----:B------:R0:W2:Y:S01]  /*7e40*/  LDG.E.U8 R24, desc[UR38][R18.64] ;  /* 0x0000002612187981 */ /* 0x0000a2000c1e1100 */
[----:B------:R-:W-:Y:S02]  /*7e50*/  IADD3 R12, P1, PT, R22, UR23, RZ ;  /* 0x00000017160c7c10 */ /* 0x000fe4000ff3e0ff */
[----:B0-----:R-:W-:Y:S02]  /*7e60*/  IADD3 R18, P0, PT, R50, UR23, RZ ;  /* 0x0000001732127c10 */ /* 0x001fe4000ff1e0ff */
[----:B------:R-:W-:Y:S02]  /*7e70*/  IADD3.X R13, PT, PT, R23, UR6, RZ, P1, !PT ;  /* 0x00000006170d7c10 */ /* 0x000fe40008ffe4ff */
[----:B------:R-:W-:Y:S02]  /*7e80*/  IADD3.X R19, PT, PT, R51, UR6, RZ, P0, !PT ;  /* 0x0000000633137c10 */ /* 0x000fe400087fe4ff */
[----:B------:R-:W-:Y:S01]  /*7e90*/  IADD3 R16, P1, PT, R232, UR23, RZ ;  /* 0x00000017e8107c10 */ /* 0x000fe2000ff3e0ff */
[----:B------:R-:W2:Y:S03]  /*7ea0*/  LDL.64 R50, [R1+0x20] ;  /* 0x0000200001327983 */ /* 0x000ea60000100a00 */
[----:B------:R-:W-:Y:S01]  /*7eb0*/  IADD3.X R17, PT, PT, R233, UR6, RZ, P1, !PT ;  /* 0x00000006e9117c10 */ /* 0x000fe20008ffe4ff */
[----:B------:R0:W3:Y:S04]  /*7ec0*/  LDG.E.U8 R25, desc[UR38][R12.64] ;  /* 0x000000260c197981 */ /* 0x0000e8000c1e1100 */
[----:B------:R1:W3:Y:S04]  /*7ed0*/  LDG.E.U8 R23, desc[UR38][R16.64] ;  /* 0x0000002610177981 */ /* 0x0002e8000c1e1100 */
[----:B------:R-:W3:Y:S01]  /*7ee0*/  LDG.E.U8 R9, desc[UR38][R18.64] ;  /* 0x0000002612097981 */ /* 0x000ee2000c1e1100 */
[----:B0-----:R-:W-:-:S04]  /*7ef0*/  IADD3 R12, P2, PT, R214, UR23, RZ ;  /* 0x00000017d60c7c10 */ /* 0x001fc8000ff5e0ff */
[----:B------:R-:W-:Y:S02]  /*7f00*/  IADD3.X R13, PT, PT, R215, UR6, RZ, P2, !PT ;  /* 0x00000006d70d7c10 */ /* 0x000fe400097fe4ff */
[----:B-1----:R-:W-:-:S03]  /*7f10*/  IADD3 R16, P1, PT, R44, UR23, RZ ;  /* 0x000000172c107c10 */ /* 0x002fc6000ff3e0ff */
[----:B------:R0:W3:Y:S01]  /*7f20*/  LDG.E.U8 R22, desc[UR38][R12.64] ;  /* 0x000000260c167981 */ /* 0x0000e2000c1e1100 */
[----:B------:R-:W-:Y:S02]  /*7f30*/  IADD3.X R17, PT, PT, R45, UR6, RZ, P1, !PT ;  /* 0x000000062d117c10 */ /* 0x000fe40008ffe4ff */
[----:B------:R-:W-:-:S03]  /*7f40*/  IADD3 R44, P1, PT, R46, UR23, RZ ;  /* 0x000000172e2c7c10 */ /* 0x000fc6000ff3e0ff */
[----:B------:R1:W3:Y:S01]  /*7f50*/  LDG.E.U8 R20, desc[UR38][R16.64] ;  /* 0x0000002610147981 */ /* 0x0002e2000c1e1100 */
[----:B0-----:R-:W-:Y:S02]  /*7f60*/  IADD3 R12, P0, PT, R54, UR23, RZ ;  /* 0x00000017360c7c10 */ /* 0x001fe4000ff1e0ff */
[----:B------:R-:W-:Y:S02]  /*7f70*/  IADD3.X R45, PT, PT, R47, UR6, RZ, P1, !PT ;  /* 0x000000062f2d7c10 */ /* 0x000fe40008ffe4ff */
[----:B------:R-:W-:Y:S02]  /*7f80*/  IADD3.X R13, PT, PT, R55, UR6, RZ, P0, !PT ;  /* 0x00000006370d7c10 */ /* 0x000fe400087fe4ff */
[----:B-1----:R-:W-:Y:S01]  /*7f90*/  IADD3 R16, P0, PT, R246, UR23, RZ ;  /* 0x00000017f6107c10 */ /* 0x002fe2000ff1e0ff */
[----:B------:R0:W3:Y:S03]  /*7fa0*/  LDG.E.U8 R11, desc[UR38][R44.64] ;  /* 0x000000262c0b7981 */ /* 0x0000e6000c1e1100 */
[----:B------:R-:W-:Y:S01]  /*7fb0*/  IADD3.X R17, PT, PT, R247, UR6, RZ, P0, !PT ;  /* 0x00000006f7117c10 */ /* 0x000fe200087fe4ff */
[----:B------:R-:W3:Y:S01]  /*7fc0*/  LDL.64 R54, [R1+0x98] ;  /* 0x0000980001367983 */ /* 0x000ee20000100a00 */
[----:B------:R-:W-:-:S03]  /*7fd0*/  IADD3 R46, P2, PT, R212, UR23, RZ ;  /* 0x00000017d42e7c10 */ /* 0x000fc6000ff5e0ff */
[----:B------:R1:W4:Y:S01]  /*7fe0*/  LDG.E.U8 R19, desc[UR38][R12.64] ;  /* 0x000000260c137981 */ /* 0x000322000c1e1100 */
[----:B0-----:R-:W-:-:S03]  /*7ff0*/  IADD3 R44, P0, PT, R56, UR23, RZ ;  /* 0x00000017382c7c10 */ /* 0x001fc6000ff1e0ff */
[----:B------:R-:W4:Y:S01]  /*8000*/  LDG.E.U8 R18, desc[UR38][R16.64] ;  /* 0x0000002610127981 */ /* 0x000f22000c1e1100 */
[----:B------:R-:W-:-:S03]  /*8010*/  IADD3.X R45, PT, PT, R57, UR6, RZ, P0, !PT ;  /* 0x00000006392d7c10 */ /* 0x000fc600087fe4ff */
[----:B------:R-:W4:Y:S01]  /*8020*/  LDL.64 R56, [R1+0x18] ;  /* 0x0000180001387983 */ /* 0x000f220000100a00 */
[----:B------:R-:W-:Y:S02]  /*8030*/  IADD3.X R47, PT, PT, R213, UR6, RZ, P2, !PT ;  /* 0x00000006d52f7c10 */ /* 0x000fe400097fe4ff */
[----:B-1----:R-:W-:Y:S01]  /*8040*/  IADD3 R12, P1, PT, R230, UR23, RZ ;  /* 0x00000017e60c7c10 */ /* 0x002fe2000ff3e0ff */
[----:B------:R-:W4:Y:S03]  /*8050*/  LDG.E.U8 R14, desc[UR38][R44.64] ;  /* 0x000000262c0e7981 */ /* 0x000f26000c1e1100 */
[----:B------:R-:W-:Y:S01]  /*8060*/  IADD3.X R13, PT, PT, R231, UR6, RZ, P1, !PT ;  /* 0x00000006e70d7c10 */ /* 0x000fe20008ffe4ff */
[----:B------:R0:W4:Y:S04]  /*8070*/  LDG.E.U8 R16, desc[UR38][R46.64] ;  /* 0x000000262e107981 */ /* 0x000128000c1e1100 */
[----:B------:R1:W4:Y:S01]  /*8080*/  LDG.E.U8 R17, desc[UR38][R12.64] ;  /* 0x000000260c117981 */ /* 0x000322000c1e1100 */
[----:B0-----:R-:W-:-:S02]  /*8090*/  IADD3 R46, P0, PT, R52, UR23, RZ ;  /* 0x00000017342e7c10 */ /* 0x001fc4000ff1e0ff */
[----:B-1----:R-:W-:Y:S02]  /*80a0*/  IADD3 R12, P1, PT, R48, UR23, RZ ;  /* 0x00000017300c7c10 */ /* 0x002fe4000ff3e0ff */
[----:B------:R-:W-:Y:S02]  /*80b0*/  IADD3.X R47, PT, PT, R53, UR6, RZ, P0, !PT ;  /* 0x00000006352f7c10 */ /* 0x000fe400087fe4ff */
[----:B------:R-:W-:Y:S02]  /*80c0*/  IADD3 R44, P0, PT, R244, UR23, RZ ;  /* 0x00000017f42c7c10 */ /* 0x000fe4000ff1e0ff */
[----:B------:R-:W-:Y:S02]  /*80d0*/  IADD3.X R13, PT, PT, R49, UR6, RZ, P1, !PT ;  /* 0x00000006310d7c10 */ /* 0x000fe40008ffe4ff */
[----:B------:R-:W-:-:S04]  /*80e0*/  IADD3.X R45, PT, PT, R245, UR6, RZ, P0, !PT ;  /* 0x00000006f52d7c10 */ /* 0x000fc800087fe4ff */
[----:B------:R-:W4:Y:S04]  /*80f0*/  LDG.E.U8 R13, desc[UR38][R12.64] ;  /* 0x000000260c0d7981 */ /* 0x000f28000c1e1100 */
[----:B------:R0:W4:Y:S01]  /*8100*/  LDG.E.U8 R12, desc[UR38][R46.64] ;  /* 0x000000262e0c7981 */ /* 0x000122000c1e1100 */
[----:B--2---:R-:W-:-:S04]  /*8110*/  IADD3 R48, P1, PT, R50, UR23, RZ ;  /* 0x0000001732307c10 */ /* 0x004fc8000ff3e0ff */
[----:B------:R-:W-:Y:S02]  /*8120*/  IADD3.X R49, PT, PT, R51, UR6, RZ, P1, !PT ;  /* 0x0000000633317c10 */ /* 0x000fe40008ffe4ff */
[----:B------:R1:W2:Y:S01]  /*8130*/  LDG.E.U8 R51, desc[UR38][R44.64] ;  /* 0x000000262c337981 */ /* 0x0002a2000c1e1100 */
[----:B0-----:R-:W-:-:S03]  /*8140*/  IADD3 R46, P1, PT, R228, UR23, RZ ;  /* 0x00000017e42e7c10 */ /* 0x001fc6000ff3e0ff */
[----:B------:R0:W2:Y:S01]  /*8150*/  LDG.E.U8 R50, desc[UR38][R48.64] ;  /* 0x0000002630327981 */ /* 0x0000a2000c1e1100 */
[----:B-1----:R-:W-:-:S04]  /*8160*/  IADD3 R44, P0, PT, R62, UR23, RZ ;  /* 0x000000173e2c7c10 */ /* 0x002fc8000ff1e0ff */
[----:B------:R-:W-:Y:S02]  /*8170*/  IADD3.X R45, PT, PT, R63, UR6, RZ, P0, !PT ;  /* 0x000000063f2d7c10 */ /* 0x000fe400087fe4ff */
[----:B------:R-:W2:Y:S01]  /*8180*/  LDL.64 R62, [R1+0x10] ;  /* 0x00001000013e7983 */ /* 0x000ea20000100a00 */
[----:B------:R-:W-:Y:S02]  /*8190*/  IADD3.X R47, PT, PT, R229, UR6, RZ, P1, !PT ;  /* 0x00000006e52f7c10 */ /* 0x000fe40008ffe4ff */
[----:B0-----:R-:W-:-:S03]  /*81a0*/  IADD3 R48, P2, PT, R210, UR23, RZ ;  /* 0x00000017d2307c10 */ /* 0x001fc6000ff5e0ff */
[----:B------:R3:W2:Y:S01]  /*81b0*/  LDG.E.U8 R52, desc[UR38][R46.64] ;  /* 0x000000262e347981 */ /* 0x0006a2000c1e1100 */
[----:B------:R-:W-:-:S05]  /*81c0*/  IADD3.X R49, PT, PT, R211, UR6, RZ, P2, !PT ;  /* 0x00000006d3317c10 */ /* 0x000fca00097fe4ff */
[----:B------:R0:W2:Y:S01]  /*81d0*/  LDG.E.U8 R53, desc[UR38][R48.64] ;  /* 0x0000002630357981 */ /* 0x0000a2000c1e1100 */
[----:B---3--:R-:W-:-:S03]  /*81e0*/  IADD3 R46, P1, PT, R54, UR23, RZ ;  /* 0x00000017362e7c10 */ /* 0x008fc6000ff3e0ff */
[----:B------:R4:W3:Y:S01]  /*81f0*/  LDG.E.U8 R54, desc[UR38][R44.64] ;  /* 0x000000262c367981 */ /* 0x0008e2000c1e1100 */
[----:B0-----:R-:W-:Y:S02]  /*8200*/  IADD3 R48, P0, PT, R58, UR23, RZ ;  /* 0x000000173a307c10 */ /* 0x001fe4000ff1e0ff */
[----:B------:R-:W-:Y:S02]  /*8210*/  IADD3.X R47, PT, PT, R55, UR6, RZ, P1, !PT ;  /* 0x00000006372f7c10 */ /* 0x000fe40008ffe4ff */
[----:B------:R-:W-:-:S03]  /*8220*/  IADD3.X R49, PT, PT, R59, UR6, RZ, P0, !PT ;  /* 0x000000063b317c10 */ /* 0x000fc600087fe4ff */
[----:B------:R0:W3:Y:S01]  /*8230*/  LDG.E.U8 R55, desc[UR38][R46.64] ;  /* 0x000000262e377981 */ /* 0x0000e2000c1e1100 */
[----:B----4-:R-:W-:-:S03]  /*8240*/  IADD3 R44, P1, PT, R56, UR23, RZ ;  /* 0x00000017382c7c10 */ /* 0x010fc6000ff3e0ff */
[----:B------:R-:W4:Y:S01]  /*8250*/  LDG.E.U8 R56, desc[UR38][R48.64] ;  /* 0x0000002630387981 */ /* 0x000f22000c1e1100 */
[----:B------:R-:W-:Y:S02]  /*8260*/  IADD3.X R45, PT, PT, R57, UR6, RZ, P1, !PT ;  /* 0x00000006392d7c10 */ /* 0x000fe40008ffe4ff */
[----:B0-----:R-:W-:-:S03]  /*8270*/  IADD3 R46, P0, PT, R242, UR23, RZ ;  /* 0x00000017f22e7c10 */ /* 0x001fc6000ff1e0ff */
[----:B------:R0:W3:Y:S01]  /*8280*/  LDG.E.U8 R57, desc[UR38][R44.64] ;  /* 0x000000262c397981 */ /* 0x0000e2000c1e1100 */
[----:B------:R-:W-:-:S05]  /*8290*/  IADD3.X R47, PT, PT, R243, UR6, RZ, P0, !PT ;  /* 0x00000006f32f7c10 */ /* 0x000fca00087fe4ff */
[----:B------:R1:W3:Y:S01]  /*82a0*/  LDG.E.U8 R58, desc[UR38][R46.64] ;  /* 0x000000262e3a7981 */ /* 0x0002e2000c1e1100 */
[----:B0-----:R-:W-:-:S04]  /*82b0*/  IADD3 R44, P0, PT, R208, UR23, RZ ;  /* 0x00000017d02c7c10 */ /* 0x001fc8000ff1e0ff */
[----:B------:R-:W-:Y:S02]  /*82c0*/  IADD3.X R45, PT, PT, R209, UR6, RZ, P0, !PT ;  /* 0x00000006d12d7c10 */ /* 0x000fe400087fe4ff */
[----:B-1----:R-:W-:-:S04]  /*82d0*/  IADD3 R46, P0, PT, R66, UR23, RZ ;  /* 0x00000017422e7c10 */ /* 0x002fc8000ff1e0ff */
[----:B------:R-:W-:Y:S02]  /*82e0*/  IADD3.X R47, PT, PT, R67, UR6, RZ, P0, !PT ;  /* 0x00000006432f7c10 */ /* 0x000fe400087fe4ff */
[----:B------:R-:W3:Y:S01]  /*82f0*/  LDL.64 R66, [R1+0x138] ;  /* 0x0001380001427983 */ /* 0x000ee20000100a00 */
[----:B------:R-:W-:-:S03]  /*8300*/  IADD3 R48, P1, PT, R226, UR23, RZ ;  /* 0x00000017e2307c10 */ /* 0x000fc6000ff3e0ff */
[----:B------:R-:W4:Y:S01]  /*8310*/  LDG.E.U8 R59, desc[UR38][R46.64] ;  /* 0x000000262e3b7981 */ /* 0x000f22000c1e1100 */
[----:B------:R-:W-:-:S05]  /*8320*/  IADD3.X R49, PT, PT, R227, UR6, RZ, P1, !PT ;  /* 0x00000006e3317c10 */ /* 0x000fca0008ffe4ff */
[----:B------:R-:W4:Y:S04]  /*8330*/  LDG.E.U8 R48, desc[UR38][R48.64] ;  /* 0x0000002630307981 */ /* 0x000f28000c1e1100 */
[----:B------:R0:W4:Y:S02]  /*8340*/  LDG.E.U8 R49, desc[UR38][R44.64] ;  /* 0x000000262c317981 */ /* 0x000124000c1e1100 */
[----:B0-----:R-:W-:-:S04]  /*8350*/  IADD3 R44, P1, PT, R60, UR23, RZ ;  /* 0x000000173c2c7c10 */ /* 0x001fc8000ff3e0ff */
[----:B------:R-:W-:-:S05]  /*8360*/  IADD3.X R45, PT, PT, R61, UR6, RZ, P1, !PT ;  /* 0x000000063d2d7c10 */ /* 0x000fca0008ffe4ff */
[----:B------:R0:W4:Y:S02]  /*8370*/  LDG.E.U8 R60, desc[UR38][R44.64] ;  /* 0x000000262c3c7981 */ /* 0x000124000c1e1100 */
[----:B0-----:R-:W-:-:S04]  /*8380*/  IADD3 R44, P0, PT, R64, UR23, RZ ;  /* 0x00000017402c7c10 */ /* 0x001fc8000ff1e0ff */
[----:B------:R-:W-:-:S05]  /*8390*/  IADD3.X R45, PT, PT, R65, UR6, RZ, P0, !PT ;  /* 0x00000006412d7c10 */ /* 0x000fca00087fe4ff */
[----:B------:R2:W4:Y:S01]  /*83a0*/  LDG.E.U8 R61, desc[UR38][R44.64] ;  /* 0x000000262c3d7981 */ /* 0x000522000c1e1100 */
[----:B------:R-:W-:Y:S01]  /*83b0*/  USHF.L.U32 UR27, UR54, 0x2, URZ ;  /* 0x00000002361b7899 */ /* 0x000fe200080006ff */
[----:B--2---:R-:W-:-:S04]  /*83c0*/  IADD3 R44, P0, PT, R62, UR23, RZ ;  /* 0x000000173e2c7c10 */ /* 0x004fc8000ff1e0ff */
[----:B------:R-:W-:Y:S02]  /*83d0*/  IADD3.X R45, PT, PT, R63, UR6, RZ, P0, !PT ;  /* 0x000000063f2d7c10 */ /* 0x000fe400087fe4ff */
[----:B------:R-:W-:-:S03]  /*83e0*/  IADD3 R46, P0, PT, R240, UR23, RZ ;  /* 0x00000017f02e7c10 */ /* 0x000fc6000ff1e0ff */
[----:B------:R0:W2:Y:S01]  /*83f0*/  LDG.E.U8 R62, desc[UR38][R44.64] ;  /* 0x000000262c3e7981 */ /* 0x0000a2000c1e1100 */
[----:B------:R-:W-:-:S05]  /*8400*/  IADD3.X R47, PT, PT, R241, UR6, RZ, P0, !PT ;  /* 0x00000006f12f7c10 */ /* 0x000fca00087fe4ff */
[----:B------:R1:W2:Y:S01]  /*8410*/  LDG.E.U8 R63, desc[UR38][R46.64] ;  /* 0x000000262e3f7981 */ /* 0x0002a2000c1e1100 */
[----:B0-----:R-:W-:Y:S01]  /*8420*/  IMAD.U32 R45, RZ, RZ, UR54 ;  /* 0x00000036ff2d7e24 */ /* 0x001fe2000f8e00ff */
[----:B------:R-:W-:-:S04]  /*8430*/  IADD3 R44, P1, PT, R2, UR54, RZ ;  /* 0x00000036022c7c10 */ /* 0x000fc8000ff3e0ff */
[----:B------:R-:W-:Y:S01]  /*8440*/  LEA.HI.X.SX32 R45, R45, R3, 0x1, P1 ;  /* 0x000000032d2d7211 */ /* 0x000fe200008f0eff */
[----:B-1----:R-:W-:Y:S01]  /*8450*/  VIADD R46, R2, UR7 ;  /* 0x00000007022e7c36 */ /* 0x002fe20008000000 */
[----:B------:R-:W-:-:S04]  /*8460*/  IADD3 R44, P0, PT, R44, UR23, RZ ;  /* 0x000000172c2c7c10 */ /* 0x000fc8000ff1e0ff */
[----:B------:R-:W-:Y:S02]  /*8470*/  IADD3.X R45, PT, PT, R45, UR6, RZ, P0, !PT ;  /* 0x000000062d2d7c10 */ /* 0x000fe400087fe4ff */
[----:B------:R-:W-:Y:S01]  /*8480*/  IADD3 R46, P0, PT, R46, UR23, RZ ;  /* 0x000000172e2e7c10 */ /* 0x000fe2000ff1e0ff */
[----:B------:R-:W-:Y:S02]  /*8490*/  UIMAD UR7, UR54, 0x3, URZ ;  /* 0x00000003360778a4 */ /* 0x000fe4000f8e02ff */
[----:B------:R0:W2:Y:S01]  /*84a0*/  LDG.E.U8 R64, desc[UR38][R44.64] ;  /* 0x000000262c407981 */ /* 0x0000a2000c1e1100 */
[----:B------:R-:W-:-:S03]  /*84b0*/  IADD3.X R47, PT, PT, R125, UR6, RZ, P0, !PT ;  /* 0x000000067d2f7c10 */ /* 0x000fc600087fe4ff */
[----:B------:R-:W2:Y:S04]  /*84c0*/  LDL.64 R124, [R1+0x128] ;  /* 0x00012800017c7983 */ /* 0x000ea80000100a00 */
[----:B------:R1:W4:Y:S01]  /*84d0*/  LDG.E.U8 R65, desc[UR38][R46.64] ;  /* 0x000000262e417981 */ /* 0x000322000c1e1100 */
[----:B0-----:R-:W-:-:S05]  /*84e0*/  VIADD R44, R2, UR7 ;  /* 0x00000007022c7c36 */ /* 0x001fca0008000000 */
[----:B------:R-:W-:Y:S01]  /*84f0*/  IADD3 R44, P0, PT, R44, UR23, RZ ;  /* 0x000000172c2c7c10 */ /* 0x000fe2000ff1e0ff */
[----:B-1----:R-:W-:-:S03]  /*8500*/  VIADD R46, R2, UR27 ;  /* 0x0000001b022e7c36 */ /* 0x002fc60008000000 */
[----:B---3--:R-:W-:Y:S02]  /*8510*/  IADD3.X R45, PT, PT, R67, UR6, RZ, P0, !PT ;  /* 0x00000006432d7c10 */ /* 0x008fe400087fe4ff */
[----:B------:R-:W-:Y:S01]  /*8520*/  IADD3 R46, P0, PT, R46, UR23, RZ ;  /* 0x000000172e2e7c10 */ /* 0x000fe2000ff1e0ff */
[----:B------:R-:W-:Y:S02]  /*8530*/  UIMAD UR7, UR54, 0x5, URZ ;  /* 0x00000005360778a4 */ /* 0x000fe4000f8e02ff */
[----:B------:R0:W3:Y:S01]  /*8540*/  LDG.E.U8 R66, desc[UR38][R44.64] ;  /* 0x000000262c427981 */ /* 0x0000e2000c1e1100 */
[----:B------:R-:W-:-:S03]  /*8550*/  IADD3.X R47, PT, PT, R187, UR6, RZ, P0, !PT ;  /* 0x00000006bb2f7c10 */ /* 0x000fc600087fe4ff */
[----:B------:R-:W3:Y:S01]  /*8560*/  LDL.64 R186, [R1+0x118] ;  /* 0x0001180001ba7983 */ /* 0x000ee20000100a00 */
[----:B------:R-:W-:-:S03]  /*8570*/  UIMAD UR27, UR54, 0x6, URZ ;  /* 0x00000006361b78a4 */ /* 0x000fc6000f8e02ff */
[----:B------:R1:W4:Y:S01]  /*8580*/  LDG.E.U8 R67, desc[UR38][R46.64] ;  /* 0x000000262e437981 */ /* 0x000322000c1e1100 */
[----:B0-----:R-:W-:-:S05]  /*8590*/  VIADD R44, R2, UR7 ;  /* 0x00000007022c7c36 */ /* 0x001fca0008000000 */
[----:B------:R-:W-:Y:S01]  /*85a0*/  IADD3 R44, P0, PT, R44, UR23, RZ ;  /* 0x000000172c2c7c10 */ /* 0x000fe2000ff1e0ff */
[----:B-1----:R-:W-:Y:S01]  /*85b0*/  VIADD R46, R2, UR27 ;  /* 0x0000001b022e7c36 */ /* 0x002fe20008000000 */
[----:B------:R-:W-:Y:S02]  /*85c0*/  UIMAD UR7, UR54, 0x7, URZ ;  /* 0x00000007360778a4 */ /* 0x000fe4000f8e02ff */
[----:B--2---:R-:W-:Y:S02]  /*85d0*/  IADD3.X R45, PT, PT, R125, UR6, RZ, P0, !PT ;  /* 0x000000067d2d7c10 */ /* 0x004fe400087fe4ff */
[----:B------:R-:W-:-:S03]  /*85e0*/  IADD3 R46, P0, PT, R46, UR23, RZ ;  /* 0x000000172e2e7c10 */ /* 0x000fc6000ff1e0ff */
[----:B------:R0:W2:Y:S01]  /*85f0*/  LDG.E.U8 R124, desc[UR38][R44.64] ;  /* 0x000000262c7c7981 */ /* 0x0000a2000c1e1100 */
[----:B------:R-:W-:-:S05]  /*8600*/  IADD3.X R47, PT, PT, R185, UR6, RZ, P0, !PT ;  /* 0x00000006b92f7c10 */ /* 0x000fca00087fe4ff */
[----:B------:R1:W2:Y:S01]  /*8610*/  LDG.E.U8 R125, desc[UR38][R46.64] ;  /* 0x000000262e7d7981 */ /* 0x0002a2000c1e1100 */
[----:B0-----:R-:W-:Y:S01]  /*8620*/  IADD3 R44, P0, PT, R224, UR23, RZ ;  /* 0x00000017e02c7c10 */ /* 0x001fe2000ff1e0ff */
[----:B-1----:R-:W-:-:S03]  /*8630*/  VIADD R46, R2, UR7 ;  /* 0x00000007022e7c36 */ /* 0x002fc60008000000 */
[----:B------:R-:W-:Y:S02]  /*8640*/  IADD3.X R45, PT, PT, R225, UR6, RZ, P0, !PT ;  /* 0x00000006e12d7c10 */ /* 0x000fe400087fe4ff */
[----:B------:R-:W-:-:S03]  /*8650*/  IADD3 R46, P0, PT, R46, UR23, RZ ;  /* 0x000000172e2e7c10 */ /* 0x000fc6000ff1e0ff */
[----:B------:R0:W2:Y:S01]  /*8660*/  LDG.E.U8 R184, desc[UR38][R44.64] ;  /* 0x000000262cb87981 */ /* 0x0000a2000c1e1100 */
[----:B---3--:R-:W-:Y:S02]  /*8670*/  IADD3.X R47, PT, PT, R187, UR6, RZ, P0, !PT ;  /* 0x00000006bb2f7c10 */ /* 0x008fe400087fe4ff */
[----:B0-----:R-:W-:-:S03]  /*8680*/  IADD3 R44, P0, PT, R206, UR23, RZ ;  /* 0x00000017ce2c7c10 */ /* 0x001fc6000ff1e0ff */
[----:B------:R-:W3:Y:S01]  /*8690*/  LDG.E.U8 R46, desc[UR38][R46.64] ;  /* 0x000000262e2e7981 */ /* 0x000ee2000c1e1100 */
[----:B------:R-:W-:-:S05]  /*86a0*/  IADD3.X R45, PT, PT, R207, UR6, RZ, P0, !PT ;  /* 0x00000006cf2d7c10 */ /* 0x000fca00087fe4ff */
[----:B------:R-:W3:Y:S01]  /*86b0*/  LDG.E.U8 R44, desc[UR38][R44.64] ;  /* 0x000000262c2c7981 */ /* 0x000ee2000c1e1100 */
[----:B------:R-:W0:Y:S02]  /*86c0*/  S2R R185, SR_TID.X ;  /* 0x0000000000b97919 */ /* 0x000e240000002100 */
[----:B0-----:R-:W-:-:S05]  /*86d0*/  LOP3.LUT R185, R185, 0x7f, RZ, 0xc0, !PT ;  /* 0x0000007fb9b97812 */ /* 0x001fca00078ec0ff */
[----:B------:R-:W-:Y:S01]  /*86e0*/  STS.U8 [R185+UR19+0x4000], R4 ;  /* 0x00400004b9007988 */ /* 0x000fe20008000013 */
[----:B------:R-:W-:-:S03]  /*86f0*/  LOP3.LUT R186, R185, 0x10, RZ, 0x3c, !PT ;  /* 0x00000010b9ba7812 */ /* 0x000fc600078e3cff */
        /* <DEDUP_REMOVED lines=14> */
[----:B------:R0:W-:Y:S02]  /*87e0*/  STS.U8 [R186+UR19+0x5c80], R39 ;  /* 0x005c8027ba007988 */ /* 0x0001e40008000013 */
[----:B0-----:R-:W0:Y:S01]  /*87f0*/  S2R R186, SR_TID.X ;  /* 0x0000000000ba7919 */ /* 0x001e220000002100 */
[----:B------:R-:W-:-:S05]  /*8800*/  LOP3.LUT R185, R185, 0x20, RZ, 0x3c, !PT ;  /* 0x00000020b9b97812 */ /* 0x000fca00078e3cff */
[----:B----4-:R-:W-:Y:S04]  /*8810*/  STS.U8 [R185+UR19+0x4100], R65 ;  /* 0x00410041b9007988 */ /* 0x010fe80008000013 */
[----:B------:R-:W-:Y:S04]  /*8820*/  STS.U8 [R185+UR19+0x4500], R37 ;  /* 0x00450025b9007988 */ /* 0x000fe80008000013 */
[----:B------:R-:W-:Y:S04]  /*8830*/  STS.U8 [R185+UR19+0x4900], R35 ;  /* 0x00490023b9007988 */ /* 0x000fe80008000013 */
[----:B------:R-:W-:Y:S04]  /*8840*/  STS.U8 [R185+UR19+0x4d00], R34 ;  /* 0x004d0022b9007988 */ /* 0x000fe80008000013 */
[----:B------:R-:W-:Y:S04]  /*8850*/  STS.U8 [R185+UR19+0x5100], R33 ;  /* 0x00510021b9007988 */ /* 0x000fe80008000013 */
[----:B------:R-:W-:Y:S04]  /*8860*/  STS.U8 [R185+UR19+0x5500], R32 ;  /* 0x00550020b9007988 */ /* 0x000fe80008000013 */
[----:B------:R-:W-:Y:S04]  /*8870*/  STS.U8 [R185+UR19+0x5900], R31 ;  /* 0x0059001fb9007988 */ /* 0x000fe80008000013 */
[----:B------:R1:W-:Y:S01]  /*8880*/  STS.U8 [R185+UR19+0x5d00], R30 ;  /* 0x005d001eb9007988 */ /* 0x0003e20008000013 */
[----:B0-----:R-:W-:-:S02]  /*8890*/  LOP3.LUT R6, R186, 0x7f, RZ, 0xc0, !PT ;  /* 0x0000007fba067812 */ /* 0x001fc400078ec0ff */
[----:B-1----:R-:W-:-:S04]  /*88a0*/  LOP3.LUT R185, R186, 0x7f, RZ, 0xc0, !PT ;  /* 0x0000007fbab97812 */ /* 0x002fc800078ec0ff */
[----:B------:R-:W-:Y:S01]  /*88b0*/  LOP3.LUT R185, R185, 0x40, RZ, 0x3c, !PT ;  /* 0x00000040b9b97812 */ /* 0x000fe200078e3cff */
[----:B------:R-:W-:Y:S01]  /*88c0*/  STS.U8 [R252+UR19+0x4180], R66 ;  /* 0x00418042fc007988 */ /* 0x000fe20008000013 */
[----:B------:R-:W-:-:S03]  /*88d0*/  UMOV UR6, 0x1 ;  /* 0x0000000100067882 */ /* 0x000fc60000000000 */
[----:B------:R-:W-:Y:S04]  /*88e0*/  STS.U8 [R252+UR19+0x4580], R28 ;  /* 0x0045801cfc007988 */ /* 0x000fe80008000013 */
[----:B------:R-:W-:Y:S04]  /*88f0*/  STS.U8 [R252+UR19+0x4980], R27 ;  /* 0x0049801bfc007988 */ /* 0x000fe80008000013 */
[----:B------:R-:W-:Y:S04]  /*8900*/  STS.U8 [R252+UR19+0x4d80], R26 ;  /* 0x004d801afc007988 */ /* 0x000fe80008000013 */
[----:B------:R-:W-:Y:S04]  /*8910*/  STS.U8 [R252+UR19+0x5180], R25 ;  /* 0x00518019fc007988 */ /* 0x000fe80008000013 */
[----:B------:R-:W-:Y:S04]  /*8920*/  STS.U8 [R252+UR19+0x5580], R24 ;  /* 0x00558018fc007988 */ /* 0x000fe80008000013 */
[----:B------:R-:W-:Y:S04]  /*8930*/  STS.U8 [R252+UR19+0x5980], R23 ;  /* 0x00598017fc007988 */ /* 0x000fe80008000013 */
[----:B------:R-:W-:Y:S01]  /*8940*/  STS.U8 [R252+UR19+0x5d80], R22 ;  /* 0x005d8016fc007988 */ /* 0x000fe20008000013 */
[----:B------:R-:W-:-:S03]  /*8950*/  LOP3.LUT R4, R6, 0x50, RZ, 0x3c, !PT ;  /* 0x0000005006047812 */ /* 0x000fc600078e3cff */
[----:B------:R-:W-:Y:S01]  /*8960*/  STS.U8 [R185+UR19+0x4200], R67 ;  /* 0x00420043b9007988 */ /* 0x000fe20008000013 */
[----:B------:R-:W-:-:S04]  /*8970*/  @!UP2 UIADD3 UR6, UPT, UPT, -UR6, 0x100000, URZ ;  /* 0x001000000606a890 */ /* 0x000fc8000fffe1ff */
[----:B------:R-:W-:Y:S02]  /*8980*/  @!UP2 USHF.L.U32 UR7, UR6, 0xb, URZ ;  /* 0x0000000b0607a899 */ /* 0x000fe400080006ff */
[----:B------:R-:W-:Y:S01]  /*8990*/  @!UP2 USHF.L.U32 UR6, UR6, 0x1, URZ ;  /* 0x000000010606a899 */ /* 0x000fe200080006ff */
[----:B------:R-:W-:Y:S04]  /*89a0*/  STS.U8 [R185+UR19+0x4600], R9 ;  /* 0x00460009b9007988 */ /* 0x000fe80008000013 */
[----:B------:R-:W-:Y:S04]  /*89b0*/  STS.U8 [R185+UR19+0x4a00], R20 ;  /* 0x004a0014b9007988 */ /* 0x000fe80008000013 */
[----:B------:R-:W-:Y:S04]  /*89c0*/  STS.U8 [R185+UR19+0x4e00], R19 ;  /* 0x004e0013b9007988 */ /* 0x000fe80008000013 */
[----:B------:R-:W-:Y:S01]  /*89d0*/  STS.U8 [R185+UR19+0x5200], R11 ;  /* 0x0052000bb9007988 */ /* 0x000fe20008000013 */
[----:B------:R-:W-:-:S03]  /*89e0*/  LOP3.LUT R5, R6, 0x60, RZ, 0x3c, !PT ;  /* 0x0000006006057812 */ /* 0x000fc600078e3cff */
[----:B------:R-:W-:Y:S04]  /*89f0*/  STS.U8 [R185+UR19+0x5600], R18 ;  /* 0x00560012b9007988 */ /* 0x000fe80008000013 */
[----:B------:R-:W-:Y:S04]  /*8a00*/  STS.U8 [R185+UR19+0x5a00], R17 ;  /* 0x005a0011b9007988 */ /* 0x000fe80008000013 */
[----:B------:R-:W-:Y:S01]  /*8a10*/  STS.U8 [R185+UR19+0x5e00], R16 ;  /* 0x005e0010b9007988 */ /* 0x000fe20008000013 */
[----:B------:R-:W-:-:S03]  /*8a20*/  VOTEU.ALL UP0, P6 ;  /* 0x0000000000ff7886 */ /* 0x000fc60003000000 */
[----:B------:R-:W-:Y:S04]  /*8a30*/  STS.U8 [R4+UR19+0x4680], R14 ;  /* 0x0046800e04007988 */ /* 0x000fe80008000013 */
[----:B------:R-:W-:Y:S04]  /*8a40*/  STS.U8 [R4+UR19+0x4a80], R13 ;  /* 0x004a800d04007988 */ /* 0x000fe80008000013 */
[----:B------:R-:W-:Y:S04]  /*8a50*/  STS.U8 [R4+UR19+0x4e80], R12 ;  /* 0x004e800c04007988 */ /* 0x000fe80008000013 */
[----:B------:R-:W-:Y:S04]  /*8a60*/  STS.U8 [R4+UR19+0x5280], R50 ;  /* 0x0052803204007988 */ /* 0x000fe80008000013 */
[----:B------:R-:W-:Y:S04]  /*8a70*/  STS.U8 [R4+UR19+0x5680], R51 ;  /* 0x0056803304007988 */ /* 0x000fe80008000013 */
[----:B------:R-:W-:Y:S04]  /*8a80*/  STS.U8 [R4+UR19+0x5a80], R52 ;  /* 0x005a803404007988 */ /* 0x000fe80008000013 */
[----:B------:R-:W-:Y:S04]  /*8a90*/  STS.U8 [R4+UR19+0x5e80], R53 ;  /* 0x005e803504007988 */ /* 0x000fe80008000013 */
[----:B--2---:R0:W-:Y:S04]  /*8aa0*/  STS.U8 [R4+UR19+0x4280], R124 ;  /* 0x0042807c04007988 */ /* 0x0041e80008000013 */
[----:B------:R1:W-:Y:S01]  /*8ab0*/  STS.U8 [R5+UR19+0x4700], R54 ;  /* 0x0047003605007988 */ /* 0x0003e20008000013 */
[----:B0-----:R-:W-:-:S03]  /*8ac0*/  LOP3.LUT R4, R6, 0x70, RZ, 0x3c, !PT ;  /* 0x0000007006047812 */ /* 0x001fc600078e3cff */
[----:B------:R1:W-:Y:S04]  /*8ad0*/  STS.U8 [R5+UR19+0x4300], R125 ;  /* 0x0043007d05007988 */ /* 0x0003e80008000013 */
[----:B------:R1:W-:Y:S04]  /*8ae0*/  STS.U8 [R5+UR19+0x4b00], R55 ;  /* 0x004b003705007988 */ /* 0x0003e80008000013 */
[----:B------:R1:W-:Y:S04]  /*8af0*/  STS.U8 [R5+UR19+0x4f00], R56 ;  /* 0x004f003805007988 */ /* 0x0003e80008000013 */
[----:B------:R1:W-:Y:S04]  /*8b00*/  STS.U8 [R5+UR19+0x5300], R57 ;  /* 0x0053003905007988 */ /* 0x0003e80008000013 */
[----:B------:R1:W-:Y:S04]  /*8b10*/  STS.U8 [R5+UR19+0x5700], R58 ;  /* 0x0057003a05007988 */ /* 0x0003e80008000013 */
[----:B------:R1:W-:Y:S04]  /*8b20*/  STS.U8 [R5+UR19+0x5b00], R48 ;  /* 0x005b003005007988 */ /* 0x0003e80008000013 */
[----:B------:R1:W-:Y:S04]  /*8b30*/  STS.U8 [R5+UR19+0x5f00], R49 ;  /* 0x005f003105007988 */ /* 0x0003e80008000013 */
[----:B---3--:R1:W-:Y:S04]  /*8b40*/  STS.U8 [R4+UR19+0x4380], R46 ;  /* 0x0043802e04007988 */ /* 0x0083e80008000013 */
[----:B------:R1:W-:Y:S04]  /*8b50*/  STS.U8 [R4+UR19+0x4780], R59 ;  /* 0x0047803b04007988 */ /* 0x0003e80008000013 */
[----:B------:R1:W-:Y:S04]  /*8b60*/  STS.U8 [R4+UR19+0x4b80], R60 ;  /* 0x004b803c04007988 */ /* 0x0003e80008000013 */
[----:B------:R1:W-:Y:S04]  /*8b70*/  STS.U8 [R4+UR19+0x4f80], R61 ;  /* 0x004f803d04007988 */ /* 0x0003e80008000013 */
[----:B------:R1:W-:Y:S04]  /*8b80*/  STS.U8 [R4+UR19+0x5380], R62 ;  /* 0x0053803e04007988 */ /* 0x0003e80008000013 */
[----:B------:R1:W-:Y:S04]  /*8b90*/  STS.U8 [R4+UR19+0x5780], R63 ;  /* 0x0057803f04007988 */ /* 0x0003e80008000013 */
[----:B------:R1:W-:Y:S04]  /*8ba0*/  STS.U8 [R4+UR19+0x5b80], R184 ;  /* 0x005b80b804007988 */ /* 0x0003e80008000013 */
[----:B------:R1:W-:Y:S01]  /*8bb0*/  STS.U8 [R4+UR19+0x5f80], R44 ;  /* 0x005f802c04007988 */ /* 0x0003e20008000013 */
[----:B------:R0:W-:Y:S06]  /*8bc0*/  MEMBAR.ALL.CTA ;  /* 0x0000000000007992 */ /* 0x0001ec0000008000 */
[----:B0-----:R-:W-:Y:S04]  /*8bd0*/  FENCE.VIEW.ASYNC.S ;  /* 0x00000000000073c6 */ /* 0x001fe80000000000 */
[----:B------:R-:W0:Y:S02]  /*8be0*/  FENCE.VIEW.ASYNC.S ;  /* 0x00000000000073c6 */ /* 0x000e240000000000 */
[----:B0-----:R1:W0:Y:S02]  /*8bf0*/  @!UP0 SYNCS.EXCH.64 URZ, [UR19+0x9010], UR6 ;  /* 0x0090100613ff85b2 */ /* 0x0012240008000100 */
[----:B0-----:R-:W-:Y:S06]  /*8c00*/  BAR.SYNC.DEFER_BLOCKING 0x0 ;  /* 0x0000000000007b1d */ /* 0x001fec0000010000 */
[----:B-1----:R-:W-:Y:S05]  /*8c10*/  BRA.U UP3, `(.L_x_12) ;  /* 0x00000001034c7547 */ /* 0x002fea000b800000 */
[----:B------:R-:W-:Y:S01]  /*8c20*/  UIADD3 UR6, UPT, UPT, UR19, 0x9010, URZ ;  /* 0x0000901013067890 */ /* 0x000fe2000fffe0ff */
[----:B------:R-:W-:Y:S01]  /*8c30*/  UMOV UR27, 0x80004020 ;  /* 0x80004020001b7882 */ /* 0x000fe20000000000 */
[----:B------:R-:W-:Y:S01]  /*8c40*/  UMOV UR29, 0x40004040 ;  /* 0x40004040001d7882 */ /* 0x000fe20000000000 */
[----:B------:R-:W-:Y:S01]  /*8c50*/  UMOV UR30, 0x0 ;  /* 0x00000000001e7882 */ /* 0x000fe20000000000 */
[----:B------:R-:W-:Y:S01]  /*8c60*/  UMOV UR31, 0x4108010 ;  /* 0x04108010001f7882 */ /* 0x000fe20000000000 */
[----:B------:R-:W-:Y:S01]  /*8c70*/  UMOV UR32, 0x0 ;  /* 0x0000000000207882 */ /* 0x000fe20000000000 */
[----:B------:R-:W-:Y:S01]  /*8c80*/  UMOV UR33, 0x4108010 ;  /* 0x0410801000217882 */ /* 0x000fe20000000000 */
[----:B------:R-:W-:Y:S01]  /*8c90*/  UMOV UR50, 0x0 ;  /* 0x0000000000327882 */ /* 0x000fe20000000000 */
[----:B------:R-:W-:Y:S01]  /*8ca0*/  UMOV UR51, 0x4108010 ;  /* 0x0410801000337882 */ /* 0x000fe20000000000 */
[----:B------:R0:W-:Y:S01]  /*8cb0*/  UTCQMMA gdesc[UR26], gdesc[UR28], tmem[UR16], tmem[UR30], idesc[UR31], !UPT ;  /* 0x00ff1e1c1a0075ea */ /* 0x0001e2000f800310 */
[----:B------:R-:W-:Y:S01]  /*8cc0*/  UMOV UR7, URZ ;  /* 0x000000ff00077c82 */ /* 0x000fe20008000000 */
        /* <DEDUP_REMOVED lines=8> */
.L_x_12:
[----:B------:R-:W1:Y:S01]  /*8d50*/  SYNCS.PHASECHK.TRANS64.TRYWAIT P0, [UR19+0x9010], RZ ;  /* 0x009010ffff0075a7 */ /* 0x000e620008001113 */
[----:B------:R-:W-:-:S04]  /*8d60*/  IADD3 R42, P1, PT, R220, UR10, RZ ;  /* 0x0000000adc2a7c10 */ /* 0x000fc8000ff3e0ff */
[C---:B------:R-:W-:Y:S01]  /*8d70*/  IADD3 R4, P4, PT, R42.reuse, 0x42, RZ ;  /* 0x000000422a047810 */ /* 0x040fe20007f9e0ff */
[----:B------:R-:W-:Y:S01]  /*8d80*/  IMAD.X R62, RZ, RZ, UR11, P1 ;  /* 0x0000000bff3e7e24 */ /* 0x000fe200088e06ff */
[----:B------:R-:W-:Y:S02]  /*8d90*/  IADD3 R63, P5, PT, R42, 0x40, RZ ;  /* 0x000000402a3f7810 */ /* 0x000fe40007fbe0ff */
[-C--:B------:R-:W-:Y:S01]  /*8da0*/  ISETP.GT.U32.AND P1, PT, R4, R0.reuse, PT ;  /* 0x000000000400720c */ /* 0x080fe20003f24070 */
[--C-:B------:R-:W-:Y:S01]  /*8db0*/  IMAD.X R59, RZ, RZ, R62.reuse, P4 ;  /* 0x000000ffff3b7224 */ /* 0x100fe200020e063e */
[C---:B------:R-:W-:Y:S01]  /*8dc0*/  IADD3 R5, P3, PT, R42.reuse, 0x43, RZ ;  /* 0x000000432a057810 */ /* 0x040fe20007f7e0ff */
[--C-:B------:R-:W-:Y:S01]  /*8dd0*/  IMAD.X R60, RZ, RZ, R62.reuse, P5 ;  /* 0x000000ffff3c7224 */ /* 0x100fe200028e063e */
[C---:B------:R-:W-:Y:S02]  /*8de0*/  IADD3 R4, P5, PT, R42.reuse, 0x44, RZ ;  /* 0x000000442a047810 */ /* 0x040fe40007fbe0ff */
[----:B------:R-:W-:Y:S01]  /*8df0*/  IADD3 R61, P4, PT, R42, 0x45, RZ ;  /* 0x000000452a3d7810 */ /* 0x000fe20007f9e0ff */
[--C-:B------:R-:W-:Y:S01]  /*8e00*/  IMAD.X R53, RZ, RZ, R62.reuse, P3 ;  /* 0x000000ffff357224 */ /* 0x100fe200018e063e */
[-C--:B------:R-:W-:Y:S01]  /*8e10*/  ISETP.GT.U32.AND P2, PT, R5, R0.reuse, PT ;  /* 0x000000000500720c */ /* 0x080fe20003f44070 */
[--C-:B------:R-:W-:Y:S01]  /*8e20*/  IMAD.X R58, RZ, RZ, R62.reuse, P5 ;  /* 0x000000ffff3a7224 */ /* 0x100fe200028e063e */
[----:B------:R-:W-:Y:S01]  /*8e30*/  ISETP.GT.U32.AND P3, PT, R4, R0, PT ;  /* 0x000000000400720c */ /* 0x000fe20003f64070 */
[----:B------:R-:W-:Y:S01]  /*8e40*/  IMAD.X R57, RZ, RZ, R62, P4 ;  /* 0x000000ffff397224 */ /* 0x000fe200020e063e */
[----:B------:R-:W-:-:S02]  /*8e50*/  IADD3 R37, P5, PT, R42, 0x46, RZ ;  /* 0x000000462a257810 */ /* 0x000fc40007fbe0ff */
[----:B------:R-:W-:Y:S01]  /*8e60*/  IADD3 R38, P4, PT, R42, 0x47, RZ ;  /* 0x000000472a267810 */ /* 0x000fe20007f9e0ff */
[----:B-1----:R-:W-:-:S12]  /*8e70*/  @!P0 BRA `(.L_x_13) ;  /* 0x0000006400a08947 */ /* 0x002fd80003800000 */
.L_x_22:
[----:B------:R-:W-:Y:S01]  /*8e80*/  BAR.SYNC.DEFER_BLOCKING 0x0 ;  /* 0x0000000000007b1d */ /* 0x000fe20000010000 */
[C---:B------:R-:W-:Y:S01]  /*8e90*/  IADD3 R39, P0, PT, R42.reuse, 0x48, RZ ;  /* 0x000000482a277810 */ /* 0x040fe20007f1e0ff */
[--C-:B------:R-:W-:Y:S01]  /*8ea0*/  IMAD.X R56, RZ, RZ, R62.reuse, P5 ;  /* 0x000000ffff387224 */ /* 0x100fe200028e063e */
[C---:B------:R-:W-:Y:S01]  /*8eb0*/  IADD3 R45, P5, PT, R42.reuse, 0x49, RZ ;  /* 0x000000492a2d7810 */ /* 0x040fe20007fbe0ff */
[--C-:B------:R-:W-:Y:S01]  /*8ec0*/  IMAD.X R55, RZ, RZ, R62.reuse, P4 ;  /* 0x000000ffff377224 */ /* 0x100fe200020e063e */
[C---:B------:R-:W-:Y:S01]  /*8ed0*/  IADD3 R48, P4, PT, R42.reuse, 0x4a, RZ ;  /* 0x0000004a2a307810 */ /* 0x040fe20007f9e0ff */
[--C-:B------:R-:W-:Y:S01]  /*8ee0*/  IMAD.X R54, RZ, RZ, R62.reuse, P0 ;  /* 0x000000ffff367224 */ /* 0x100fe200000e063e */
[C---:B------:R-:W-:Y:S01]  /*8ef0*/  IADD3 R40, P0, PT, R42.reuse, 0x4b, RZ ;  /* 0x0000004b2a287810 */ /* 0x040fe20007f1e0ff */
[----:B------:R-:W-:Y:S01]  /*8f00*/  LDTM.16dp32bit_t0_t15.x32 R4, tmem[UR17+0x100000] ;  /* 0x10000011000479ee */ /* 0x000fe20008a80000 */
[----:B------:R-:W1:Y:S01]  /*8f10*/  LDTM.16dp32bit_t16_t31.x32 R4, tmem[UR17+0x100020] ;  /* 0x10002011000479ee */ /* 0x000e620008aa0000 */
[--C-:B------:R-:W-:Y:S01]  /*8f20*/  IMAD.X R52, RZ, RZ, R62.reuse, P5 ;  /* 0x000000ffff347224 */ /* 0x100fe200028e063e */
[C---:B------:R-:W-:Y:S01]  /*8f30*/  IADD3 R41, P5, PT, R42.reuse, 0x4c, RZ ;  /* 0x0000004c2a297810 */ /* 0x040fe20007fbe0ff */
[--C-:B------:R-:W-:Y:S01]  /*8f40*/  IMAD.X R47, RZ, RZ, R62.reuse, P4 ;  /* 0x000000ffff2f7224 */ /* 0x100fe200020e063e */
[C---:B------:R-:W-:Y:S01]  /*8f50*/  IADD3 R44, P4, PT, R42.reuse, 0x4d, RZ ;  /* 0x0000004d2a2c7810 */ /* 0x040fe20007f9e0ff */
[--C-:B------:R-:W-:Y:S01]  /*8f60*/  IMAD.X R51, RZ, RZ, R62.reuse, P0 ;  /* 0x000000ffff337224 */ /* 0x100fe200000e063e */
[C---:B------:R-:W-:Y:S01]  /*8f70*/  IADD3 R46, P0, PT, R42.reuse, 0x4e, RZ ;  /* 0x0000004e2a2e7810 */ /* 0x040fe20007f1e0ff */
[--C-:B------:R-:W-:Y:S01]  /*8f80*/  IMAD.X R50, RZ, RZ, R62.reuse, P5 ;  /* 0x000000ffff327224 */ /* 0x100fe200028e063e */
[----:B------:R-:W-:Y:S01]  /*8f90*/  IADD3 R42, P5, PT, R42, 0x4f, RZ ;  /* 0x0000004f2a2a7810 */ /* 0x000fe20007fbe0ff */
[--C-:B------:R-:W-:Y:S01]  /*8fa0*/  IMAD.X R43, RZ, RZ, R62.reuse, P4 ;  /* 0x000000ffff2b7224 */ /* 0x100fe200020e063e */
[CC--:B------:R-:W-:Y:S01]  /*8fb0*/  ISETP.GT.U32.AND P4, PT, R63.reuse, R0.reuse, PT ;  /* 0x000000003f00720c */ /* 0x0c0fe20003f84070 */
[--C-:B------:R-:W-:Y:S01]  /*8fc0*/  IMAD.X R49, RZ, RZ, R62.reuse, P0 ;  /* 0x000000ffff317224 */ /* 0x100fe200000e063e */
[-C--:B------:R-:W-:Y:S01]  /*8fd0*/  ISETP.GE.U32.AND P0, PT, R63, R0.reuse, PT ;  /* 0x000000003f00720c */ /* 0x080fe20003f06070 */
[----:B------:R-:W-:Y:S01]  /*8fe0*/  IMAD.X R62, RZ, RZ, R62, P5 ;  /* 0x000000ffff3e7224 */ /* 0x000fe200028e063e */
[----:B------:R-:W-:Y:S01]  /*8ff0*/  ISETP.GT.U32.AND.EX P2, PT, R53, RZ, PT, P2 ;  /* 0x000000ff3500720c */ /* 0x000fe20003f44120 */
[----:B0-----:R-:W-:Y:S01]  /*9000*/  UIADD3 UR27, UP0, UPT, UR10, 0x40, URZ ;  /* 0x000000400a1b7890 */ /* 0x001fe2000ff1e0ff */
[----:B------:R-:W-:Y:S01]  /*9010*/  ISETP.GT.U32.AND.EX P4, PT, R60, RZ, PT, P4 ;  /* 0x000000ff3c00720c */ /* 0x000fe20003f84140 */
[----:B------:R-:W-:Y:S01]  /*9020*/  USHF.L.U32 UR8, UR8, 0x1f, URZ ;  /* 0x0000001f08087899 */ /* 0x000fe200080006ff */
[----:B------:R-:W-:Y:S01]  /*9030*/  ISETP.GT.U32.AND.EX P3, PT, R58, RZ, PT, P3 ;  /* 0x000000ff3a00720c */ /* 0x000fe20003f64130 */
[----:B------:R-:W-:Y:S01]  /*9040*/  UIADD3.X UR29, UPT, UPT, URZ, UR11, URZ, UP0, !UPT ;  /* 0x0000000bff1d7290 */ /* 0x000fe200087fe4ff */
[----:B------:R-:W-:Y:S01]  /*9050*/  ISETP.GE.U32.AND.EX P0, PT, R60, RZ, PT, P0 ;  /* 0x000000ff3c00720c */ /* 0x000fe20003f06100 */
[----:B------:R-:W0:Y:S01]  /*9060*/  @!P6 SYNCS.CCTL.IV [UR19+0x9010] ;  /* 0x00901000ff00e9b1 */ /* 0x000e220008000013 */
[-C--:B------:R-:W-:Y:S01]  /*9070*/  ISETP.GT.U32.AND P5, PT, R61, R0.reuse, PT ;  /* 0x000000003d00720c */ /* 0x080fe20003fa4070 */
[----:B------:R-:W-:Y:S01]  /*9080*/  NOP ;  /* 0x0000000000007918 */ /* 0x000fe20000000000 */
[----:B-1----:R-:W-:Y:S01]  /*9090*/  FMUL R7, R7, UR56 ;  /* 0x0000003807077c20 */ /* 0x002fe20008400000 */
[----:B------:R-:W-:Y:S01]  /*90a0*/  FMUL R4, R4, UR56 ;  /* 0x0000003804047c20 */ /* 0x000fe20008400000 */
[----:B------:R-:W-:Y:S01]  /*90b0*/  FMUL R8, R8, UR56 ;  /* 0x0000003808087c20 */ /* 0x000fe20008400000 */
[----:B------:R-:W-:Y:S01]  /*90c0*/  FMUL R5, R5, UR56 ;  /* 0x0000003805057c20 */ /* 0x000fe20008400000 */
[----:B------:R-:W-:Y:S01]  /*90d0*/  FMUL R6, R6, UR56 ;  /* 0x0000003806067c20 */ /* 0x000fe20008400000 */
[----:B------:R-:W-:Y:S01]  /*90e0*/  FSEL R7, R7, -INF , !P2 ;  /* 0xff80000007077808 */ /* 0x000fe20005000000 */
[----:B------:R-:W-:Y:S01]  /*90f0*/  FMUL R9, R9, UR56 ;  /* 0x0000003809097c20 */ /* 0x000fe20008400000 */
[-C--:B------:R-:W-:Y:S01]  /*9100*/  ISETP.GT.U32.AND P2, PT, R45, R0.reuse, PT ;  /* 0x000000002d00720c */ /* 0x080fe20003f44070 */
[----:B------:R-:W-:Y:S01]  /*9110*/  FMUL R13, R13, UR56 ;  /* 0x000000380d0d7c20 */ /* 0x000fe20008400000 */
[----:B------:R-:W-:Y:S01]  /*9120*/  FSEL R4, R4, -INF , !P4 ;  /* 0xff80000004047808 */ /* 0x000fe20006000000 */
[----:B------:R-:W-:Y:S01]  /*9130*/  FMUL R10, R10, UR56 ;  /* 0x000000380a0a7c20 */ /* 0x000fe20008400000 */
[----:B------:R-:W-:Y:S01]  /*9140*/  FSEL R8, R8, -INF , !P3 ;  /* 0xff80000008087808 */ /* 0x000fe20005800000 */
[----:B------:R-:W-:Y:S01]  /*9150*/  FMUL R14, R14, UR56 ;  /* 0x000000380e0e7c20 */ /* 0x000fe20008400000 */
[-C--:B------:R-:W-:Y:S01]  /*9160*/  ISETP.GT.U32.AND P4, PT, R37, R0.reuse, PT ;  /* 0x000000002500720c */ /* 0x080fe20003f84070 */
[----:B------:R-:W-:Y:S01]  /*9170*/  FMUL R15, R15, UR56 ;  /* 0x000000380f0f7c20 */ /* 0x000fe20008400000 */
[----:B------:R-:W-:Y:S01]  /*9180*/  FSEL R5, R5, -INF , !P0 ;  /* 0xff80000005057808 */ /* 0x000fe20004000000 */
[----:B------:R-:W-:Y:S01]  /*9190*/  FMUL R11, R11, UR56 ;  /* 0x000000380b0b7c20 */ /* 0x000fe20008400000 */
[-C--:B------:R-:W-:Y:S01]  /*91a0*/  ISETP.GT.U32.AND P3, PT, R48, R0.reuse, PT ;  /* 0x000000003000720c */ /* 0x080fe20003f64070 */
[----:B------:R-:W-:Y:S01]  /*91b0*/  FMUL R16, R16, UR56 ;  /* 0x0000003810107c20 */ /* 0x000fe20008400000 */
[-C--:B------:R-:W-:Y:S01]  /*91c0*/  ISETP.GT.U32.AND P0, PT, R38, R0.reuse, PT ;  /* 0x000000002600720c */ /* 0x080fe20003f04070 */
[----:B------:R-:W-:Y:S01]  /*91d0*/  VIADD R38, R220, 0x1e ;  /* 0x0000001edc267836 */ /* 0x000fe20000000000 */
[----:B------:R-:W-:Y:S01]  /*91e0*/  ISETP.GT.U32.AND.EX P1, PT, R59, RZ, PT, P1 ;  /* 0x000000ff3b00720c */ /* 0x000fe20003f24110 */
[----:B------:R-:W-:Y:S01]  /*91f0*/  FMUL R12, R12, UR56 ;  /* 0x000000380c0c7c20 */ /* 0x000fe20008400000 */
        /* <DEDUP_REMOVED lines=8> */
[----:B------:R-:W-:Y:S01]  /*9280*/  FSEL R6, R6, -INF , !P1 ;  /* 0xff80000006067808 */ /* 0x000fe20004800000 */
[----:B------:R-:W-:Y:S01]  /*9290*/  FMUL R22, R22, UR56 ;  /* 0x0000003816167c20 */ /* 0x000fe20008400000 */
[----:B------:R-:W-:Y:S01]  /*92a0*/  FSEL R9, R9, -INF , !P5 ;  /* 0xff80000009097808 */ /* 0x000fe20006800000 */
[----:B------:R-:W-:Y:S01]  /*92b0*/  FMUL R23, R23, UR56 ;  /* 0x0000003817177c20 */ /* 0x000fe20008400000 */
[----:B------:R-:W-:Y:S01]  /*92c0*/  FSEL R37, R13, -INF , !P2 ;  /* 0xff8000000d257808 */ /* 0x000fe20005000000 */
[----:B------:R-:W-:Y:S01]  /*92d0*/  VIADD R13, R220, 0x1f ;  /* 0x0000001fdc0d7836 */ /* 0x000fe20000000000 */
[-C--:B------:R-:W-:Y:S01]  /*92e0*/  ISETP.GT.U32.AND P1, PT, R39, R0.reuse, PT ;  /* 0x000000002700720c */ /* 0x080fe20003f24070 */
[----:B------:R-:W-:Y:S01]  /*92f0*/  FMUL R24, R24, UR56 ;  /* 0x0000003818187c20 */ /* 0x000fe20008400000 */
[-C--:B------:R-:W-:Y:S01]  /*9300*/  ISETP.GT.U32.AND P5, PT, R40, R0.reuse, PT ;  /* 0x000000002800720c */ /* 0x080fe20003fa4070 */
[----:B------:R-:W-:Y:S01]  /*9310*/  FMUL R25, R25, UR56 ;  /* 0x0000003819197c20 */ /* 0x000fe20008400000 */
[----:B------:R-:W-:Y:S01]  /*9320*/  LOP3.LUT R39, R38, UR27, RZ, 0xfc, !PT ;  /* 0x0000001b26277c12 */ /* 0x000fe2000f8efcff */
[----:B------:R-:W-:Y:S01]  /*9330*/  FMUL R26, R26, UR56 ;  /* 0x000000381a1a7c20 */ /* 0x000fe20008400000 */
[----:B------:R-:W-:Y:S01]  /*9340*/  FSEL R10, R10, -INF , !P4 ;  /* 0xff8000000a0a7808 */ /* 0x000fe20006000000 */
[----:B------:R-:W-:Y:S01]  /*9350*/  FMUL R27, R27, UR56 ;  /* 0x000000381b1b7c20 */ /* 0x000fe20008400000 */
[----:B------:R-:W-:Y:S01]  /*9360*/  FSEL R38, R14, -INF , !P3 ;  /* 0xff8000000e267808 */ /* 0x000fe20005800000 */
[----:B------:R-:W-:Y:S01]  /*9370*/  VIADD R14, R220, 0x1d ;  /* 0x0000001ddc0e7836 */ /* 0x000fe20000000000 */
[----:B------:R-:W-:Y:S01]  /*9380*/  ISETP.GT.U32.AND P4, PT, R41, R0, PT ;  /* 0x000000002900720c */ /* 0x000fe20003f84070 */
[----:B------:R-:W-:Y:S01]  /*9390*/  FMUL R30, R30, UR56 ;  /* 0x000000381e1e7c20 */ /* 0x000fe20008400000 */
[----:B------:R-:W-:Y:S01]  /*93a0*/  ISETP.GT.U32.AND.EX P5, PT, R51, RZ, PT, P5 ;  /* 0x000000ff3300720c */ /* 0x000fe20003fa4150 */
[----:B------:R-:W-:Y:S01]  /*93b0*/  FMUL R32, R32, UR56 ;  /* 0x0000003820207c20 */ /* 0x000fe20008400000 */
[----:B------:R-:W-:Y:S01]  /*93c0*/  ISETP.GT.U32.AND.EX P0, PT, R55, RZ, PT, P0 ;  /* 0x000000ff3700720c */ /* 0x000fe20003f04100 */
[----:B------:R-:W-:Y:S01]  /*93d0*/  FMUL R34, R34, UR56 ;  /* 0x0000003822227c20 */ /* 0x000fe20008400000 */
[----:B------:R-:W-:Y:S01]  /*93e0*/  LOP3.LUT R13, R13, UR27, RZ, 0xfc, !PT ;  /* 0x0000001b0d0d7c12 */ /* 0x000fe2000f8efcff */
[----:B------:R-:W-:Y:S01]  /*93f0*/  USHF.R.S32.HI UR6, URZ, 0x1f, UR34 ;  /* 0x0000001fff067899 */ /* 0x000fe20008011422 */
[----:B------:R-:W-:-:S02]  /*9400*/  ISETP.GT.U32.AND.EX P4, PT, R50, RZ, PT, P4 ;  /* 0x000000ff3200720c */ /* 0x000fc40003f84140 */
[----:B------:R-:W-:Y:S02]  /*9410*/  ISETP.GT.U32.AND.EX P1, PT, R54, RZ, PT, P1 ;  /* 0x000000ff3600720c */ /* 0x000fe40003f24110 */
[----:B------:R-:W-:Y:S02]  /*9420*/  FSEL R15, R15, -INF , !P5 ;  /* 0xff8000000f0f7808 */ /* 0x000fe40006800000 */
[----:B------:R-:W-:Y:S02]  /*9430*/  LOP3.LUT R14, R14, UR27, RZ, 0xfc, !PT ;  /* 0x0000001b0e0e7c12 */ /* 0x000fe4000f8efcff */
[----:B------:R-:W-:Y:S02]  /*9440*/  FSEL R11, R11, -INF , !P0 ;  /* 0xff8000000b0b7808 */ /* 0x000fe40004000000 */
[-C--:B------:R-:W-:Y:S01]  /*9450*/  ISETP.GT.U32.AND P3, PT, R13, R0.reuse, PT ;  /* 0x000000000d00720c */ /* 0x080fe20003f64070 */
[----:B------:R-:W-:Y:S01]  /*9460*/  VIADD R13, R220, 0x19 ;  /* 0x00000019dc0d7836 */ /* 0x000fe20000000000 */
[-C--:B------:R-:W-:Y:S01]  /*9470*/  ISETP.GT.U32.AND P5, PT, R39, R0.reuse, PT ;  /* 0x000000002700720c */ /* 0x080fe20003fa4070 */
[----:B------:R-:W-:Y:S01]  /*9480*/  FMUL R39, R17, UR56 ;  /* 0x0000003811277c20 */ /* 0x000fe20008400000 */
[----:B------:R-:W-:-:S02]  /*9490*/  ISETP.GT.U32.AND P0, PT, R44, R0, PT ;  /* 0x000000002c00720c */ /* 0x000fc40003f04070 */
[----:B------:R-:W-:Y:S02]  /*94a0*/  FSEL R17, R16, -INF , !P4 ;  /* 0xff80000010117808 */ /* 0x000fe40006000000 */
[----:B------:R-:W-:Y:S02]  /*94b0*/  FSEL R12, R12, -INF , !P1 ;  /* 0xff8000000c0c7808 */ /* 0x000fe40004800000 */
[-C--:B------:R-:W-:Y:S01]  /*94c0*/  ISETP.GT.U32.AND P4, PT, R14, R0.reuse, PT ;  /* 0x000000000e00720c */ /* 0x080fe20003f84070 */
[----:B------:R-:W-:Y:S01]  /*94d0*/  VIADD R14, R220, 0x10 ;  /* 0x00000010dc0e7836 */ /* 0x000fe20000000000 */
[----:B------:R-:W-:Y:S02]  /*94e0*/  ISETP.GT.U32.AND P1, PT, R46, R0, PT ;  /* 0x000000002e00720c */ /* 0x000fe40003f24070 */
[----:B------:R-:W-:Y:S02]  /*94f0*/  ISETP.GT.U32.AND.EX P0, PT, R43, RZ, PT, P0 ;  /* 0x000000ff2b00720c */ /* 0x000fe40003f04100 */
[----:B------:R-:W-:-:S02]  /*9500*/  LOP3.LUT R13, R13, UR27, RZ, 0xfc, !PT ;  /* 0x0000001b0d0d7c12 */ /* 0x000fc4000f8efcff */
[----:B------:R-:W-:Y:S02]  /*9510*/  ISETP.GT.U32.AND.EX P1, PT, R49, RZ, PT, P1 ;  /* 0x000000ff3100720c */ /* 0x000fe40003f24110 */
[----:B------:R-:W-:Y:S02]  /*9520*/  FSEL R16, R39, -INF , !P0 ;  /* 0xff80000027107808 */ /* 0x000fe40004000000 */
[----:B------:R-:W-:Y:S02]  /*9530*/  LOP3.LUT R14, R14, UR27, RZ, 0xfc, !PT ;  /* 0x0000001b0e0e7c12 */ /* 0x000fe4000f8efcff */
[-C--:B------:R-:W-:Y:S01]  /*9540*/  ISETP.GT.U32.AND P0, PT, R13, R0.reuse, PT ;  /* 0x000000000d00720c */ /* 0x080fe20003f04070 */
[----:B------:R-:W-:Y:S01]  /*9550*/  VIADD R13, R220, 0x11 ;  /* 0x00000011dc0d7836 */ /* 0x000fe20000000000 */
[-C--:B------:R-:W-:Y:S02]  /*9560*/  ISETP.GT.U32.AND P2, PT, R42, R0.reuse, PT ;  /* 0x000000002a00720c */ /* 0x080fe40003f44070 */
[----:B------:R-:W-:Y:S01]  /*9570*/  FSEL R39, R18, -INF , !P1 ;  /* 0xff80000012277808 */ /* 0x000fe20004800000 */
[----:B------:R-:W-:Y:S01]  /*9580*/  IMAD.U32 R18, RZ, RZ, UR29 ;  /* 0x0000001dff127e24 */ /* 0x000fe2000f8e00ff */
[----:B------:R-:W-:Y:S01]  /*9590*/  ISETP.GT.U32.AND P1, PT, R14, R0, PT ;  /* 0x000000000e00720c */ /* 0x000fe20003f24070 */
[----:B------:R-:W-:Y:S01]  /*95a0*/  VIADD R14, R220, 0x12 ;  /* 0x00000012dc0e7836 */ /* 0x000fe20000000000 */
[----:B------:R-:W-:-:S02]  /*95b0*/  ISETP.GT.U32.AND.EX P2, PT, R62, RZ, PT, P2 ;  /* 0x000000ff3e00720c */ /* 0x000fc40003f44120 */
[----:B------:R-:W-:Y:S02]  /*95c0*/  LOP3.LUT R13, R13, UR27, RZ, 0xfc, !PT ;  /* 0x0000001b0d0d7c12 */ /* 0x000fe4000f8efcff */
[----:B------:R-:W-:Y:S02]  /*95d0*/  ISETP.GT.U32.AND.EX P1, PT, R18, RZ, PT, P1 ;  /* 0x000000ff1200720c */ /* 0x000fe40003f24110 */
[----:B------:R-:W-:Y:S02]  /*95e0*/  FSEL R19, R19, -INF , !P2 ;  /* 0xff80000013137808 */ /* 0x000fe40005000000 */
[----:B------:R-:W-:Y:S02]  /*95f0*/  LOP3.LUT R14, R14, UR27, RZ, 0xfc, !PT ;  /* 0x0000001b0e0e7c12 */ /* 0x000fe4000f8efcff */
[----:B------:R-:W-:Y:S01]  /*9600*/  ISETP.GT.U32.AND P2, PT, R13, R0, PT ;  /* 0x000000000d00720c */ /* 0x000fe20003f44070 */
[----:B------:R-:W-:Y:S01]  /*9610*/  VIADD R13, R220, 0x13 ;  /* 0x00000013dc0d7836 */ /* 0x000fe20000000000 */
[----:B------:R-:W-:-:S02]  /*9620*/  FSEL R20, R20, -INF , !P1 ;  /* 0xff80000014147808 */ /* 0x000fc40004800000 */
[----:B------:R-:W-:Y:S01]  /*9630*/  ISETP.GT.U32.AND P1, PT, R14, R0, PT ;  /* 0x000000000e00720c */ /* 0x000fe20003f24070 */
[----:B------:R-:W-:Y:S01]  /*9640*/  VIADD R14, R220, 0x14 ;  /* 0x00000014dc0e7836 */ /* 0x000fe20000000000 */
[C---:B------:R-:W-:Y:S02]  /*9650*/  ISETP.GT.U32.AND.EX P2, PT, R18.reuse, RZ, PT, P2 ;  /* 0x000000ff1200720c */ /* 0x040fe40003f44120 */
[----:B------:R-:W-:Y:S02]  /*9660*/  LOP3.LUT R13, R13, UR27, RZ, 0xfc, !PT ;  /* 0x0000001b0d0d7c12 */ /* 0x000fe4000f8efcff */
[----:B------:R-:W-:Y:S02]  /*9670*/  ISETP.GT.U32.AND.EX P1, PT, R18, RZ, PT, P1 ;  /* 0x000000ff1200720c */ /* 0x000fe40003f24110 */
[----:B------:R-:W-:Y:S02]  /*9680*/  FSEL R21, R21, -INF , !P2 ;  /* 0xff80000015157808 */ /* 0x000fe40005000000 */
[----:B------:R-:W-:-:S02]  /*9690*/  LOP3.LUT R14, R14, UR27, RZ, 0xfc, !PT ;  /* 0x0000001b0e0e7c12 */ /* 0x000fc4000f8efcff */
[-C--:B------:R-:W-:Y:S01]  /*96a0*/  ISETP.GT.U32.AND P2, PT, R13, R0.reuse, PT ;  /* 0x000000000d00720c */ /* 0x080fe20003f44070 */
[----:B------:R-:W-:Y:S01]  /*96b0*/  VIADD R13, R220, 0x15 ;  /* 0x00000015dc0d7836 */ /* 0x000fe20000000000 */
[----:B------:R-:W-:Y:S02]  /*96c0*/  FSEL R22, R22, -INF , !P1 ;  /* 0xff80000016167808 */ /* 0x000fe40004800000 */
[----:B------:R-:W-:Y:S01]  /*96d0*/  ISETP.GT.U32.AND P1, PT, R14, R0, PT ;  /* 0x000000000e00720c */ /* 0x000fe20003f24070 */
[----:B------:R-:W-:Y:S01]  /*96e0*/  VIADD R14, R220, 0x16 ;  /* 0x00000016dc0e7836 */ /* 0x000fe20000000000 */
[----:B------:R-:W-:Y:S02]  /*96f0*/  FMNMX3 R40, R4, R5, R6, !PT ;  /* 0x0000000504287276 */ /* 0x000fe40007800006 */
[----:B------:R-:W-:Y:S02]  /*9700*/  ISETP.GT.U32.AND.EX P2, PT, R18, RZ, PT, P2 ;  /* 0x000000ff1200720c */ /* 0x000fe40003f44120 */
[----:B------:R-:W-:-:S02]  /*9710*/  LOP3.LUT R13, R13, UR27, RZ, 0xfc, !PT ;  /* 0x0000001b0d0d7c12 */ /* 0x000fc4000f8efcff */
[----:B------:R-:W-:Y:S02]  /*9720*/  FMNMX3 R40, R40, R7, R8, !PT ;  /* 0x0000000728287276 */ /* 0x000fe40007800008 */
[----:B------:R-:W-:Y:S02]  /*9730*/  ISETP.GT.U32.AND.EX P1, PT, R18, RZ, PT, P1 ;  /* 0x000000ff1200720c */ /* 0x000fe40003f24110 */
[----:B------:R-:W-:Y:S02]  /*9740*/  FSEL R23, R23, -INF , !P2 ;  /* 0xff80000017177808 */ /* 0x000fe40005000000 */
[----:B------:R-:W-:Y:S02]  /*9750*/  LOP3.LUT R14, R14, UR27, RZ, 0xfc, !PT ;  /* 0x0000001b0e0e7c12 */ /* 0x000fe4000f8efcff */
[----:B------:R-:W-:Y:S01]  /*9760*/  ISETP.GT.U32.AND P2, PT, R13, R0, PT ;  /* 0x000000000d00720c */ /* 0x000fe20003f44070 */
[----:B------:R-:W-:Y:S01]  /*9770*/  VIADD R13, R220, 0x17 ;  /* 0x00000017dc0d7836 */ /* 0x000fe20000000000 */
[----:B------:R-:W-:-:S02]  /*9780*/  FMNMX3 R40, R40, R9, R10, !PT ;  /* 0x0000000928287276 */ /* 0x000fc4000780000a */
[----:B------:R-:W-:Y:S02]  /*9790*/  FSEL R24, R24, -INF , !P1 ;  /* 0xff80000018187808 */ /* 0x000fe40004800000 */
[----:B------:R-:W-:Y:S01]  /*97a0*/  ISETP.GT.U32.AND P1, PT, R14, R0, PT ;  /* 0x000000000e00720c */ /* 0x000fe20003f24070 */
[----:B------:R-:W-:Y:S01]  /*97b0*/  VIADD R14, R220, 0x18 ;  /* 0x00000018dc0e7836 */ /* 0x000fe20000000000 */
[----:B------:R-:W-:Y:S02]  /*97c0*/  ISETP.GT.U32.AND.EX P2, PT, R18, RZ, PT, P2 ;  /* 0x000000ff1200720c */ /* 0x000fe40003f44120 */
[----:B------:R-:W-:Y:S02]  /*97d0*/  FMNMX3 R40, R40, R11, R12, !PT ;  /* 0x0000000b28287276 */ /* 0x000fe4000780000c */
[----:B------:R-:W-:Y:S02]  /*97e0*/  LOP3.LUT R13, R13, UR27, RZ, 0xfc, !PT ;  /* 0x0000001b0d0d7c12 */ /* 0x000fe4000f8efcff */
[----:B------:R-:W-:Y:S01]  /*97f0*/  ISETP.GT.U32.AND.EX P1, PT, R18, RZ, PT, P1 ;  /* 0x000000ff1200720c */ /* 0x000fe20003f24110 */
[----:B------:R-:W-:Y:S01]  /*9800*/  VIADD R18, R220, 0x1c ;  /* 0x0000001cdc127836 */ /* 0x000fe20000000000 */
[----:B------:R-:W-:-:S02]  /*9810*/  FSEL R25, R25, -INF , !P2 ;  /* 0xff80000019197808 */ /* 0x000fc40005000000 */
[----:B------:R-:W-:Y:S02]  /*9820*/  LOP3.LUT R14, R14, UR27, RZ, 0xfc, !PT ;  /* 0x0000001b0e0e7c12 */ /* 0x000fe4000f8efcff */
[----:B------:R-:W-:Y:S02]  /*9830*/  FMNMX3 R40, R40, R37, R38, !PT ;  /* 0x0000002528287276 */ /* 0x000fe40007800026 */
[-C--:B------:R-:W-:Y:S01]  /*9840*/  ISETP.GT.U32.AND P2, PT, R13, R0.reuse, PT ;  /* 0x000000000d00720c */ /* 0x080fe20003f44070 */
[----:B------:R-:W-:Y:S01]  /*9850*/  IMAD.U32 R13, RZ, RZ, UR29 ;  /* 0x0000001dff0d7e24 */ /* 0x000fe2000f8e00ff */
[----:B------:R-:W-:Y:S02]  /*9860*/  FSEL R26, R26, -INF , !P1 ;  /* 0xff8000001a1a7808 */ /* 0x000fe40004800000 */
[----:B------:R-:W-:Y:S01]  /*9870*/  ISETP.GT.U32.AND P1, PT, R14, R0, PT ;  /* 0x000000000e00720c */ /* 0x000fe20003f24070 */
[----:B------:R-:W-:Y:S01]  /*9880*/  IMAD.U32 R14, RZ, RZ, UR29 ;  /* 0x0000001dff0e7e24 */ /* 0x000fe2000f8e00ff */
[----:B------:R-:W-:-:S02]  /*9890*/  FMNMX3 R40, R40, R15, R17, !PT ;  /* 0x0000000f28287276 */ /* 0x000fc40007800011 */
[C---:B------:R-:W-:Y:S02]  /*98a0*/  ISETP.GT.U32.AND.EX P2, PT, R13.reuse, RZ, PT, P2 ;  /* 0x000000ff0d00720c */ /* 0x040fe40003f44120 */
[----:B------:R-:W-:Y:S02]  /*98b0*/  LOP3.LUT R18, R18, UR27, RZ, 0xfc, !PT ;  /* 0x0000001b12127c12 */ /* 0x000fe4000f8efcff */
[----:B------:R-:W-:Y:S02]  /*98c0*/  FMNMX3 R40, R40, R16, R39, !PT ;  /* 0x0000001028287276 */ /* 0x000fe40007800027 */
[----:B------:R-:W-:Y:S01]  /*98d0*/  ISETP.GT.U32.AND.EX P0, PT, R14, RZ, PT, P0 ;  /* 0x000000ff0e00720c */ /* 0x000fe20003f04100 */
[C---:B------:R-:W-:Y:S01]  /*98e0*/  VIADD R14, R220.reuse, 0x1a ;  /* 0x0000001adc0e7836 */ /* 0x040fe20000000000 */
[----:B------:R-:W-:Y:S01]  /*98f0*/  ISETP.GT.U32.AND.EX P1, PT, R13, RZ, PT, P1 ;  /* 0x000000ff0d00720c */ /* 0x000fe20003f24110 */
[----:B------:R-:W-:Y:S01]  /*9900*/  VIADD R13, R220, 0x1b ;  /* 0x0000001bdc0d7836 */ /* 0x000fe20000000000 */
[----:B------:R-:W-:-:S02]  /*9910*/  FSEL R27, R27, -INF , !P2 ;  /* 0xff8000001b1b7808 */ /* 0x000fc40005000000 */
[----:B------:R-:W-:Y:S01]  /*9920*/  ISETP.GT.U32.AND P2, PT, R18, R0, PT ;  /* 0x000000001200720c */ /* 0x000fe20003f44070 */
[----:B------:R-:W-:Y:S01]  /*9930*/  FMUL R18, R28, UR56 ;  /* 0x000000381c127c20 */ /* 0x000fe20008400000 */
[----:B------:R-:W-:Y:S01]  /*9940*/  FMNMX3 R40, R40, R19, R20, !PT ;  /* 0x0000001328287276 */ /* 0x000fe20007800014 */
[----:B------:R-:W-:Y:S01]  /*9950*/  FMUL R28, R29, UR56 ;  /* 0x000000381d1c7c20 */ /* 0x000fe20008400000 */
[----:B------:R-:W-:Y:S02]  /*9960*/  LOP3.LUT R13, R13, UR27, RZ, 0xfc, !PT ;  /* 0x0000001b0d0d7c12 */ /* 0x000fe4000f8efcff */
[----:B------:R-:W-:Y:S02]  /*9970*/  LOP3.LUT R14, R14, UR27, RZ, 0xfc, !PT ;  /* 0x0000001b0e0e7c12 */ /* 0x000fe4000f8efcff */
[----:B------:R-:W-:Y:S02]  /*9980*/  FMNMX3 R40, R40, R21, R22, !PT ;  /* 0x0000001528287276 */ /* 0x000fe40007800016 */
[----:B------:R-:W-:Y:S01]  /*9990*/  FSEL R29, R18, -INF , !P1 ;  /* 0xff800000121d7808 */ /* 0x000fe20004800000 */
[----:B------:R-:W-:Y:S01]  /*99a0*/  IMAD.U32 R18, RZ, RZ, UR29 ;  /* 0x0000001dff127e24 */ /* 0x000fe2000f8e00ff */
[----:B------:R-:W-:-:S02]  /*99b0*/  FSEL R28, R28, -INF , !P0 ;  /* 0xff8000001c1c7808 */ /* 0x000fc40004000000 */
[-C--:B------:R-:W-:Y:S01]  /*99c0*/  ISETP.GT.U32.AND P1, PT, R13, R0.reuse, PT ;  /* 0x000000000d00720c */ /* 0x080fe20003f24070 */
[----:B------:R-:W-:Y:S01]  /*99d0*/  IMAD.U32 R13, RZ, RZ, UR29 ;  /* 0x0000001dff0d7e24 */ /* 0x000fe2000f8e00ff */
[----:B------:R-:W-:Y:S01]  /*99e0*/  ISETP.GT.U32.AND P0, PT, R14, R0, PT ;  /* 0x000000000e00720c */ /* 0x000fe20003f04070 */
[----:B------:R-:W-:Y:S01]  /*99f0*/  IMAD.U32 R14, RZ, RZ, UR29 ;  /* 0x0000001dff0e7e24 */ /* 0x000fe2000f8e00ff */
[----:B------:R-:W-:Y:S02]  /*9a00*/  FMNMX3 R40, R40, R23, R24, !PT ;  /* 0x0000001728287276 */ /* 0x000fe40007800018 */
[----:B------:R-:W-:Y:S02]  /*9a10*/  ISETP.GT.U32.AND.EX P0, PT, R18, RZ, PT, P0 ;  /* 0x000000ff1200720c */ /* 0x000fe40003f04100 */
[----:B------:R-:W-:Y:S02]  /*9a20*/  FMNMX3 R40, R40, R25, R26, !PT ;  /* 0x0000001928287276 */ /* 0x000fe4000780001a */
[----:B------:R-:W-:-:S02]  /*9a30*/  ISETP.GT.U32.AND.EX P3, PT, R13, RZ, PT, P3 ;  /* 0x000000ff0d00720c */ /* 0x000fc40003f64130 */
[----:B------:R-:W-:Y:S01]  /*9a40*/  ISETP.GT.U32.AND.EX P2, PT, R13, RZ, PT, P2 ;  /* 0x000000ff0d00720c */ /* 0x000fe20003f44120 */
[----:B------:R-:W-:Y:S01]  /*9a50*/  FMUL R13, R31, UR56 ;  /* 0x000000381f0d7c20 */ /* 0x000fe20008400000 */
[----:B------:R-:W-:Y:S02]  /*9a60*/  ISETP.GT.U32.AND.EX P1, PT, R14, RZ, PT, P1 ;  /* 0x000000ff0e00720c */ /* 0x000fe40003f24110 */
[----:B------:R-:W-:Y:S01]  /*9a70*/  FSEL R31, R30, -INF , !P0 ;  /* 0xff8000001e1f7808 */ /* 0x000fe20004000000 */
[----:B------:R-:W-:Y:S01]  /*9a80*/  FMUL R30, R35, UR56 ;  /* 0x00000038231e7c20 */ /* 0x000fe20008400000 */
[----:B------:R-:W-:Y:S02]  /*9a90*/  FMNMX3 R40, R40, R27, R29, !PT ;  /* 0x0000001b28287276 */ /* 0x000fe4000780001d */
[----:B------:R-:W-:Y:S01]  /*9aa0*/  ISETP.GT.U32.AND.EX P5, PT, R14, RZ, PT, P5 ;  /* 0x000000ff0e00720c */ /* 0x000fe20003fa4150 */
[----:B------:R-:W-:Y:S01]  /*9ab0*/  FMUL R14, R33, UR56 ;  /* 0x00000038210e7c20 */ /* 0x000fe20008400000 */
[----:B------:R-:W-:-:S02]  /*9ac0*/  ISETP.GT.U32.AND.EX P4, PT, R18, RZ, PT, P4 ;  /* 0x000000ff1200720c */ /* 0x000fc40003f84140 */
[----:B------:R-:W-:Y:S02]  /*9ad0*/  FSEL R33, R13, -INF , !P1 ;  /* 0xff8000000d217808 */ /* 0x000fe40004800000 */
[----:B------:R-:W-:Y:S02]  /*9ae0*/  FSEL R32, R32, -INF , !P2 ;  /* 0xff80000020207808 */ /* 0x000fe40005000000 */
[----:B------:R-:W-:Y:S02]  /*9af0*/  FMNMX3 R40, R40, R28, R31, !PT ;  /* 0x0000001c28287276 */ /* 0x000fe4000780001f */
[----:B------:R-:W-:Y:S02]  /*9b00*/  FSEL R35, R14, -INF , !P4 ;  /* 0xff8000000e237808 */ /* 0x000fe40006000000 */
[----:B------:R-:W-:Y:S02]  /*9b10*/  FSEL R34, R34, -INF , !P5 ;  /* 0xff80000022227808 */ /* 0x000fe40006800000 */
[----:B------:R-:W-:-:S02]  /*9b20*/  FMNMX3 R40, R40, R33, R32, !PT ;  /* 0x0000002128287276 */ /* 0x000fc40007800020 */
[----:B------:R-:W-:Y:S02]  /*9b30*/  FSEL R30, R30, -INF , !P3 ;  /* 0xff8000001e1e7808 */ /* 0x000fe40005800000 */
[----:B------:R-:W-:-:S04]  /*9b40*/  FMNMX3 R40, R40, R35, R34, !PT ;  /* 0x0000002328287276 */ /* 0x000fc80007800022 */
[----:B------:R-:W-:-:S05]  /*9b50*/  FMNMX R124, R30, R40, !PT ;  /* 0x000000281e7c7209 */ /* 0x000fca0007800000 */
[----:B------:R-:W1:Y:S02]  /*9b60*/  SHFL.BFLY PT, R13, R124, 0x10, 0x1f ;  /* 0x0e001f007c0d7f89 */ /* 0x000e6400000e0000 */
[----:B-1----:R-:W-:-:S05]  /*9b70*/  FMNMX3 R124, R124, R13, R36, !PT ;  /* 0x0000000d7c7c7276 */ /* 0x002fca0007800024 */
        /* <DEDUP_REMOVED lines=8> */
[--C-:B------:R-:W-:Y:S01]  /*9c00*/  FADD R8, R8, -R124.reuse ;  /* 0x8000007c08087221 */ /* 0x100fe20000000000 */
[----:B------:R-:W-:Y:S01]  /*9c10*/  MUFU.EX2 R13, R5 ;  /* 0x00000005000d7308 */ /* 0x000fe20000000800 */
[--C-:B------:R-:W-:Y:S01]  /*9c20*/  FADD R9, R9, -R124.reuse ;  /* 0x8000007c09097221 */ /* 0x100fe20000000000 */
[--C-:B------:R-:W-:Y:S01]  /*9c30*/  FADD R10, R10, -R124.reuse ;  /* 0x8000007c0a0a7221 */ /* 0x100fe20000000000 */
[----:B------:R-:W-:Y:S01]  /*9c40*/  FMUL R8, R8, 1.4426950216293334961 ;  /* 0x3fb8aa3b08087820 */ /* 0x000fe20000400000 */
[--C-:B------:R-:W-:Y:S01]  /*9c50*/  FADD R11, R11, -R124.reuse ;  /* 0x8000007c0b0b7221 */ /* 0x100fe20000000000 */
[----:B------:R-:W-:Y:S01]  /*9c60*/  FMUL R9, R9, 1.4426950216293334961 ;  /* 0x3fb8aa3b09097820 */ /* 0x000fe20000400000 */
[----:B------:R-:W-:Y:S01]  /*9c70*/  FMUL R10, R10, 1.4426950216293334961 ;  /* 0x3fb8aa3b0a0a7820 */ /* 0x000fe20000400000 */
[--C-:B------:R-:W-:Y:S01]  /*9c80*/  FADD R12, R12, -R124.reuse ;  /* 0x8000007c0c0c7221 */ /* 0x100fe20000000000 */
[----:B------:R-:W1:Y:S01]  /*9c90*/  MUFU.EX2 R14, R14 ;  /* 0x0000000e000e7308 */ /* 0x000e620000000800 */
[----:B------:R-:W-:Y:S01]  /*9ca0*/  FMUL R11, R11, 1.4426950216293334961 ;  /* 0x3fb8aa3b0b0b7820 */ /* 0x000fe20000400000 */
[--C-:B------:R-:W-:Y:S01]  /*9cb0*/  FADD R37, R37, -R124.reuse ;  /* 0x8000007c25257221 */ /* 0x100fe20000000000 */
[----:B------:R-:W-:Y:S01]  /*9cc0*/  FMUL R12, R12, 1.4426950216293334961 ;  /* 0x3fb8aa3b0c0c7820 */ /* 0x000fe20000400000 */
[--C-:B------:R-:W-:Y:S01]  /*9cd0*/  FADD R38, R38, -R124.reuse ;  /* 0x8000007c26267221 */ /* 0x100fe20000000000 */
[--C-:B------:R-:W-:Y:S01]  /*9ce0*/  FADD R15, R15, -R124.reuse ;  /* 0x8000007c0f0f7221 */ /* 0x100fe20000000000 */
[--C-:B------:R-:W-:Y:S01]  /*9cf0*/  FADD R17, R17, -R124.reuse ;  /* 0x8000007c11117221 */ /* 0x100fe20000000000 */
[--C-:B------:R-:W-:Y:S01]  /*9d00*/  FADD R16, R16, -R124.reuse ;  /* 0x8000007c10107221 */ /* 0x100fe20000000000 */
[----:B------:R2:W3:Y:S01]  /*9d10*/  MUFU.EX2 R184, R6 ;  /* 0x0000000600b87308 */ /* 0x0004e20000000800 */
[----:B------:R-:W-:Y:S01]  /*9d20*/  FMUL R38, R38, 1.4426950216293334961 ;  /* 0x3fb8aa3b26267820 */ /* 0x000fe20000400000 */
[----:B------:R-:W-:Y:S01]  /*9d30*/  FMUL R15, R15, 1.4426950216293334961 ;  /* 0x3fb8aa3b0f0f7820 */ /* 0x000fe20000400000 */
[--C-:B------:R-:W-:Y:S01]  /*9d40*/  FADD R39, R39, -R124.reuse ;  /* 0x8000007c27277221 */ /* 0x100fe20000000000 */
[--C-:B------:R-:W-:Y:S01]  /*9d50*/  FADD R19, R19, -R124.reuse ;  /* 0x8000007c13137221 */ /* 0x100fe20000000000 */
[--C-:B------:R-:W-:Y:S01]  /*9d60*/  FADD R20, R20, -R124.reuse ;  /* 0x8000007c14147221 */ /* 0x100fe20000000000 */
[--C-:B------:R-:W-:Y:S01]  /*9d70*/  FADD R21, R21, -R124.reuse ;  /* 0x8000007c15157221 */ /* 0x100fe20000000000 */
[----:B------:R-:W-:Y:S01]  /*9d80*/  FMUL R39, R39, 1.4426950216293334961 ;  /* 0x3fb8aa3b27277820 */ /* 0x000fe20000400000 */
[----:B------:R4:W5:Y:S01]  /*9d90*/  MUFU.EX2 R40, R7 ;  /* 0x0000000700287308 */ /* 0x0009620000000800 */
[----:B-1----:R-:W-:Y:S01]  /*9da0*/  FADD R4, R14, R13 ;  /* 0x0000000d0e047221 */ /* 0x002fe20000000000 */
[----:B--2---:R-:W-:Y:S01]  /*9db0*/  FMUL R6, R20, 1.4426950216293334961 ;  /* 0x3fb8aa3b14067820 */ /* 0x004fe20000400000 */
[----:B------:R-:W-:Y:S01]  /*9dc0*/  FMUL R21, R21, 1.4426950216293334961 ;  /* 0x3fb8aa3b15157820 */ /* 0x000fe20000400000 */
[--C-:B------:R-:W-:Y:S01]  /*9dd0*/  FADD R22, R22, -R124.reuse ;  /* 0x8000007c16167221 */ /* 0x100fe20000000000 */
[--C-:B------:R-:W-:Y:S01]  /*9de0*/  FADD R20, R23, -R124.reuse ;  /* 0x8000007c17147221 */ /* 0x100fe20000000000 */
[--C-:B------:R-:W-:Y:S01]  /*9df0*/  FADD R25, R25, -R124.reuse ;  /* 0x8000007c19197221 */ /* 0x100fe20000000000 */
[----:B------:R-:W-:Y:S01]  /*9e00*/  FADD R26, R26, -R124 ;  /* 0x8000007c1a1a7221 */ /* 0x000fe20000000000 */
[----:B------:R1:W2:Y:S01]  /*9e10*/  MUFU.EX2 R18, R8 ;  /* 0x0000000800127308 */ /* 0x0002a20000000800 */
[----:B---3--:R-:W-:Y:S01]  /*9e20*/  FADD R4, R184, R4 ;  /* 0x00000004b8047221 */ /* 0x008fe20000000000 */
[----:B------:R-:W-:Y:S01]  /*9e30*/  FMUL R22, R22, 1.4426950216293334961 ;  /* 0x3fb8aa3b16167820 */ /* 0x000fe20000400000 */
[----:B------:R-:W-:Y:S01]  /*9e40*/  FMUL R20, R20, 1.4426950216293334961 ;  /* 0x3fb8aa3b14147820 */ /* 0x000fe20000400000 */
[----:B----4-:R-:W-:Y:S01]  /*9e50*/  FMUL R7, R25, 1.4426950216293334961 ;  /* 0x3fb8aa3b19077820 */ /* 0x010fe20000400000 */
[--C-:B------:R-:W-:Y:S01]  /*9e60*/  FADD R27, R27, -R124.reuse ;  /* 0x8000007c1b1b7221 */ /* 0x100fe20000000000 */
[----:B------:R-:W-:Y:S01]  /*9e70*/  FMUL R26, R26, 1.4426950216293334961 ;  /* 0x3fb8aa3b1a1a7820 */ /* 0x000fe20000400000 */
[----:B------:R-:W-:Y:S01]  /*9e80*/  FADD R29, R29, -R124 ;  /* 0x8000007c1d1d7221 */ /* 0x000fe20000000000 */
[----:B------:R3:W4:Y:S01]  /*9e90*/  MUFU.EX2 R185, R9 ;  /* 0x0000000900b97308 */ /* 0x0007220000000800 */
[----:B-----5:R-:W-:Y:S01]  /*9ea0*/  FADD R4, R40, R4 ;  /* 0x0000000428047221 */ /* 0x020fe20000000000 */
[--C-:B-1----:R-:W-:Y:S01]  /*9eb0*/  FADD R8, R24, -R124.reuse ;  /* 0x8000007c18087221 */ /* 0x102fe20000000000 */
[----:B------:R-:W-:Y:S01]  /*9ec0*/  FMUL R5, R29, 1.4426950216293334961 ;  /* 0x3fb8aa3b1d057820 */ /* 0x000fe20000400000 */
[--C-:B------:R-:W-:Y:S01]  /*9ed0*/  FADD R28, R28, -R124.reuse ;  /* 0x8000007c1c1c7221 */ /* 0x100fe20000000000 */
[--C-:B------:R-:W-:Y:S01]  /*9ee0*/  FADD R31, R31, -R124.reuse ;  /* 0x8000007c1f1f7221 */ /* 0x100fe20000000000 */
[----:B------:R-:W-:Y:S01]  /*9ef0*/  FMUL R8, R8, 1.4426950216293334961 ;  /* 0x3fb8aa3b08087820 */ /* 0x000fe20000400000 */
[----:B------:R-:W-:Y:S01]  /*9f00*/  FADD R33, R33, -R124 ;  /* 0x8000007c21217221 */ /* 0x000fe20000000000 */
[----:B------:R1:W5:Y:S01]  /*9f10*/  MUFU.EX2 R41, R10 ;  /* 0x0000000a00297308 */ /* 0x0003620000000800 */
[----:B--2---:R-:W-:Y:S01]  /*9f20*/  FADD R4, R18, R4 ;  /* 0x0000000412047221 */ /* 0x004fe20000000000 */
[----:B---3--:R-:W-:Y:S01]  /*9f30*/  FMUL R9, R16, 1.4426950216293334961 ;  /* 0x3fb8aa3b10097820 */ /* 0x008fe20000400000 */
[----:B------:R-:W-:Y:S01]  /*9f40*/  FMUL R16, R19, 1.4426950216293334961 ;  /* 0x3fb8aa3b13107820 */ /* 0x000fe20000400000 */
[----:B------:R-:W-:Y:S01]  /*9f50*/  FMUL R28, R28, 1.4426950216293334961 ;  /* 0x3fb8aa3b1c1c7820 */ /* 0x000fe20000400000 */
[----:B------:R-:W-:Y:S01]  /*9f60*/  FMUL R31, R31, 1.4426950216293334961 ;  /* 0x3fb8aa3b1f1f7820 */ /* 0x000fe20000400000 */
[--C-:B------:R-:W-:Y:S01]  /*9f70*/  FADD R32, R32, -R124.reuse ;  /* 0x8000007c20207221 */ /* 0x100fe20000000000 */
[----:B------:R-:W-:Y:S01]  /*9f80*/  FADD R191, R35, -R124 ;  /* 0x8000007c23bf7221 */ /* 0x000fe20000000000 */
[----:B------:R2:W3:Y:S01]  /*9f90*/  MUFU.EX2 R42, R11 ;  /* 0x0000000b002a7308 */ /* 0x0004e20000000800 */
[----:B----4-:R-:W-:Y:S01]  /*9fa0*/  FADD R4, R185, R4 ;  /* 0x00000004b9047221 */ /* 0x010fe20000000000 */
[----:B-1----:R-:W-:Y:S01]  /*9fb0*/  FMUL R10, R17, 1.4426950216293334961 ;  /* 0x3fb8aa3b110a7820 */ /* 0x002fe20000400000 */
[----:B------:R-:W-:Y:S01]  /*9fc0*/  FMUL R17, R27, 1.4426950216293334961 ;  /* 0x3fb8aa3b1b117820 */ /* 0x000fe20000400000 */
[----:B------:R-:W-:Y:S01]  /*9fd0*/  FMUL R191, R191, 1.4426950216293334961 ;  /* 0x3fb8aa3bbfbf7820 */ /* 0x000fe20000400000 */
[--C-:B------:R-:W-:Y:S01]  /*9fe0*/  FADD R34, R34, -R124.reuse ;  /* 0x8000007c22227221 */ /* 0x100fe20000000000 */
[----:B------:R-:W-:Y:S01]  /*9ff0*/  FADD R30, R30, -R124 ;  /* 0x8000007c1e1e7221 */ /* 0x000fe20000000000 */
[----:B------:R-:W-:Y:S01]  /*a000*/  F2FP.SATFINITE.E4M3.F32.PACK_AB_MERGE_C R184, R40, R184, RZ ;  /* 0x000000b828b8723e */ /* 0x000fe200048070ff */
[----:B------:R-:W1:Y:S01]  /*a010*/  MUFU.EX2 R12, R12 ;  /* 0x0000000c000c7308 */ /* 0x000e620000000800 */
[----:B--2---:R-:W-:Y:S01]  /*a020*/  FMUL R11, R37, 1.4426950216293334961 ;  /* 0x3fb8aa3b250b7820 */ /* 0x004fe20000400000 */
[----:B-----5:R-:W-:Y:S01]  /*a030*/  FADD R4, R41, R4 ;  /* 0x0000000429047221 */ /* 0x020fe20000000000 */
[----:B------:R-:W-:Y:S01]  /*a040*/  FMUL R34, R34, 1.4426950216293334961 ;  /* 0x3fb8aa3b22227820 */ /* 0x000fe20000400000 */
[----:B------:R-:W-:-:S04]  /*a050*/  FMUL R23, R30, 1.4426950216293334961 ;  /* 0x3fb8aa3b1e177820 */ /* 0x000fc80000400000 */
[----:B------:R-:W2:Y:S01]  /*a060*/  MUFU.EX2 R11, R11 ;  /* 0x0000000b000b7308 */ /* 0x000ea20000000800 */
[----:B---3--:R-:W-:-:S07]  /*a070*/  FADD R4, R42, R4 ;  /* 0x000000042a047221 */ /* 0x008fce0000000000 */
[----:B------:R-:W3:Y:S01]  /*a080*/  MUFU.EX2 R186, R38 ;  /* 0x0000002600ba7308 */ /* 0x000ee20000000800 */
[----:B-1----:R-:W-:-:S07]  /*a090*/  FADD R4, R12, R4 ;  /* 0x000000040c047221 */ /* 0x002fce0000000000 */
[----:B------:R-:W1:Y:S01]  /*a0a0*/  MUFU.EX2 R15, R15 ;  /* 0x0000000f000f7308 */ /* 0x000e620000000800 */
[----:B--2---:R-:W-:-:S07]  /*a0b0*/  FADD R4, R11, R4 ;  /* 0x000000040b047221 */ /* 0x004fce0000000000 */
[----:B------:R-:W2:Y:S01]  /*a0c0*/  MUFU.EX2 R10, R10 ;  /* 0x0000000a000a7308 */ /* 0x000ea20000000800 */
[----:B---3--:R-:W-:-:S07]  /*a0d0*/  FADD R4, R186, R4 ;  /* 0x00000004ba047221 */ /* 0x008fce0000000000 */
[----:B------:R-:W3:Y:S01]  /*a0e0*/  MUFU.EX2 R9, R9 ;  /* 0x0000000900097308 */ /* 0x000ee20000000800 */
[C---:B-1----:R-:W-:Y:S01]  /*a0f0*/  FADD R4, R15.reuse, R4 ;  /* 0x000000040f047221 */ /* 0x042fe20000000000 */
[----:B------:R-:W-:-:S06]  /*a100*/  F2FP.SATFINITE.E4M3.F32.PACK_AB_MERGE_C R186, R15, R186, RZ ;  /* 0x000000ba0fba723e */ /* 0x000fcc00048070ff */
[----:B------:R-:W1:Y:S01]  /*a110*/  MUFU.EX2 R187, R39 ;  /* 0x0000002700bb7308 */ /* 0x000e620000000800 */
[----:B--2---:R-:W-:-:S07]  /*a120*/  FADD R4, R10, R4 ;  /* 0x000000040a047221 */ /* 0x004fce0000000000 */
[----:B------:R-:W2:Y:S01]  /*a130*/  MUFU.EX2 R16, R16 ;  /* 0x0000001000107308 */ /* 0x000ea20000000800 */
[----:B---3--:R-:W-:-:S07]  /*a140*/  FADD R4, R9, R4 ;  /* 0x0000000409047221 */ /* 0x008fce0000000000 */
[----:B------:R-:W3:Y:S01]  /*a150*/  MUFU.EX2 R6, R6 ;  /* 0x0000000600067308 */ /* 0x000ee20000000800 */
[----:B-1----:R-:W-:-:S07]  /*a160*/  FADD R4, R187, R4 ;  /* 0x00000004bb047221 */ /* 0x002fce0000000000 */
[----:B------:R1:W4:Y:S01]  /*a170*/  MUFU.EX2 R188, R21 ;  /* 0x0000001500bc7308 */ /* 0x0003220000000800 */
[C---:B--2---:R-:W-:Y:S01]  /*a180*/  FADD R4, R16.reuse, R4 ;  /* 0x0000000410047221 */ /* 0x044fe20000000000 */
[----:B------:R-:W-:Y:S02]  /*a190*/  F2FP.SATFINITE.E4M3.F32.PACK_AB_MERGE_C R187, R16, R187, RZ ;  /* 0x000000bb10bb723e */ /* 0x000fe400048070ff */
[----:B------:R-:W-:-:S04]  /*a1a0*/  IADD3 R16, P1, PT, R204, UR34, RZ ;  /* 0x00000022cc107c10 */ /* 0x000fc8000ff3e0ff */
[----:B------:R2:W5:Y:S01]  /*a1b0*/  MUFU.EX2 R65, R22 ;  /* 0x0000001600417308 */ /* 0x0005620000000800 */
[----:B---3--:R-:W-:Y:S01]  /*a1c0*/  FADD R4, R6, R4 ;  /* 0x0000000406047221 */ /* 0x008fe20000000000 */
[----:B-1----:R-:W-:-:S04]  /*a1d0*/  IMAD.U32 R21, RZ, RZ, UR8 ;  /* 0x00000008ff157e24 */ /* 0x002fc8000f8e00ff */
[----:B0-----:R-:W0:Y:S02]  /*a1e0*/  SYNCS.PHASECHK.TRANS64.TRYWAIT P0, [UR22], R21 ;  /* 0x00000015ff0075a7 */ /* 0x001e240008001116 */
[----:B------:R-:W1:Y:S01]  /*a1f0*/  MUFU.EX2 R20, R20 ;  /* 0x0000001400147308 */ /* 0x000e620000000800 */
[----:B----4-:R-:W-:Y:S01]  /*a200*/  FADD R4, R188, R4 ;  /* 0x00000004bc047221 */ /* 0x010fe20000000000 */
[----:B--2---:R-:W-:-:S06]  /*a210*/  FMUL R22, R33, 1.4426950216293334961 ;  /* 0x3fb8aa3b21167820 */ /* 0x004fcc0000400000 */
[----:B------:R-:W2:Y:S01]  /*a220*/  MUFU.EX2 R8, R8 ;  /* 0x0000000800087308 */ /* 0x000ea20000000800 */
[----:B-----5:R-:W-:-:S07]  /*a230*/  FADD R4, R65, R4 ;  /* 0x0000000441047221 */ /* 0x020fce0000000000 */
[----:B------:R-:W3:Y:S01]  /*a240*/  MUFU.EX2 R7, R7 ;  /* 0x0000000700077308 */ /* 0x000ee20000000800 */
[----:B-1----:R-:W-:Y:S01]  /*a250*/  FADD R19, R20, R4 ;  /* 0x0000000414137221 */ /* 0x002fe20000000000 */
[----:B------:R-:W-:Y:S01]  /*a260*/  FMUL R4, R32, 1.4426950216293334961 ;  /* 0x3fb8aa3b20047820 */ /* 0x000fe20000400000 */
[----:B------:R-:W-:Y:S02]  /*a270*/  F2FP.SATFINITE.E4M3.F32.PACK_AB_MERGE_C R65, R20, R65, RZ ;  /* 0x000000411441723e */ /* 0x000fe400048070ff */
[----:B------:R-:W-:-:S03]  /*a280*/  IADD3 R20, P2, PT, R196, UR34, RZ ;  /* 0x00000022c4147c10 */ /* 0x000fc6000ff5e0ff */
[----:B------:R-:W1:Y:S01]  /*a290*/  MUFU.EX2 R189, R26 ;  /* 0x0000001a00bd7308 */ /* 0x000e620000000800 */
[----:B--2---:R-:W-:-:S07]  /*a2a0*/  FADD R19, R8, R19 ;  /* 0x0000001308137221 */ /* 0x004fce0000000000 */
[----:B------:R-:W2:Y:S01]  /*a2b0*/  MUFU.EX2 R17, R17 ;  /* 0x0000001100117308 */ /* 0x000ea20000000800 */
[----:B---3--:R-:W-:-:S07]  /*a2c0*/  FADD R19, R7, R19 ;  /* 0x0000001307137221 */ /* 0x008fce0000000000 */
[----:B------:R-:W3:Y:S01]  /*a2d0*/  MUFU.EX2 R5, R5 ;  /* 0x0000000500057308 */ /* 0x000ee20000000800 */
[----:B-1----:R-:W-:-:S07]  /*a2e0*/  FADD R19, R189, R19 ;  /* 0x00000013bd137221 */ /* 0x002fce0000000000 */
[----:B------:R-:W1:Y:S01]  /*a2f0*/  MUFU.EX2 R190, R28 ;  /* 0x0000001c00be7308 */ /* 0x000e620000000800 */
[C---:B--2---:R-:W-:Y:S01]  /*a300*/  FADD R19, R17.reuse, R19 ;  /* 0x0000001311137221 */ /* 0x044fe20000000000 */
[----:B------:R-:W-:Y:S02]  /*a310*/  F2FP.SATFINITE.E4M3.F32.PACK_AB_MERGE_C R189, R17, R189, RZ ;  /* 0x000000bd11bd723e */ /* 0x000fe400048070ff */
[----:B------:R-:W-:-:S04]  /*a320*/  IADD3.X R17, PT, PT, R205, UR6, RZ, P1, !PT ;  /* 0x00000006cd117c10 */ /* 0x000fc80008ffe4ff */
[----:B------:R-:W2:Y:S01]  /*a330*/  MUFU.EX2 R66, R31 ;  /* 0x0000001f00427308 */ /* 0x000ea20000000800 */
[----:B---3--:R-:W-:-:S07]  /*a340*/  FADD R19, R5, R19 ;  /* 0x0000001305137221 */ /* 0x008fce0000000000 */
[----:B------:R-:W3:Y:S01]  /*a350*/  MUFU.EX2 R22, R22 ;  /* 0x0000001600167308 */ /* 0x000ee20000000800 */
[----:B-1----:R-:W-:-:S07]  /*a360*/  FADD R19, R190, R19 ;  /* 0x00000013be137221 */ /* 0x002fce0000000000 */
[----:B------:R-:W1:Y:S01]  /*a370*/  MUFU.EX2 R4, R4 ;  /* 0x0000000400047308 */ /* 0x000e620000000800 */
[----:B--2---:R-:W-:-:S07]  /*a380*/  FADD R19, R66, R19 ;  /* 0x0000001342137221 */ /* 0x004fce0000000000 */
[----:B------:R-:W2:Y:S01]  /*a390*/  MUFU.EX2 R191, R191 ;  /* 0x000000bf00bf7308 */ /* 0x000ea20000000800 */
[C---:B---3--:R-:W-:Y:S01]  /*a3a0*/  FADD R19, R22.reuse, R19 ;  /* 0x0000001316137221 */ /* 0x048fe20000000000 */
[----:B------:R-:W-:-:S06]  /*a3b0*/  F2FP.SATFINITE.E4M3.F32.PACK_AB_MERGE_C R66, R22, R66, RZ ;  /* 0x000000421642723e */ /* 0x000fcc00048070ff */
[----:B------:R-:W3:Y:S01]  /*a3c0*/  MUFU.EX2 R67, R34 ;  /* 0x0000002200437308 */ /* 0x000ee20000000800 */
[----:B-1----:R-:W-:Y:S01]  /*a3d0*/  FADD R24, R4, R19 ;  /* 0x0000001304187221 */ /* 0x002fe20000000000 */
[----:B------:R-:W-:-:S06]  /*a3e0*/  F2FP.SATFINITE.E4M3.F32.PACK_AB_MERGE_C R19, R42, R41, RZ ;  /* 0x000000292a13723e */ /* 0x000fcc00048070ff */
[----:B------:R-:W1:Y:S01]  /*a3f0*/  MUFU.EX2 R23, R23 ;  /* 0x0000001700177308 */ /* 0x000e620000000800 */
[----:B--2---:R-:W-:-:S04]  /*a400*/  FADD R24, R191, R24 ;  /* 0x00000018bf187221 */ /* 0x004fc80000000000 */
[----:B---3--:R-:W-:-:S04]  /*a410*/  FADD R24, R67, R24 ;  /* 0x0000001843187221 */ /* 0x008fc80000000000 */
[C---:B-1----:R-:W-:Y:S01]  /*a420*/  FADD R125, R23.reuse, R24 ;  /* 0x00000018177d7221 */ /* 0x042fe20000000000 */
[----:B------:R-:W-:-:S04]  /*a430*/  F2FP.SATFINITE.E4M3.F32.PACK_AB_MERGE_C R67, R23, R67, RZ ;  /* 0x000000431743723e */ /* 0x000fc800048070ff */
[----:B------:R1:W2:Y:S01]  /*a440*/  SHFL.BFLY PT, R221, R125, 0x10, 0x1f ;  /* 0x0e001f007ddd7f89 */ /* 0x0002a200000e0000 */
[----:B0-----:R-:W-:Y:S05]  /*a450*/  @!P0 BRA `(.L_x_14) ;  /* 0x0000005000348947 */ /* 0x001fea0003800000 */
.L_x_23:
[----:B------:R0:W3:Y:S01]  /*a460*/  LDG.E.U8 R64, desc[UR38][R16.64] ;  /* 0x0000002610407981 */ /* 0x0000e2000c1e1100 */
[----:B------:R-:W-:Y:S02]  /*a470*/  IADD3 R22, P0, PT, R180, UR34, RZ ;  /* 0x00000022b4167c10 */ /* 0x000fe4000ff1e0ff */
[----:B------:R-:W-:Y:S02]  /*a480*/  IADD3.X R21, PT, PT, R197, UR6, RZ, P2, !PT ;  /* 0x00000006c5157c10 */ /* 0x000fe400097fe4ff */
[----:B------:R-:W-:-:S03]  /*a490*/  IADD3.X R23, PT, PT, R181, UR6, RZ, P0, !PT ;  /* 0x00000006b5177c10 */ /* 0x000fc600087fe4ff */
[----:B------:R4:W5:Y:S01]  /*a4a0*/  LDG.E.U8 R61, desc[UR38][R20.64] ;  /* 0x00000026143d7981 */ /* 0x000962000c1e1100 */
[----:B0-----:R-:W-:-:S03]  /*a4b0*/  IADD3 R16, P1, PT, R172, UR34, RZ ;  /* 0x00000022ac107c10 */ /* 0x001fc6000ff3e0ff */
[----:B--2---:R0:W2:Y:S01]  /*a4c0*/  LDG.E.U8 R60, desc[UR38][R22.64] ;  /* 0x00000026163c7981 */ /* 0x0040a2000c1e1100 */
[----:B------:R-:W-:Y:S02]  /*a4d0*/  IADD3.X R17, PT, PT, R173, UR6, RZ, P1, !PT ;  /* 0x00000006ad117c10 */ /* 0x000fe40008ffe4ff */
[----:B----4-:R-:W-:-:S03]  /*a4e0*/  IADD3 R20, P0, PT, R164, UR34, RZ ;  /* 0x00000022a4147c10 */ /* 0x010fc6000ff1e0ff */
[----:B------:R4:W2:Y:S01]  /*a4f0*/  LDG.E.U8 R57, desc[UR38][R16.64] ;  /* 0x0000002610397981 */ /* 0x0008a2000c1e1100 */
[----:B0-----:R-:W-:Y:S02]  /*a500*/  IADD3 R22, P1, PT, R156, UR34, RZ ;  /* 0x000000229c167c10 */ /* 0x001fe4000ff3e0ff */
[----:B------:R-:W-:Y:S02]  /*a510*/  IADD3.X R21, PT, PT, R165, UR6, RZ, P0, !PT ;  /* 0x00000006a5157c10 */ /* 0x000fe400087fe4ff */
[----:B------:R-:W-:Y:S02]  /*a520*/  IADD3.X R23, PT, PT, R157, UR6, RZ, P1, !PT ;  /* 0x000000069d177c10 */ /* 0x000fe40008ffe4ff */
[----:B----4-:R-:W-:Y:S01]  /*a530*/  IADD3 R16, P0, PT, R148, UR34, RZ ;  /* 0x0000002294107c10 */ /* 0x010fe2000ff1e0ff */
[----:B------:R0:W4:Y:S03]  /*a540*/  LDG.E.U8 R55, desc[UR38][R20.64] ;  /* 0x0000002614377981 */ /* 0x000126000c1e1100 */
[----:B------:R-:W-:Y:S01]  /*a550*/  IADD3.X R17, PT, PT, R149, UR6, RZ, P0, !PT ;  /* 0x0000000695117c10 */ /* 0x000fe200087fe4ff */
[----:B------:R1:W2:Y:S04]  /*a560*/  LDG.E.U8 R53, desc[UR38][R22.64] ;  /* 0x0000002616357981 */ /* 0x0002a8000c1e1100 */
[----:B------:R1:W2:Y:S01]  /*a570*/  LDG.E.U8 R52, desc[UR38][R16.64] ;  /* 0x0000002610347981 */ /* 0x0002a2000c1e1100 */
[----:B0-----:R-:W-:-:S02]  /*a580*/  IADD3 R20, P1, PT, R140, UR34, RZ ;  /* 0x000000228c147c10 */ /* 0x001fc4000ff3e0ff */
[----:B-1----:R-:W-:Y:S02]  /*a590*/  IADD3 R22, P0, PT, R132, UR34, RZ ;  /* 0x0000002284167c10 */ /* 0x002fe4000ff1e0ff */
[----:B------:R-:W-:Y:S02]  /*a5a0*/  IADD3.X R21, PT, PT, R141, UR6, RZ, P1, !PT ;  /* 0x000000068d157c10 */ /* 0x000fe40008ffe4ff */
[----:B------:R-:W-:Y:S02]  /*a5b0*/  IADD3 R16, P1, PT, R122, UR34, RZ ;  /* 0x000000227a107c10 */ /* 0x000fe4000ff3e0ff */
[----:B------:R-:W-:Y:S01]  /*a5c0*/  IADD3.X R23, PT, PT, R133, UR6, RZ, P0, !PT ;  /* 0x0000000685177c10 */ /* 0x000fe200087fe4ff */
[----:B------:R0:W2:Y:S01]  /*a5d0*/  LDG.E.U8 R49, desc[UR38][R20.64] ;  /* 0x0000002614317981 */ /* 0x0000a2000c1e1100 */
[----:B------:R-:W-:-:S03]  /*a5e0*/  IADD3.X R17, PT, PT, R123, UR6, RZ, P1, !PT ;  /* 0x000000067b117c10 */ /* 0x000fc60008ffe4ff */
[----:B------:R1:W2:Y:S04]  /*a5f0*/  LDG.E.U8 R48, desc[UR38][R22.64] ;  /* 0x0000002616307981 */ /* 0x0002a8000c1e1100 */
[----:B------:R1:W2:Y:S01]  /*a600*/  LDG.E.U8 R43, desc[UR38][R16.64] ;  /* 0x00000026102b7981 */ /* 0x0002a2000c1e1100 */
[----:B0-----:R-:W-:Y:S02]  /*a610*/  IADD3 R20, P0, PT, R114, UR34, RZ ;  /* 0x0000002272147c10 */ /* 0x001fe4000ff1e0ff */
[----:B-1----:R-:W-:Y:S02]  /*a620*/  IADD3 R22, P1, PT, R106, UR34, RZ ;  /* 0x000000226a167c10 */ /* 0x002fe4000ff3e0ff */
[----:B------:R-:W-:Y:S02]  /*a630*/  IADD3.X R21, PT, PT, R115, UR6, RZ, P0, !PT ;  /* 0x0000000673157c10 */ /* 0x000fe400087fe4ff */
[----:B------:R-:W-:-:S02]  /*a640*/  IADD3 R16, P0, PT, R98, UR34, RZ ;  /* 0x0000002262107c10 */ /* 0x000fc4000ff1e0ff */
        /* <DEDUP_REMOVED lines=11> */
[----:B------:R-:W-:Y:S02]  /*a700*/  IADD3.X R17, PT, PT, R75, UR6, RZ, P1, !PT ;  /* 0x000000064b117c10 */ /* 0x000fe40008ffe4ff */
[----:B------:R-:W-:Y:S02]  /*a710*/  IADD3 R26, P1, PT, R194, UR34, RZ ;  /* 0x00000022c21a7c10 */ /* 0x000fe4000ff3e0ff */
[----:B------:R-:W2:Y:S01]  /*a720*/  LDG.E.U8 R23, desc[UR38][R22.64] ;  /* 0x0000002616177981 */ /* 0x000ea2000c1e1100 */
[----:B0-----:R-:W-:Y:S02]  /*a730*/  IADD3 R20, P0, PT, R202, UR34, RZ ;  /* 0x00000022ca147c10 */ /* 0x001fe4000ff1e0ff */
[----:B------:R-:W-:Y:S02]  /*a740*/  IADD3.X R27, PT, PT, R195, UR6, RZ, P1, !PT ;  /* 0x00000006c31b7c10 */ /* 0x000fe40008ffe4ff */
[----:B------:R-:W-:Y:S01]  /*a750*/  IADD3.X R21, PT, PT, R203, UR6, RZ, P0, !PT ;  /* 0x00000006cb157c10 */ /* 0x000fe200087fe4ff */
[----:B------:R0:W2:Y:S01]  /*a760*/  LDG.E.U8 R22, desc[UR38][R16.64] ;  /* 0x0000002610167981 */ /* 0x0000a2000c1e1100 */
[----:B------:R-:W-:-:S04]  /*a770*/  IADD3 R30, P1, PT, R170, UR34, RZ ;  /* 0x00000022aa1e7c10 */ /* 0x000fc8000ff3e0ff */
[----:B------:R-:W-:Y:S01]  /*a780*/  IADD3.X R31, PT, PT, R171, UR6, RZ, P1, !PT ;  /* 0x00000006ab1f7c10 */ /* 0x000fe20008ffe4ff */
[----:B------:R-:W2:Y:S01]  /*a790*/  LDG.E.U8 R21, desc[UR38][R20.64] ;  /* 0x0000002614157981 */ /* 0x000ea2000c1e1100 */
[----:B0-----:R-:W-:-:S03]  /*a7a0*/  IADD3 R16, P0, PT, R178, UR34, RZ ;  /* 0x00000022b2107c10 */ /* 0x001fc6000ff1e0ff */
[----:B------:R0:W2:Y:S01]  /*a7b0*/  LDG.E.U8 R15, desc[UR38][R30.64] ;  /* 0x000000261e0f7981 */ /* 0x0000a2000c1e1100 */
[----:B------:R-:W-:Y:S02]  /*a7c0*/  IADD3.X R17, PT, PT, R179, UR6, RZ, P0, !PT ;  /* 0x00000006b3117c10 */ /* 0x000fe400087fe4ff */
[----:B------:R-:W-:Y:S01]  /*a7d0*/  IADD3 R28, P0, PT, R162, UR34, RZ ;  /* 0x00000022a21c7c10 */ /* 0x000fe2000ff1e0ff */
[----:B------:R1:W2:Y:S03]  /*a7e0*/  LDG.E.U8 R20, desc[UR38][R26.64] ;  /* 0x000000261a147981 */ /* 0x0002a6000c1e1100 */
[----:B------:R-:W-:Y:S01]  /*a7f0*/  IADD3.X R29, PT, PT, R163, UR6, RZ, P0, !PT ;  /* 0x00000006a31d7c10 */ /* 0x000fe200087fe4ff */
[----:B------:R-:W2:Y:S01]  /*a800*/  LDG.E.U8 R16, desc[UR38][R16.64] ;  /* 0x0000002610107981 */ /* 0x000ea2000c1e1100 */
[----:B0-----:R-:W-:Y:S02]  /*a810*/  IADD3 R30, P0, PT, R146, UR34, RZ ;  /* 0x00000022921e7c10 */ /* 0x001fe4000ff1e0ff */
[----:B-1----:R-:W-:-:S02]  /*a820*/  IADD3 R26, P1, PT, R154, UR34, RZ ;  /* 0x000000229a1a7c10 */ /* 0x002fc4000ff3e0ff */
[----:B------:R-:W2:Y:S01]  /*a830*/  LDG.E.U8 R29, desc[UR38][R28.64] ;  /* 0x000000261c1d7981 */ /* 0x000ea2000c1e1100 */
[----:B------:R-:W-:Y:S02]  /*a840*/  IADD3.X R31, PT, PT, R147, UR6, RZ, P0, !PT ;  /* 0x00000006931f7c10 */ /* 0x000fe400087fe4ff */
[----:B------:R-:W-:-:S05]  /*a850*/  IADD3.X R27, PT, PT, R155, UR6, RZ, P1, !PT ;  /* 0x000000069b1b7c10 */ /* 0x000fca0008ffe4ff */
[----:B------:R-:W2:Y:S01]  /*a860*/  LDG.E.U8 R26, desc[UR38][R26.64] ;  /* 0x000000261a1a7981 */ /* 0x000ea2000c1e1100 */
[----:B------:R-:W-:-:S03]  /*a870*/  IADD3 R32, P0, PT, R138, UR34, RZ ;  /* 0x000000228a207c10 */ /* 0x000fc6000ff1e0ff */
[----:B------:R0:W2:Y:S01]  /*a880*/  LDG.E.U8 R27, desc[UR38][R30.64] ;  /* 0x000000261e1b7981 */ /* 0x0000a2000c1e1100 */
[----:B------:R-:W-:-:S05]  /*a890*/  IADD3.X R33, PT, PT, R139, UR6, RZ, P0, !PT ;  /* 0x000000068b217c10 */ /* 0x000fca00087fe4ff */
[----:B------:R-:W2:Y:S01]  /*a8a0*/  LDG.E.U8 R28, desc[UR38][R32.64] ;  /* 0x00000026201c7981 */ /* 0x000ea2000c1e1100 */
[----:B0-----:R-:W-:-:S04]  /*a8b0*/  IADD3 R30, P1, PT, R130, UR34, RZ ;  /* 0x00000022821e7c10 */ /* 0x001fc8000ff3e0ff */
[----:B------:R-:W-:-:S05]  /*a8c0*/  IADD3.X R31, PT, PT, R131, UR6, RZ, P1, !PT ;  /* 0x00000006831f7c10 */ /* 0x000fca0008ffe4ff */
[----:B------:R0:W2:Y:S02]  /*a8d0*/  LDG.E.U8 R17, desc[UR38][R30.64] ;  /* 0x000000261e117981 */ /* 0x0000a4000c1e1100 */
[----:B0-----:R-:W-:-:S04]  /*a8e0*/  IADD3 R30, P0, PT, R120, UR34, RZ ;  /* 0x00000022781e7c10 */ /* 0x001fc8000ff1e0ff */
[----:B------:R-:W-:Y:S02]  /*a8f0*/  IADD3.X R31, PT, PT, R121, UR6, RZ, P0, !PT ;  /* 0x00000006791f7c10 */ /* 0x000fe400087fe4ff */
[----:B------:R-:W-:-:S03]  /*a900*/  IADD3 R32, P0, PT, R112, UR34, RZ ;  /* 0x0000002270207c10 */ /* 0x000fc6000ff1e0ff */
[----:B------:R-:W2:Y:S01]  /*a910*/  LDG.E.U8 R30, desc[UR38][R30.64] ;  /* 0x000000261e1e7981 */ /* 0x000ea2000c1e1100 */
        /* <DEDUP_REMOVED lines=24> */
[----:B------:R-:W-:Y:S02]  /*aaa0*/  IADD3.X R45, PT, PT, R177, UR6, RZ, P0, !PT ;  /* 0x00000006b12d7c10 */ /* 0x000fe400087fe4ff */
        /* <DEDUP_REMOVED lines=12> */
[----:B------:R0:W4:Y:S02]  /*ab70*/  LDG.E.U8 R51, desc[UR38][R44.64] ;  /* 0x000000262c337981 */ /* 0x000124000c1e1100 */
        /* <DEDUP_REMOVED lines=18> */
[----:B0-----:R-:W0:Y:S01]  /*aca0*/  S2R R45, SR_TID.X ;  /* 0x00000000002d7919 */ /* 0x001e220000002100 */
[----:B------:R-:W-:Y:S02]  /*acb0*/  IADD3 R44, P0, PT, R86, UR34, RZ ;  /* 0x00000022562c7c10 */ /* 0x000fe4000ff1e0ff */
[----:B0-----:R-:W-:-:S05]  /*acc0*/  LOP3.LUT R45, R45, 0x7f, RZ, 0xc0, !PT ;  /* 0x0000007f2d2d7812 */ /* 0x001fca00078ec0ff */
[----:B---3--:R0:W-:Y:S02]  /*acd0*/  STS.U8 [R45+UR19+0x6000], R64 ;  /* 0x006000402d007988 */ /* 0x0081e40008000013 */
[----:B0-----:R-:W-:-:S05]  /*ace0*/  IADD3.X R45, PT, PT, R87, UR6, RZ, P0, !PT ;  /* 0x00000006572d7c10 */ /* 0x001fca00087fe4ff */
[----:B------:R0:W3:Y:S02]  /*acf0*/  LDG.E.U8 R64, desc[UR38][R44.64] ;  /* 0x000000262c407981 */ /* 0x0000e4000c1e1100 */
[----:B0-----:R-:W0:Y:S01]  /*ad00*/  S2R R45, SR_TID.X ;  /* 0x00000000002d7919 */ /* 0x001e220000002100 */
[----:B------:R-:W-:Y:S02]  /*ad10*/  IADD3 R44, P0, PT, R78, UR34, RZ ;  /* 0x000000224e2c7c10 */ /* 0x000fe4000ff1e0ff */
[----:B0-----:R-:W-:-:S05]  /*ad20*/  LOP3.LUT R45, R45, 0x7f, RZ, 0xc0, !PT ;  /* 0x0000007f2d2d7812 */ /* 0x001fca00078ec0ff */
[----:B-----5:R0:W-:Y:S02]  /*ad30*/  STS.U8 [R45+UR19+0x6200], R61 ;  /* 0x0062003d2d007988 */ /* 0x0201e40008000013 */
[----:B0-----:R-:W-:-:S05]  /*ad40*/  IADD3.X R45, PT, PT, R79, UR6, RZ, P0, !PT ;  /* 0x000000064f2d7c10 */ /* 0x001fca00087fe4ff */
[----:B------:R0:W5:Y:S02]  /*ad50*/  LDG.E.U8 R61, desc[UR38][R44.64] ;  /* 0x000000262c3d7981 */ /* 0x000164000c1e1100 */
[----:B0-----:R-:W0:Y:S01]  /*ad60*/  S2R R45, SR_TID.X ;  /* 0x00000000002d7919 */ /* 0x001e220000002100 */
[----:B------:R-:W-:Y:S02]  /*ad70*/  IADD3 R44, P0, PT, R70, UR34, RZ ;  /* 0x00000022462c7c10 */ /* 0x000fe4000ff1e0ff */
[----:B0-----:R-:W-:-:S05]  /*ad80*/  LOP3.LUT R45, R45, 0x7f, RZ, 0xc0, !PT ;  /* 0x0000007f2d2d7812 */ /* 0x001fca00078ec0ff */
[----:B--2---:R0:W-:Y:S02]  /*ad90*/  STS.U8 [R45+UR19+0x6400], R60 ;  /* 0x0064003c2d007988 */ /* 0x0041e40008000013 */
[----:B0-----:R-:W-:-:S05]  /*ada0*/  IADD3.X R45, PT, PT, R71, UR6, RZ, P0, !PT ;  /* 0x00000006472d7c10 */ /* 0x001fca00087fe4ff */
[----:B------:R0:W2:Y:S02]  /*adb0*/  LDG.E.U8 R60, desc[UR38][R44.64] ;  /* 0x000000262c3c7981 */ /* 0x0000a4000c1e1100 */
[----:B0-----:R-:W0:Y:S01]  /*adc0*/  S2R R45, SR_TID.X ;  /* 0x00000000002d7919 */ /* 0x001e220000002100 */
[----:B------:R-:W-:Y:S02]  /*add0*/  IADD3 R44, P0, PT, R198, UR34, RZ ;  /* 0x00000022c62c7c10 */ /* 0x000fe4000ff1e0ff */
[----:B0-----:R-:W-:-:S05]  /*ade0*/  LOP3.LUT R45, R45, 0x7f, RZ, 0xc0, !PT ;  /* 0x0000007f2d2d7812 */ /* 0x001fca00078ec0ff */
[----:B------:R0:W-:Y:S02]  /*adf0*/  STS.U8 [R45+UR19+0x6600], R57 ;  /* 0x006600392d007988 */ /* 0x0001e40008000013 */
[----:B0-----:R-:W-:-:S05]  /*ae00*/  IADD3.X R45, PT, PT, R199, UR6, RZ, P0, !PT ;  /* 0x00000006c72d7c10 */ /* 0x001fca00087fe4ff */
[----:B------:R0:W2:Y:S02]  /*ae10*/  LDG.E.U8 R57, desc[UR38][R44.64] ;  /* 0x000000262c397981 */ /* 0x0000a4000c1e1100 */
[----:B0-----:R-:W0:Y:S01]  /*ae20*/  S2R R45, SR_TID.X ;  /* 0x00000000002d7919 */ /* 0x001e220000002100 */
[----:B------:R-:W-:Y:S02]  /*ae30*/  IADD3 R44, P0, PT, R182, UR34, RZ ;  /* 0x00000022b62c7c10 */ /* 0x000fe4000ff1e0ff */
[----:B0-----:R-:W-:-:S05]  /*ae40*/  LOP3.LUT R45, R45, 0x7f, RZ, 0xc0, !PT ;  /* 0x0000007f2d2d7812 */ /* 0x001fca00078ec0ff */
[----:B----4-:R0:W-:Y:S02]  /*ae50*/  STS.U8 [R45+UR19+0x6800], R55 ;  /* 0x006800372d007988 */ /* 0x0101e40008000013 */
[----:B0-----:R-:W-:-:S05]  /*ae60*/  IADD3.X R45, PT, PT, R183, UR6, RZ, P0, !PT ;  /* 0x00000006b72d7c10 */ /* 0x001fca00087fe4ff */
[----:B------:R0:W4:Y:S02]  /*ae70*/  LDG.E.U8 R55, desc[UR38][R44.64] ;  /* 0x000000262c377981 */ /* 0x000124000c1e1100 */
        /* <DEDUP_REMOVED lines=42> */
[----:B0-----:R-:W0:Y:S02]  /*b120*/  S2R R45, SR_TID.X ;  /* 0x00000000002d7919 */ /* 0x001e240000002100 */
[----:B0-----:R-:W-:-:S05]  /*b130*/  LOP3.LUT R44, R45, 0x7f, RZ, 0xc0, !PT ;  /* 0x0000007f2d2c7812 */ /* 0x001fca00078ec0ff */
[----:B------:R0:W-:Y:S02]  /*b140*/  STS.U8 [R44+UR19+0x7800], R25 ;  /* 0x007800192c007988 */ /* 0x0001e40008000013 */
[----:B0-----:R-:W-:Y:S02]  /*b150*/  LOP3.LUT R25, R45, 0x7f, RZ, 0xc0, !PT ;  /* 0x0000007f2d197812 */ /* 0x001fe400078ec0ff */
[----:B------:R-:W-:-:S03]  /*b160*/  IADD3 R44, P0, PT, R116, UR34, RZ ;  /* 0x00000022742c7c10 */ /* 0x000fc6000ff1e0ff */
[----:B------:R0:W-:Y:S01]  /*b170*/  STS.U8 [R25+UR19+0x7a00], R24 ;  /* 0x007a001819007988 */ /* 0x0001e20008000013 */
[----:B------:R-:W-:-:S05]  /*b180*/  IADD3.X R45, PT, PT, R117, UR6, RZ, P0, !PT ;  /* 0x00000006752d7c10 */ /* 0x000fca00087fe4ff */
[----:B------:R-:W2:Y:S01]  /*b190*/  LDG.E.U8 R44, desc[UR38][R44.64] ;  /* 0x000000262c2c7981 */ /* 0x000ea2000c1e1100 */
[----:B0-----:R-:W-:-:S04]  /*b1a0*/  IADD3 R24, P0, PT, R108, UR34, RZ ;  /* 0x000000226c187c10 */ /* 0x001fc8000ff1e0ff */
[----:B------:R-:W-:-:S05]  /*b1b0*/  IADD3.X R25, PT, PT, R109, UR6, RZ, P0, !PT ;  /* 0x000000066d197c10 */ /* 0x000fca00087fe4ff */
        /* <DEDUP_REMOVED lines=13> */
[C---:B0-----:R-:W-:Y:S02]  /*b290*/  LOP3.LUT R22, R23.reuse, 0x7f, RZ, 0xc0, !PT ;  /* 0x0000007f17167812 */ /* 0x041fe400078ec0ff */
[----:B------:R-:W-:Y:S02]  /*b2a0*/  LOP3.LUT R23, R23, 0x7f, RZ, 0xc0, !PT ;  /* 0x0000007f17177812 */ /* 0x000fe400078ec0ff */
[----:B------:R-:W-:-:S05]  /*b2b0*/  LOP3.LUT R22, R22, 0x10, RZ, 0x3c, !PT ;  /* 0x0000001016167812 */ /* 0x000fca00078e3cff */
[----:B------:R0:W-:Y:S02]  /*b2c0*/  STS.U8 [R22+UR19+0x6080], R21 ;  /* 0x0060801516007988 */ /* 0x0001e40008000013 */
[----:B0-----:R-:W-:Y:S02]  /*b2d0*/  LOP3.LUT R21, R23, 0x10, RZ, 0x3c, !PT ;  /* 0x0000001017157812 */ /* 0x001fe400078e3cff */
[----:B------:R-:W-:-:S03]  /*b2e0*/  IADD3 R22, P0, PT, R84, UR34, RZ ;  /* 0x0000002254167c10 */ /* 0x000fc6000ff1e0ff */
[----:B------:R0:W-:Y:S01]  /*b2f0*/  STS.U8 [R21+UR19+0x6280], R20 ;  /* 0x0062801415007988 */ /* 0x0001e20008000013 */
[----:B------:R-:W-:-:S06]  /*b300*/  IADD3.X R23, PT, PT, R85, UR6, RZ, P0, !PT ;  /* 0x0000000655177c10 */ /* 0x000fcc00087fe4ff */
[----:B------:R-:W2:Y:S01]  /*b310*/  LDG.E.U8 R23, desc[UR38][R22.64] ;  /* 0x0000002616177981 */ /* 0x000ea2000c1e1100 */
[----:B0-----:R-:W-:-:S04]  /*b320*/  IADD3 R20, P0, PT, R76, UR34, RZ ;  /* 0x000000224c147c10 */ /* 0x001fc8000ff1e0ff */
[----:B------:R-:W-:-:S05]  /*b330*/  IADD3.X R21, PT, PT, R77, UR6, RZ, P0, !PT ;  /* 0x000000064d157c10 */ /* 0x000fca00087fe4ff */
[----:B------:R0:W2:Y:S02]  /*b340*/  LDG.E.U8 R22, desc[UR38][R20.64] ;  /* 0x0000002614167981 */ /* 0x0000a4000c1e1100 */
[----:B0-----:R-:W0:Y:S01]  /*b350*/  S2R R21, SR_TID.X ;  /* 0x0000000000157919 */ /* 0x001e220000002100 */
[----:B------:R-:W-:Y:S02]  /*b360*/  IADD3 R20, P0, PT, R68, UR34, RZ ;  /* 0x0000002244147c10 */ /* 0x000fe4000ff1e0ff */
[----:B0-----:R-:W-:-:S04]  /*b370*/  LOP3.LUT R21, R21, 0x7f, RZ, 0xc0, !PT ;  /* 0x0000007f15157812 */ /* 0x001fc800078ec0ff */
[----:B------:R-:W-:-:S05]  /*b380*/  LOP3.LUT R21, R21, 0x10, RZ, 0x3c, !PT ;  /* 0x0000001015157812 */ /* 0x000fca00078e3cff */
[----:B------:R0:W-:Y:S02]  /*b390*/  STS.U8 [R21+UR19+0x6480], R16 ;  /* 0x0064801015007988 */ /* 0x0001e40008000013 */
[----:B0-----:R-:W-:-:S05]  /*b3a0*/  IADD3.X R21, PT, PT, R69, UR6, RZ, P0, !PT ;  /* 0x0000000645157c10 */ /* 0x001fca00087fe4ff */
[----:B------:R0:W4:Y:S02]  /*b3b0*/  LDG.E.U8 R20, desc[UR38][R20.64] ;  /* 0x0000002614147981 */ /* 0x000124000c1e1100 */
[----:B0-----:R-:W0:Y:S01]  /*b3c0*/  S2R R21, SR_TID.X ;  /* 0x0000000000157919 */ /* 0x001e220000002100 */
[----:B------:R-:W1:Y:S01]  /*b3d0*/  S2R R16, SR_TID.X ;  /* 0x0000000000107919 */ /* 0x000e620000002100 */
[----:B0-----:R-:W-:-:S04]  /*b3e0*/  LOP3.LUT R21, R21, 0x7f, RZ, 0xc0, !PT ;  /* 0x0000007f15157812 */ /* 0x001fc800078ec0ff */
[----:B------:R-:W-:-:S05]  /*b3f0*/  LOP3.LUT R21, R21, 0x10, RZ, 0x3c, !PT ;  /* 0x0000001015157812 */ /* 0x000fca00078e3cff */
[----:B------:R1:W-:Y:S02]  /*b400*/  STS.U8 [R21+UR19+0x6680], R15 ;  /* 0x0066800f15007988 */ /* 0x0003e40008000013 */
[C---:B-1----:R-:W-:Y:S01]  /*b410*/  IMAD.SHL.U32 R15, R16.reuse, 0x8, RZ ;  /* 0x00000008100f7824 */ /* 0x042fe200078e00ff */
[----:B------:R-:W-:-:S04]  /*b420*/  LOP3.LUT R16, R16, 0x60, RZ, 0xc0, !PT ;  /* 0x0000006010107812 */ /* 0x000fc800078ec0ff */
[----:B------:R-:W-:-:S05]  /*b430*/  LOP3.LUT R15, R15, 0x30, RZ, 0xc0, !PT ;  /* 0x000000300f0f7812 */ /* 0x000fca00078ec0ff */
[----:B------:R-:W-:Y:S02]  /*b440*/  IMAD R15, R16, 0x20, R15 ;  /* 0x00000020100f7824 */ /* 0x000fe400078e020f */
[----:B------:R-:W0:Y:S02]  /*b450*/  S2R R16, SR_TID.X ;  /* 0x0000000000107919 */ /* 0x000e240000002100 */
[C---:B0-----:R-:W-:Y:S02]  /*b460*/  LOP3.LUT R21, R16.reuse, 0x7f, RZ, 0xc0, !PT ;  /* 0x0000007f10157812 */ /* 0x041fe400078ec0ff */
[----:B------:R-:W-:-:S05]  /*b470*/  LOP3.LUT R16, R16, 0x10, RZ, 0xc0, !PT ;  /* 0x0000001010107812 */ /* 0x000fca00078ec0ff */
[----:B------:R-:W-:-:S05]  /*b480*/  IMAD.SHL.U32 R16, R16, 0x2, RZ ;  /* 0x0000000210107824 */ /* 0x000fca00078e00ff */
[----:B------:R-:W-:Y:S02]  /*b490*/  LOP3.LUT R15, R15, R16, RZ, 0x3c, !PT ;  /* 0x000000100f0f7212 */ /* 0x000fe400078e3cff */
[----:B------:R-:W-:-:S05]  /*b4a0*/  LOP3.LUT R16, R21, 0x10, RZ, 0x3c, !PT ;  /* 0x0000001015107812 */ /* 0x000fca00078e3cff */
        /* <DEDUP_REMOVED lines=14> */
[----:B------:R-:W-:Y:S04]  /*b590*/  STS.U8 [R21+UR19+0x6100], R38 ;  /* 0x0061002615007988 */ /* 0x000fe80008000013 */
[----:B------:R-:W-:Y:S04]  /*b5a0*/  STS.U8 [R21+UR19+0x6300], R40 ;  /* 0x0063002815007988 */ /* 0x000fe80008000013 */
[----:B------:R-:W-:Y:S04]  /*b5b0*/  STS.U8 [R21+UR19+0x6500], R42 ;  /* 0x0065002a15007988 */ /* 0x000fe80008000013 */
[----:B------:R-:W-:Y:S04]  /*b5c0*/  STS.U8 [R21+UR19+0x6700], R46 ;  /* 0x0067002e15007988 */ /* 0x000fe80008000013 */
[----:B------:R-:W-:Y:S01]  /*b5d0*/  STS.U8 [R21+UR19+0x6900], R47 ;  /* 0x0069002f15007988 */ /* 0x000fe20008000013 */
[----:B------:R-:W-:-:S03]  /*b5e0*/  F2FP.SATFINITE.E4M3.F32.PACK_AB_MERGE_C R188, R188, R6, R65 ;  /* 0x00000006bcbc723e */ /* 0x000fc60004807041 */
[----:B------:R-:W-:Y:S01]  /*b5f0*/  STS.U8 [R21+UR19+0x6b00], R50 ;  /* 0x006b003215007988 */ /* 0x000fe20008000013 */
[----:B0-----:R-:W-:-:S03]  /*b600*/  LOP3.LUT R16, R16, 0xf, RZ, 0xc0, !PT ;  /* 0x0000000f10107812 */ /* 0x001fc600078ec0ff */
[----:B------:R-:W-:Y:S01]  /*b610*/  STS.U8 [R21+UR19+0x6d00], R51 ;  /* 0x006d003315007988 */ /* 0x000fe20008000013 */
[----:B------:R-:W-:-:S03]  /*b620*/  FADD R6, -R124, R36 ;  /* 0x000000247c067221 */ /* 0x000fc60000000100 */
[----:B------:R-:W-:Y:S01]  /*b630*/  STS.U8 [R21+UR19+0x6f00], R54 ;  /* 0x006f003615007988 */ /* 0x000fe20008000013 */
[----:B------:R-:W-:-:S03]  /*b640*/  IMAD R15, R16, 0x40, R15 ;  /* 0x00000040100f7824 */ /* 0x000fc600078e020f */
[----:B------:R-:W-:Y:S01]  /*b650*/  STS.U8 [R21+UR19+0x7100], R56 ;  /* 0x0071003815007988 */ /* 0x000fe20008000013 */
[----:B------:R-:W-:-:S03]  /*b660*/  F2FP.SATFINITE.E4M3.F32.PACK_AB_MERGE_C R185, R185, R18, R19 ;  /* 0x00000012b9b9723e */ /* 0x000fc60004807013 */
[----:B------:R-:W-:Y:S01]  /*b670*/  STS.U8 [R21+UR19+0x7300], R58 ;  /* 0x0073003a15007988 */ /* 0x000fe20008000013 */
[----:B------:R-:W-:-:S03]  /*b680*/  F2FP.SATFINITE.E4M3.F32.PACK_AB_MERGE_C R184, R13, R14, R184 ;  /* 0x0000000e0db8723e */ /* 0x000fc600048070b8 */
[----:B------:R-:W-:Y:S01]  /*b690*/  STS.U8 [R21+UR19+0x7500], R59 ;  /* 0x0075003b15007988 */ /* 0x000fe20008000013 */
[----:B------:R-:W-:Y:S01]  /*b6a0*/  F2FP.SATFINITE.E4M3.F32.PACK_AB_MERGE_C R186, R11, R12, R186 ;  /* 0x0000000c0bba723e */ /* 0x000fe200048070ba */
[----:B------:R-:W-:Y:S01]  /*b6b0*/  FMUL R6, R6, 1.4426950216293334961 ;  /* 0x3fb8aa3b06067820 */ /* 0x000fe20000400000 */
[----:B------:R-:W-:Y:S01]  /*b6c0*/  F2FP.SATFINITE.E4M3.F32.PACK_AB_MERGE_C R187, R9, R10, R187 ;  /* 0x0000000a09bb723e */ /* 0x000fe200048070bb */
[----:B------:R-:W-:Y:S01]  /*b6d0*/  STS.U8 [R21+UR19+0x7700], R62 ;  /* 0x0077003e15007988 */ /* 0x000fe20008000013 */
[----:B------:R-:W-:Y:S02]  /*b6e0*/  F2FP.SATFINITE.E4M3.F32.PACK_AB_MERGE_C R191, R191, R4, R67 ;  /* 0x00000004bfbf723e */ /* 0x000fe40004807043 */
[----:B------:R-:W-:Y:S01]  /*b6f0*/  F2FP.SATFINITE.E4M3.F32.PACK_AB_MERGE_C R189, R7, R8, R189 ;  /* 0x0000000807bd723e */ /* 0x000fe200048070bd */
[----:B------:R-:W-:Y:S01]  /*b700*/  STS.U8 [R21+UR19+0x7900], R63 ;  /* 0x0079003f15007988 */ /* 0x000fe20008000013 */
[----:B------:R-:W-:Y:S02]  /*b710*/  F2FP.SATFINITE.E4M3.F32.PACK_AB_MERGE_C R190, R190, R5, R66 ;  /* 0x00000005bebe723e */ /* 0x000fe40004807042 */
[----:B------:R-:W-:Y:S01]  /*b720*/  LOP3.LUT R4, R15, 0x10, RZ, 0x3c, !PT ;  /* 0x000000100f047812 */ /* 0x000fe200078e3cff */
[----:B---3--:R-:W-:Y:S04]  /*b730*/  STS.U8 [R21+UR19+0x7b00], R64 ;  /* 0x007b004015007988 */ /* 0x008fe80008000013 */
[----:B-----5:R-:W-:Y:S04]  /*b740*/  STS.U8 [R21+UR19+0x7d00], R61 ;  /* 0x007d003d15007988 */ /* 0x020fe80008000013 */
[----:B--2---:R-:W-:Y:S04]  /*b750*/  STS.U8 [R21+UR19+0x7f00], R60 ;  /* 0x007f003c15007988 */ /* 0x004fe80008000013 */
[----:B------:R-:W-:Y:S04]  /*b760*/  STS.U8 [R252+UR19+0x6180], R57 ;  /* 0x00618039fc007988 */ /* 0x000fe80008000013 */
[----:B----4-:R-:W-:Y:S04]  /*b770*/  STS.U8 [R252+UR19+0x6380], R55 ;  /* 0x00638037fc007988 */ /* 0x010fe80008000013 */
        /* <DEDUP_REMOVED lines=14> */
[----:B------:R0:W-:Y:S04]  /*b860*/  STS.128 [R15+UR19+0x8000], R184 ;  /* 0x008000b80f007988 */ /* 0x0001e80008000c13 */
[----:B------:R1:W-:Y:S01]  /*b870*/  STS.128 [R4+UR19+0x8000], R188 ;  /* 0x008000bc04007988 */ /* 0x0003e20008000c13 */
[----:B0-----:R1:W0:Y:S02]  /*b880*/  MUFU.EX2 R184, R6 ;  /* 0x0000000600b87308 */ /* 0x0012240000000800 */
[----:B-1----:R-:W-:Y:S01]  /*b890*/  LDTM.16dp32bit_t0_t15.x64 R4, tmem[UR17] ;  /* 0x00000011000479ee */ /* 0x002fe20008b00000 */
[----:B------:R-:W0:Y:S01]  /*b8a0*/  LDTM.16dp32bit_t16_t31.x64 R4, tmem[UR17+0x40] ;  /* 0x00004011000479ee */ /* 0x000e220008b20000 */
[----:B------:R-:W-:Y:S01]  /*b8b0*/  NOP ;  /* 0x0000000000007918 */ /* 0x000fe20000000000 */
[C---:B0-----:R-:W-:Y:S01]  /*b8c0*/  FMUL R4, R184.reuse, R4 ;  /* 0x00000004b8047220 */ /* 0x041fe20000400000 */
        /* <DEDUP_REMOVED lines=64> */
[----:B------:R0:W-:Y:S01]  /*bcd0*/  STTM.16dp32bit_t16_t31.x64 tmem[UR17+0x40], R4 ;  /* 0x00004004000079ed */ /* 0x0001e20008b20011 */
[----:B------:R-:W1:Y:S02]  /*bce0*/  FENCE.VIEW.ASYNC.T ;  /* 0x00000000000073c6 */ /* 0x000e640000000200 */
[----:B-1----:R-:W-:Y:S06]  /*bcf0*/  BAR.SYNC.DEFER_BLOCKING 0x0 ;  /* 0x0000000000007b1d */ /* 0x002fec0000010000 */
[----:B------:R1:W-:Y:S06]  /*bd00*/  MEMBAR.ALL.CTA ;  /* 0x0000000000007992 */ /* 0x0003ec0000008000 */
[----:B-1----:R-:W1:Y:S01]  /*bd10*/  FENCE.VIEW.ASYNC.S ;  /* 0x00000000000073c6 */ /* 0x002e620000000000 */
[----:B------:R-:W-:Y:S01]  /*bd20*/  ULEA UR22, UR35, UR19, 0x3 ;  /* 0x0000001323167291 */ /* 0x000fe2000f8e18ff */
[----:B------:R-:W-:Y:S01]  /*bd30*/  FADD R221, R125, R221 ;  /* 0x000000dd7ddd7221 */ /* 0x000fe20000000000 */
[----:B------:R-:W-:-:S02]  /*bd40*/  UMOV UR6, UR9 ;  /* 0x0000000900067c82 */ /* 0x000fc40008000000 */
[----:B------:R-:W-:Y:S01]  /*bd50*/  UIADD3 UR22, UPT, UPT, UR22, 0x9000, URZ ;  /* 0x0000900016167890 */ /* 0x000fe2000fffe0ff */
[----:B-1----:R-:W-:Y:S06]  /*bd60*/  BAR.SYNC.DEFER_BLOCKING 0x0 ;  /* 0x0000000000007b1d */ /* 0x002fec0000010000 */
[----:B------:R-:W-:Y:S05]  /*bd70*/  BRA.U UP3, `(.L_x_15) ;  /* 0x00000001033c7547 */ /* 0x000fea000b800000 */
[----:B------:R-:W-:Y:S01]  /*bd80*/  UMOV UR30, UR36 ;  /* 0x00000024001e7c82 */ /* 0x000fe20008000000 */
[----:B------:R-:W-:Y:S01]  /*bd90*/  UMOV UR31, 0x80004020 ;  /* 0x80004020001f7882 */ /* 0x000fe20000000000 */
[----:B------:R-:W-:Y:S01]  /*bda0*/  UMOV UR10, UR4 ;  /* 0x00000004000a7c82 */ /* 0x000fe20008000000 */
[----:B------:R-:W-:Y:S01]  /*bdb0*/  UMOV UR11, 0x80004020 ;  /* 0x80004020000b7882 */ /* 0x000fe20000000000 */
[----:B------:R-:W-:Y:S01]  /*bdc0*/  UMOV UR32, 0x0 ;  /* 0x0000000000207882 */ /* 0x000fe20000000000 */
[----:B------:R-:W-:Y:S01]  /*bdd0*/  UMOV UR33, 0x4200010 ;  /* 0x0420001000217882 */ /* 0x000fe20000000000 */
[----:B------:R-:W-:Y:S01]  /*bde0*/  UMOV UR8, UR22 ;  /* 0x0000001600087c82 */ /* 0x000fe20008000000 */
[----:B------:R-:W-:Y:S01]  /*bdf0*/  UMOV UR9, URZ ;  /* 0x000000ff00097c82 */ /* 0x000fe20008000000 */
[----:B------:R-:W-:Y:S01]  /*be00*/  UMOV UR50, 0x0 ;  /* 0x0000000000327882 */ /* 0x000fe20000000000 */
[----:B------:R-:W-:Y:S01]  /*be10*/  UMOV UR51, 0x4200010 ;  /* 0x0420001000337882 */ /* 0x000fe20000000000 */
[----:B------:R1:W-:Y:S01]  /*be20*/  UTCQMMA gdesc[UR30], gdesc[UR10], tmem[UR18], tmem[UR32], idesc[UR33], UPT ;  /* 0x00ff200a1e0075ea */ /* 0x0003e2000b800312 */
[----:B------:R-:W-:Y:S01]  /*be30*/  UMOV UR7, UR8 ;  /* 0x0000000800077c82 */ /* 0x000fe20008000000 */
[----:B------:R1:W-:Y:S01]  /*be40*/  UTCQMMA gdesc[UR40], gdesc[UR24], tmem[UR18], tmem[UR50], idesc[UR51], UPT ;  /* 0x00ff3218280075ea */ /* 0x0003e2000b800312 */
[----:B------:R1:W-:Y:S01]  /*be50*/  UTCBAR [UR7], URZ ;  /* 0x000000ff070073e9 */ /* 0x0003e200080000ff */
[----:B------:R-:W-:-:S02]  /*be60*/  NOP ;  /* 0x0000000000007918 */ /* 0x000fc40000000000 */
.L_x_15:
[----:B0-----:R-:W2:Y:S01]  /*be70*/  LDL.LU R4, [R1+0x110] ;  /* 0x0001100001047983 */ /* 0x001ea20000300800 */
[----:B------:R-:W-:Y:S01]  /*be80*/  UISETP.GE.U32.AND UP0, UPT, UR27, UR20, UPT ;  /* 0x000000141b00728c */ /* 0x000fe2000bf06070 */
[----:B------:R-:W-:Y:S01]  /*be90*/  IMAD.MOV.U32 R36, RZ, RZ, R124 ;  /* 0x000000ffff247224 */ /* 0x000fe200078e007c */
[----:B------:R-:W-:Y:S02]  /*bea0*/  UIADD3 UR35, UPT, UPT, UR35, 0x1, URZ ;  /* 0x0000000123237890 */ /* 0x000fe4000fffe0ff */
[----:B------:R-:W-:Y:S02]  /*beb0*/  UISETP.GE.U32.AND.EX UP0, UPT, UR29, URZ, UPT, UP0 ;  /* 0x000000ff1d00728c */ /* 0x000fe4000bf06100 */
[----:B------:R-:W-:Y:S02]  /*bec0*/  UISETP.GT.AND UP4, UPT, UR35, 0x1, UPT ;  /* 0x000000012300788c */ /* 0x000fe4000bf84270 */
[----:B------:R-:W-:Y:S02]  /*bed0*/  USHF.L.U32 UR8, UR57, 0x6, URZ ;  /* 0x0000000639087899 */ /* 0x000fe400080006ff */
[----:B-1----:R-:W-:-:S02]  /*bee0*/  USHF.L.U32 UR7, UR55, 0x6, URZ ;  /* 0x0000000637077899 */ /* 0x002fc400080006ff */
[----:B------:R-:W-:Y:S02]  /*bef0*/  USEL UR9, URZ, 0x1, !UP4 ;  /* 0x00000001ff097887 */ /* 0x000fe4000e000000 */
[----:B------:R-:W-:Y:S02]  /*bf00*/  UIADD3 UR34, UPT, UPT, UR8, UR34, URZ ;  /* 0x0000002208227290 */ /* 0x000fe4000fffe0ff */
[----:B------:R-:W-:Y:S02]  /*bf10*/  UIADD3 UR23, UPT, UPT, UR7, UR23, URZ ;  /* 0x0000001707177290 */ /* 0x000fe4000fffe0ff */
[----:B------:R-:W-:Y:S02]  /*bf20*/  USEL UR35, UR35, URZ, !UP4 ;  /* 0x000000ff23237287 */ /* 0x000fe4000e000000 */
[----:B------:R-:W-:Y:S01]  /*bf30*/  ULOP3.LUT UR9, UR6, UR9, URZ, 0x3c, !UPT ;  /* 0x0000000906097292 */ /* 0x000fe2000f8e3cff */
[----:B------:R-:W-:Y:S01]  /*bf40*/  UMOV UR10, UR27 ;  /* 0x0000001b000a7c82 */ /* 0x000fe20008000000 */
[----:B------:R-:W-:Y:S01]  /*bf50*/  UMOV UR11, UR29 ;  /* 0x0000001d000b7c82 */ /* 0x000fe20008000000 */
[----:B------:R-:W-:Y:S01]  /*bf60*/  UMOV UR8, UR6 ;  /* 0x0000000600087c82 */ /* 0x000fe20008000000 */
[----:B--2---:R-:W-:-:S05]  /*bf70*/  FFMA R4, R184, R4, R221 ;  /* 0x00000004b8047223 */ /* 0x004fca00000000dd */
[----:B------:R1:W-:Y:S01]  /*bf80*/  STL [R1+0x110], R4 ;  /* 0x0001100401007387 */ /* 0x0003e20000100800 */
[----:B------:R-:W-:Y:S05]  /*bf90*/  BRA.U !UP0, `(.L_x_16) ;  /* 0xffffffb508e87547 */ /* 0x000fea000b83ffff */
.L_x_11:
[----:B------:R-:W2:Y:S01]  /*bfa0*/  LDL.LU R5, [R1+0x110] ;  /* 0x0001100001057983 */ /* 0x000ea20000300800 */
[----:B------:R-:W-:Y:S01]  /*bfb0*/  UISETP.GE.AND UP0, UPT, UR37, 0x1, UPT ;  /* 0x000000012500788c */ /* 0x000fe2000bf06270 */
[----:B01----:R-:W0:Y:S02]  /*bfc0*/  S2R R4, SR_TID.X ;  /* 0x0000000000047919 */ /* 0x003e240000002100 */
[C---:B0-----:R-:W-:Y:S02]  /*bfd0*/  LOP3.LUT R0, R4.reuse, 0x10, RZ, 0xc0, !PT ;  /* 0x0000001004007812 */ /* 0x041fe400078ec0ff */
[----:B-----5:R-:W-:Y:S02]  /*bfe0*/  LOP3.LUT R3, R4, 0xf, RZ, 0xc0, !PT ;  /* 0x0000000f04037812 */ /* 0x020fe400078ec0ff */
[----:B------:R-:W-:Y:S02]  /*bff0*/  SHF.R.U32.HI R2, RZ, 0x2, R4 ;  /* 0x00000002ff027819 */ /* 0x000fe40000011604 */
[----:B------:R-:W-:Y:S01]  /*c000*/  LEA R0, R0, UR19, 0x7 ;  /* 0x0000001300007c11 */ /* 0x000fe2000f8e38ff */
[----:B--2---:R-:W-:-:S04]  /*c010*/  IMAD.MOV.U32 R76, RZ, RZ, R5 ;  /* 0x000000ffff4c7224 */ /* 0x004fc800078e0005 */
[----:B------:R-:W-:Y:S01]  /*c020*/  FMUL R69, R76, 8388608 ;  /* 0x4b0000004c457820 */ /* 0x000fe20000400000 */
[----:B------:R-:W-:Y:S06]  /*c030*/  BRA.U !UP0, `(.L_x_17) ;  /* 0x0000000108107547 */ /* 0x000fec000b800000 */
[----:B------:R-:W-:-:S06]  /*c040*/  USHF.L.U32 UR6, UR6, 0x1f, URZ ;  /* 0x0000001f06067899 */ /* 0x000fcc00080006ff */
[----:B------:R-:W-:-:S04]  /*c050*/  IMAD.U32 R4, RZ, RZ, UR6 ;  /* 0x00000006ff047e24 */ /* 0x000fc8000f8e00ff */
[----:B------:R-:W0:Y:S02]  /*c060*/  SYNCS.PHASECHK.TRANS64.TRYWAIT P0, [UR22], R4 ;  /* 0x00000004ff0075a7 */ /* 0x000e240008001116 */
[----:B0-----:R-:W-:Y:S05]  /*c070*/  @!P0 BRA `(.L_x_18) ;  /* 0x0000003400388947 */ /* 0x001fea0003800000 */
.L_x_17:
[----:B------:R-:W0:Y:S01]  /*c080*/  S2R R75, SR_TID.X ;  /* 0x00000000004b7919 */ /* 0x000e220000002100 */
[----:B------:R-:W-:Y:S01]  /*c090*/  BAR.SYNC.DEFER_BLOCKING 0x0 ;  /* 0x0000000000007b1d */ /* 0x000fe20000010000 */
[C---:B------:R-:W-:Y:S01]  /*c0a0*/  FSETP.GEU.AND P1, PT, R76.reuse, 1.175494350822287508e-38, PT ;  /* 0x008000004c00780b */ /* 0x040fe20003f2e000 */
[----:B------:R-:W-:Y:S01]  /*c0b0*/  IMAD R68, R3, 0x10, R0 ;  /* 0x0000001003447824 */ /* 0x000fe200078e0200 */
[----:B------:R-:W-:Y:S02]  /*c0c0*/  FSETP.GT.AND P0, PT, |R76|, 8.50705917302346158658e+37, PT ;  /* 0x7e8000004c00780b */ /* 0x000fe40003f04200 */
[----:B------:R-:W-:-:S03]  /*c0d0*/  LOP3.LUT R0, R2, 0x18, RZ, 0xc0, !PT ;  /* 0x0000001802007812 */ /* 0x000fc600078ec0ff */
[----:B------:R-:W1:Y:S01]  /*c0e0*/  S2UR UR8, SR_CTAID.X ;  /* 0x00000000000879c3 */ /* 0x000e620000002500 */
[----:B------:R-:W-:Y:S01]  /*c0f0*/  FSEL R69, R69, R76, !P1 ;  /* 0x0000004c45457208 */ /* 0x000fe20004800000 */
[----:B------:R-:W2:Y:S01]  /*c100*/  LDCU.64 UR4, c[0x0][0x3e0] ;  /* 0x00007c00ff0477ac */ /* 0x000ea20008000a00 */
[C---:B------:R-:W-:Y:S02]  /*c110*/  FSETP.GEU.AND P2, PT, |R76|.reuse, 1.175494350822287508e-38, PT ;  /* 0x008000004c00780b */ /* 0x040fe40003f4e200 */
[----:B------:R-:W-:Y:S01]  /*c120*/  FSEL R70, RZ, -23, P1 ;  /* 0xc1b80000ff467808 */ /* 0x000fe20000800000 */
[C---:B------:R-:W-:Y:S01]  /*c130*/  VIADD R2, R69.reuse, 0xc0cafb0d ;  /* 0xc0cafb0d45027836 */ /* 0x040fe20000000000 */
[----:B------:R-:W-:Y:S01]  /*c140*/  FSETP.NEU.AND P1, PT, R69, RZ, PT ;  /* 0x000000ff4500720b */ /* 0x000fe20003f2d000 */
[----:B------:R-:W-:-:S03]  /*c150*/  @P0 FMUL R76, R76, 0.25 ;  /* 0x3e8000004c4c0820 */ /* 0x000fc60000400000 */
[----:B------:R-:W-:-:S05]  /*c160*/  LOP3.LUT R72, R2, 0xff800000, RZ, 0xc0, !PT ;  /* 0xff80000002487812 */ /* 0x000fca00078ec0ff */
[----:B------:R-:W-:Y:S01]  /*c170*/  @!P2 FMUL R76, R76, 16777216 ;  /* 0x4b8000004c4ca820 */ /* 0x000fe20000400000 */
[----:B------:R-:W3:Y:S02]  /*c180*/  @!P6 SYNCS.CCTL.IV [UR19+0x9000] ;  /* 0x00900000ff00e9b1 */ /* 0x000ee40008000013 */
[----:B---3--:R-:W-:Y:S01]  /*c190*/  BAR.SYNC.DEFER_BLOCKING 0x0 ;  /* 0x0000000000007b1d */ /* 0x008fe20000010000 */
[----:B--2---:R-:W-:Y:S01]  /*c1a0*/  UIMAD UR4, UR21, UR4, URZ ;  /* 0x00000004150472a4 */ /* 0x004fe2000f8e02ff */
[C---:B0-----:R-:W-:Y:S01]  /*c1b0*/  IMAD.SHL.U32 R3, R75.reuse, 0x10, RZ ;  /* 0x000000104b037824 */ /* 0x041fe200078e00ff */
[----:B------:R-:W-:Y:S01]  /*c1c0*/  LOP3.LUT R0, R0, 0x1f, R75, 0xf8, !PT ;  /* 0x0000001f00007812 */ /* 0x000fe200078ef84b */
[----:B-1----:R-:W-:Y:S01]  /*c1d0*/  USHF.L.U32 UR7, UR8, 0x6, URZ ;  /* 0x0000000608077899 */ /* 0x002fe200080006ff */
[----:B------:R-:W-:Y:S01]  /*c1e0*/  LOP3.LUT R73, R75, 0x60, RZ, 0xc0, !PT ;  /* 0x000000604b497812 */ /* 0x000fe200078ec0ff */
[----:B------:R-:W-:Y:S01]  /*c1f0*/  LDTM.16dp32bit_t0_t15.x64 R4, tmem[UR17] ;  /* 0x00000011000479ee */ /* 0x000fe20008b00000 */
[----:B------:R-:W0:Y:S01]  /*c200*/  LDTM.16dp32bit_t16_t31.x64 R4, tmem[UR17+0x40] ;  /* 0x00004011000479ee */ /* 0x000e220008b20000 */
[----:B------:R-:W-:Y:S01]  /*c210*/  LOP3.LUT R71, R3, 0x30, RZ, 0xc0, !PT ;  /* 0x0000003003477812 */ /* 0x000fe200078ec0ff */
[----:B------:R-:W-:-:S02]  /*c220*/  IMAD.SHL.U32 R3, R0, 0x8, RZ ;  /* 0x0000000800037824 */ /* 0x000fc400078e00ff */
[----:B------:R-:W-:Y:S02]  /*c230*/  IMAD R68, R73, 0x8, R68 ;  /* 0x0000000849447824 */ /* 0x000fe400078e0244 */
[----:B------:R-:W-:Y:S01]  /*c240*/  IMAD.U32 R126, RZ, RZ, UR7 ;  /* 0x00000007ff7e7e24 */ /* 0x000fe2000f8e00ff */
[----:B------:R-:W-:Y:S01]  /*c250*/  LOP3.LUT R2, R3, 0xc0, RZ, 0xc0, !PT ;  /* 0x000000c003027812 */ /* 0x000fe200078ec0ff */
[----:B------:R-:W-:Y:S01]  /*c260*/  IMAD.SHL.U32 R0, R0, 0x10, RZ ;  /* 0x0000001000007824 */ /* 0x000fe200078e00ff */
[----:B------:R-:W-:Y:S01]  /*c270*/  I2FP.F32.S32 R3, R72 ;  /* 0x0000004800037245 */ /* 0x000fe20000201400 */
[----:B------:R-:W-:Y:S01]  /*c280*/  IMAD.IADD R72, R69, 0x1, -R72 ;  /* 0x0000000145487824 */ /* 0x000fe200078e0a48 */
[----:B------:R-:W-:Y:S02]  /*c290*/  LOP3.LUT R126, R126, 0x3f, R75, 0xf8, !PT ;  /* 0x0000003f7e7e7812 */ /* 0x000fe400078ef84b */
[----:B------:R-:W-:Y:S01]  /*c2a0*/  IADD3 R2, PT, PT, R2, UR19, R71 ;  /* 0x0000001302027c10 */ /* 0x000fe2000fffe047 */
[----:B------:R-:W-:Y:S01]  /*c2b0*/  FFMA.FTZ R70, R3, 1.1920928955078125e-07, R70 ;  /* 0x3400000003467823 */ /* 0x000fe20000010046 */
[----:B------:R-:W-:Y:S01]  /*c2c0*/  FADD R72, R72, -1 ;  /* 0xbf80000048487421 */ /* 0x000fe20000000000 */
[----:B------:R-:W1:Y:S01]  /*c2d0*/  MUFU.RCP R3, R76 ;  /* 0x0000004c00037308 */ /* 0x000e620000001000 */
[----:B------:R-:W2:Y:S01]  /*c2e0*/  @!P6 SYNCS.CCTL.IV [UR19+0x9008] ;  /* 0x00900800ff00e9b1 */ /* 0x000ea20008000013 */
[----:B------:R-:W-:Y:S01]  /*c2f0*/  NOP ;  /* 0x0000000000007918 */ /* 0x000fe20000000000 */
[----:B0-----:R-:W-:Y:S01]  /*c300*/  @P0 FMUL R4, R4, 0.25 ;  /* 0x3e80000004040820 */ /* 0x001fe20000400000 */
[----:B------:R-:W-:Y:S01]  /*c310*/  @P0 FMUL R5, R5, 0.25 ;  /* 0x3e80000005050820 */ /* 0x000fe20000400000 */
        /* <DEDUP_REMOVED lines=12> */
[----:B------:R-:W-:Y:S01]  /*c3e0*/  @!P2 FMUL R4, R4, 16777216 ;  /* 0x4b8000000404a820 */ /* 0x000fe20000400000 */
[----:B------:R-:W-:Y:S01]  /*c3f0*/  @!P2 FMUL R5, R5, 16777216 ;  /* 0x4b8000000505a820 */ /* 0x000fe20000400000 */
[----:B------:R-:W-:Y:S01]  /*c400*/  @!P2 FMUL R6, R6, 16777216 ;  /* 0x4b8000000606a820 */ /* 0x000fe20000400000 */
[----:B------:R-:W-:Y:S01]  /*c410*/  @!P2 FMUL R7, R7, 16777216 ;  /* 0x4b8000000707a820 */ /* 0x000fe20000400000 */
[----:B------:R-:W-:Y:S01]  /*c420*/  @!P2 FMUL R8, R8, 16777216 ;  /* 0x4b8000000808a820 */ /* 0x000fe20000400000 */
[----:B------:R-:W-:Y:S01]  /*c430*/  @!P2 FMUL R9, R9, 16777216 ;  /* 0x4b8000000909a820 */ /* 0x000fe20000400000 */
        /* <DEDUP_REMOVED lines=26> */
[C---:B-1----:R-:W-:Y:S01]  /*c5e0*/  FMUL R4, R3.reuse, R4 ;  /* 0x0000000403047220 */ /* 0x042fe20000400000 */
[C---:B------:R-:W-:Y:S01]  /*c5f0*/  FMUL R5, R3.reuse, R5 ;  /* 0x0000000503057220 */ /* 0x040fe20000400000 */
[C---:B------:R-:W-:Y:S01]  /*c600*/  FMUL R6, R3.reuse, R6 ;  /* 0x0000000603067220 */ /* 0x040fe20000400000 */
[C---:B------:R-:W-:Y:S01]  /*c610*/  FMUL R7, R3.reuse, R7 ;  /* 0x0000000703077220 */ /* 0x040fe20000400000 */
[C---:B------:R-:W-:Y:S01]  /*c620*/  FMUL R8, R3.reuse, R8 ;  /* 0x0000000803087220 */ /* 0x040fe20000400000 */
[----:B------:R-:W-:Y:S01]  /*c630*/  FMUL R9, R3, R9 ;  /* 0x0000000903097220 */ /* 0x000fe20000400000 */
[----:B------:R-:W-:Y:S01]  /*c640*/  @!P2 FMUL R20, R20, 16777216 ;  /* 0x4b8000001414a820 */ /* 0x000fe20000400000 */
[----:B------:R-:W-:Y:S01]  /*c650*/  @!P2 FMUL R21, R21, 16777216 ;  /* 0x4b8000001515a820 */ /* 0x000fe20000400000 */
        /* <DEDUP_REMOVED lines=8> */
[----:B------:R-:W-:Y:S01]  /*c6e0*/  @!P2 FMUL R22, R22, 16777216 ;  /* 0x4b8000001616a820 */ /* 0x000fe20000400000 */
[----:B------:R-:W-:Y:S01]  /*c6f0*/  @!P2 FMUL R23, R23, 16777216 ;  /* 0x4b8000001717a820 */ /* 0x000fe20000400000 */
[----:B------:R-:W-:Y:S01]  /*c700*/  @!P2 FMUL R24, R24, 16777216 ;  /* 0x4b8000001818a820 */ /* 0x000fe20000400000 */
[----:B------:R-:W-:Y:S01]  /*c710*/  @!P2 FMUL R25, R25, 16777216 ;  /* 0x4b8000001919a820 */ /* 0x000fe20000400000 */
[C---:B------:R-:W-:Y:S01]  /*c720*/  FMUL R12, R3.reuse, R12 ;  /* 0x0000000c030c7220 */ /* 0x040fe20000400000 */
[C---:B------:R-:W-:Y:S01]  /*c730*/  FMUL R13, R3.reuse, R13 ;  /* 0x0000000d030d7220 */ /* 0x040fe20000400000 */
[C---:B------:R-:W-:Y:S01]  /*c740*/  FMUL R14, R3.reuse, R14 ;  /* 0x0000000e030e7220 */ /* 0x040fe20000400000 */
[C---:B------:R-:W-:Y:S01]  /*c750*/  FMUL R15, R3.reuse, R15 ;  /* 0x0000000f030f7220 */ /* 0x040fe20000400000 */
[C---:B------:R-:W-:Y:S01]  /*c760*/  FMUL R16, R3.reuse, R16 ;  /* 0x0000001003107220 */ /* 0x040fe20000400000 */
[----:B------:R-:W-:Y:S01]  /*c770*/  FMUL R17, R3, R17 ;  /* 0x0000001103117220 */ /* 0x000fe20000400000 */
        /* <DEDUP_REMOVED lines=35> */
[C---:B------:R-:W-:Y:S01]  /*c9b0*/  FMUL R18, R3.reuse, R18 ;  /* 0x0000001203127220 */ /* 0x040fe20000400000 */
[----:B------:R-:W-:Y:S01]  /*c9c0*/  FMUL R19, R3, R19 ;  /* 0x0000001303137220 */ /* 0x000fe20000400000 */
[----:B------:R-:W-:Y:S01]  /*c9d0*/  @P0 FMUL R67, R67, 0.25 ;  /* 0x3e80000043430820 */ /* 0x000fe20000400000 */
[C---:B------:R-:W-:Y:S01]  /*c9e0*/  FMUL R20, R3.reuse, R20 ;  /* 0x0000001403147220 */ /* 0x040fe20000400000 */
[C---:B------:R-:W-:Y:S01]  /*c9f0*/  FMUL R21, R3.reuse, R21 ;  /* 0x0000001503157220 */ /* 0x040fe20000400000 */
[C---:B------:R-:W-:Y:S01]  /*ca00*/  FMUL R28, R3.reuse, R28 ;  /* 0x0000001c031c7220 */ /* 0x040fe20000400000 */
[C---:B------:R-:W-:Y:S01]  /*ca10*/  FMUL R29, R3.reuse, R29 ;  /* 0x0000001d031d7220 */ /* 0x040fe20000400000 */
[C---:B------:R-:W-:Y:S01]  /*ca20*/  FMUL R30, R3.reuse, R30 ;  /* 0x0000001e031e7220 */ /* 0x040fe20000400000 */
[C---:B------:R-:W-:Y:S01]  /*ca30*/  FMUL R31, R3.reuse, R31 ;  /* 0x0000001f031f7220 */ /* 0x040fe20000400000 */
[C---:B------:R-:W-:Y:S01]  /*ca40*/  FMUL R32, R3.reuse, R32 ;  /* 0x0000002003207220 */ /* 0x040fe20000400000 */
[----:B------:R-:W-:Y:S01]  /*ca50*/  FMUL R33, R3, R33 ;  /* 0x0000002103217220 */ /* 0x000fe20000400000 */
[----:B------:R-:W-:Y:S01]  /*ca60*/  F2FP.SATFINITE.E4M3.F32.PACK_AB_MERGE_C R4, R5, R4, RZ ;  /* 0x000000040504723e */ /* 0x000fe200048070ff */
[----:B------:R-:W-:Y:S01]  /*ca70*/  @!P2 FMUL R26, R26, 16777216 ;  /* 0x4b8000001a1aa820 */ /* 0x000fe20000400000 */
[----:B------:R-:W-:Y:S01]  /*ca80*/  F2FP.SATFINITE.E4M3.F32.PACK_AB_MERGE_C R6, R7, R6, RZ ;  /* 0x000000060706723e */ /* 0x000fe200048070ff */
[----:B------:R-:W-:Y:S01]  /*ca90*/  @!P2 FMUL R27, R27, 16777216 ;  /* 0x4b8000001b1ba820 */ /* 0x000fe20000400000 */
[----:B------:R-:W-:Y:S01]  /*caa0*/  F2FP.SATFINITE.E4M3.F32.PACK_AB_MERGE_C R8, R9, R8, RZ ;  /* 0x000000080908723e */ /* 0x000fe200048070ff */
        /* <DEDUP_REMOVED lines=42> */
[----:B------:R-:W-:Y:S01]  /*cd50*/  FMUL R26, R3, R26 ;  /* 0x0000001a031a7220 */ /* 0x000fe20000400000 */
[----:B------:R-:W-:Y:S01]  /*cd60*/  F2FP.SATFINITE.E4M3.F32.PACK_AB_MERGE_C R16, R17, R16, RZ ;  /* 0x000000101110723e */ /* 0x000fe200048070ff */
[----:B------:R-:W-:Y:S01]  /*cd70*/  FMUL R27, R3, R27 ;  /* 0x0000001b031b7220 */ /* 0x000fe20000400000 */
[----:B------:R-:W-:Y:S01]  /*cd80*/  F2FP.SATFINITE.E4M3.F32.PACK_AB_MERGE_C R18, R19, R18, RZ ;  /* 0x000000121312723e */ /* 0x000fe200048070ff */
[C---:B------:R-:W-:Y:S01]  /*cd90*/  FMUL R10, R3.reuse, R10 ;  /* 0x0000000a030a7220 */ /* 0x040fe20000400000 */
[----:B------:R-:W-:Y:S01]  /*cda0*/  LOP3.LUT R19, R4, 0xffff, RZ, 0xc0, !PT ;  /* 0x0000ffff04137812 */ /* 0x000fe200078ec0ff */
[C---:B------:R-:W-:Y:S01]  /*cdb0*/  FMUL R11, R3.reuse, R11 ;  /* 0x0000000b030b7220 */ /* 0x040fe20000400000 */
[----:B------:R-:W-:Y:S01]  /*cdc0*/  LOP3.LUT R76, R6, 0xffff, RZ, 0xc0, !PT ;  /* 0x0000ffff064c7812 */ /* 0x000fe200078ec0ff */
[C---:B------:R-:W-:Y:S01]  /*cdd0*/  FMUL R34, R3.reuse, R34 ;  /* 0x0000002203227220 */ /* 0x040fe20000400000 */
[----:B------:R-:W-:Y:S01]  /*cde0*/  LOP3.LUT R78, R8, 0xffff, RZ, 0xc0, !PT ;  /* 0x0000ffff084e7812 */ /* 0x000fe200078ec0ff */
[----:B------:R-:W-:Y:S01]  /*cdf0*/  FMUL R35, R3, R35 ;  /* 0x0000002303237220 */ /* 0x000fe20000400000 */
[----:B------:R-:W-:Y:S01]  /*ce00*/  F2FP.SATFINITE.E4M3.F32.PACK_AB_MERGE_C R20, R21, R20, RZ ;  /* 0x000000141514723e */ /* 0x000fe200048070ff */
[----:B------:R-:W-:Y:S01]  /*ce10*/  FMUL R42, R3, R42 ;  /* 0x0000002a032a7220 */ /* 0x000fe20000400000 */
[----:B------:R-:W-:Y:S01]  /*ce20*/  F2FP.SATFINITE.E4M3.F32.PACK_AB_MERGE_C R28, R29, R28, RZ ;  /* 0x0000001c1d1c723e */ /* 0x000fe200048070ff */
[----:B------:R-:W-:Y:S01]  /*ce30*/  FMUL R43, R3, R43 ;  /* 0x0000002b032b7220 */ /* 0x000fe20000400000 */
[----:B------:R-:W-:Y:S01]  /*ce40*/  F2FP.SATFINITE.E4M3.F32.PACK_AB_MERGE_C R30, R31, R30, RZ ;  /* 0x0000001e1f1e723e */ /* 0x000fe200048070ff */
[----:B------:R-:W-:Y:S01]  /*ce50*/  FMUL R44, R3, R44 ;  /* 0x0000002c032c7220 */ /* 0x000fe20000400000 */
[----:B------:R-:W-:Y:S01]  /*ce60*/  F2FP.SATFINITE.E4M3.F32.PACK_AB_MERGE_C R32, R33, R32, RZ ;  /* 0x000000202120723e */ /* 0x000fe200048070ff */
        /* <DEDUP_REMOVED lines=23> */
[----:B------:R-:W-:Y:S01]  /*cfe0*/  FMUL R3, R3, R67 ;  /* 0x0000004303037220 */ /* 0x000fe20000400000 */
[----:B------:R-:W-:-:S02]  /*cff0*/  F2FP.SATFINITE.E4M3.F32.PACK_AB_MERGE_C R24, R25, R24, RZ ;  /* 0x000000181918723e */ /* 0x000fc400048070ff */
[----:B------:R-:W-:Y:S02]  /*d000*/  LOP3.LUT R21, R12, 0xffff, RZ, 0xc0, !PT ;  /* 0x0000ffff0c157812 */ /* 0x000fe400078ec0ff */
[----:B------:R-:W-:Y:S02]  /*d010*/  LOP3.LUT R14, R14, 0xffff, RZ, 0xc0, !PT ;  /* 0x0000ffff0e0e7812 */ /* 0x000fe400078ec0ff */
[----:B------:R-:W-:Y:S02]  /*d020*/  LOP3.LUT R16, R16, 0xffff, RZ, 0xc0, !PT ;  /* 0x0000ffff10107812 */ /* 0x000fe400078ec0ff */
[----:B------:R-:W-:Y:S02]  /*d030*/  F2FP.SATFINITE.E4M3.F32.PACK_AB_MERGE_C R36, R37, R36, RZ ;  /* 0x000000242524723e */ /* 0x000fe400048070ff */
[----:B------:R-:W-:Y:S02]  /*d040*/  F2FP.SATFINITE.E4M3.F32.PACK_AB_MERGE_C R38, R39, R38, RZ ;  /* 0x000000262726723e */ /* 0x000fe400048070ff */
[----:B------:R-:W-:Y:S01]  /*d050*/  F2FP.SATFINITE.E4M3.F32.PACK_AB_MERGE_C R40, R41, R40, RZ ;  /* 0x000000282928723e */ /* 0x000fe200048070ff */
[----:B------:R-:W-:Y:S01]  /*d060*/  IMAD.MOV.U32 R41, RZ, RZ, 0x3dc6b27f ;  /* 0x3dc6b27fff297424 */ /* 0x000fe200078e00ff */
[----:B------:R-:W-:-:S02]  /*d070*/  PRMT R5, R78, 0x3340, R1 ;  /* 0x000033404e057816 */ /* 0x000fc40000000001 */
[----:B------:R-:W-:Y:S02]  /*d080*/  PRMT R4, R19, 0x3340, R76 ;  /* 0x0000334013047816 */ /* 0x000fe4000000004c */
[----:B------:R-:W-:Y:S02]  /*d090*/  LOP3.LUT R28, R28, 0xffff, RZ, 0xc0, !PT ;  /* 0x0000ffff1c1c7812 */ /* 0x000fe400078ec0ff */
[----:B------:R-:W-:Y:S02]  /*d0a0*/  LOP3.LUT R25, R30, 0xffff, RZ, 0xc0, !PT ;  /* 0x0000ffff1e197812 */ /* 0x000fe400078ec0ff */
[----:B------:R-:W-:Y:S02]  /*d0b0*/  LOP3.LUT R32, R32, 0xffff, RZ, 0xc0, !PT ;  /* 0x0000ffff20207812 */ /* 0x000fe400078ec0ff */
[----:B------:R-:W-:Y:S02]  /*d0c0*/  F2FP.SATFINITE.E4M3.F32.PACK_AB_MERGE_C R26, R27, R26, RZ ;  /* 0x0000001a1b1a723e */ /* 0x000fe400048070ff */
[----:B------:R-:W-:-:S02]  /*d0d0*/  LOP3.LUT R20, R20, 0xffff, RZ, 0xc0, !PT ;  /* 0x0000ffff14147812 */ /* 0x000fc400078ec0ff */
[----:B------:R-:W-:Y:S02]  /*d0e0*/  LOP3.LUT R24, R24, 0xffff, RZ, 0xc0, !PT ;  /* 0x0000ffff18187812 */ /* 0x000fe400078ec0ff */
[----:B------:R-:W-:Y:S02]  /*d0f0*/  LOP3.LUT R23, R22, 0xffff, RZ, 0xc0, !PT ;  /* 0x0000ffff16177812 */ /* 0x000fe400078ec0ff */
[----:B------:R-:W-:Y:S02]  /*d100*/  PRMT R7, R16, 0x3340, R1 ;  /* 0x0000334010077816 */ /* 0x000fe40000000001 */
[----:B------:R-:W-:Y:S02]  /*d110*/  PRMT R6, R21, 0x3340, R14 ;  /* 0x0000334015067816 */ /* 0x000fe4000000000e */
[----:B------:R-:W-:Y:S02]  /*d120*/  F2FP.SATFINITE.E4M3.F32.PACK_AB_MERGE_C R44, R45, R44, RZ ;  /* 0x0000002c2d2c723e */ /* 0x000fe400048070ff */
[----:B------:R-:W-:-:S02]  /*d130*/  F2FP.SATFINITE.E4M3.F32.PACK_AB_MERGE_C R46, R47, R46, RZ ;  /* 0x0000002e2f2e723e */ /* 0x000fc400048070ff */
[----:B------:R-:W-:Y:S02]  /*d140*/  F2FP.SATFINITE.E4M3.F32.PACK_AB_MERGE_C R48, R49, R48, RZ ;  /* 0x000000303130723e */ /* 0x000fe400048070ff */
[----:B------:R-:W-:Y:S02]  /*d150*/  LOP3.LUT R36, R36, 0xffff, RZ, 0xc0, !PT ;  /* 0x0000ffff24247812 */ /* 0x000fe400078ec0ff */
[----:B------:R-:W-:Y:S02]  /*d160*/  LOP3.LUT R27, R38, 0xffff, RZ, 0xc0, !PT ;  /* 0x0000ffff261b7812 */ /* 0x000fe400078ec0ff */
[----:B------:R-:W-:Y:S02]  /*d170*/  LOP3.LUT R40, R40, 0xffff, RZ, 0xc0, !PT ;  /* 0x0000ffff28287812 */ /* 0x000fe400078ec0ff */
[----:B------:R-:W-:Y:S02]  /*d180*/  F2FP.SATFINITE.E4M3.F32.PACK_AB_MERGE_C R66, R3, R66, RZ ;  /* 0x000000420342723e */ /* 0x000fe400048070ff */
[----:B------:R-:W-:-:S02]  /*d190*/  PRMT R9, R4, 0x5410, R5 ;  /* 0x0000541004097816 */ /* 0x000fc40000000005 */
[----:B------:R-:W-:Y:S02]  /*d1a0*/  F2FP.SATFINITE.E4M3.F32.PACK_AB_MERGE_C R10, R11, R10, RZ ;  /* 0x0000000a0b0a723e */ /* 0x000fe400048070ff */
[----:B------:R-:W-:Y:S02]  /*d1b0*/  F2FP.SATFINITE.E4M3.F32.PACK_AB_MERGE_C R52, R53, R52, RZ ;  /* 0x000000343534723e */ /* 0x000fe400048070ff */
[----:B------:R-:W-:Y:S02]  /*d1c0*/  F2FP.SATFINITE.E4M3.F32.PACK_AB_MERGE_C R54, R55, R54, RZ ;  /* 0x000000363736723e */ /* 0x000fe400048070ff */
[----:B------:R-:W-:Y:S02]  /*d1d0*/  F2FP.SATFINITE.E4M3.F32.PACK_AB_MERGE_C R56, R57, R56, RZ ;  /* 0x000000383938723e */ /* 0x000fe400048070ff */
[----:B------:R-:W-:Y:S02]  /*d1e0*/  PRMT R4, R32, 0x3340, R1 ;  /* 0x0000334020047816 */ /* 0x000fe40000000001 */
[----:B------:R-:W-:-:S02]  /*d1f0*/  PRMT R3, R28, 0x3340, R25 ;  /* 0x000033401c037816 */ /* 0x000fc40000000019 */
[----:B------:R-:W-:Y:S02]  /*d200*/  PRMT R11, R24, 0x3340, R1 ;  /* 0x00003340180b7816 */ /* 0x000fe40000000001 */
[----:B------:R-:W-:Y:S02]  /*d210*/  PRMT R8, R20, 0x3340, R23 ;  /* 0x0000334014087816 */ /* 0x000fe40000000017 */
[----:B------:R-:W-:Y:S02]  /*d220*/  PRMT R13, R6, 0x5410, R7 ;  /* 0x00005410060d7816 */ /* 0x000fe40000000007 */
[----:B------:R-:W-:Y:S02]  /*d230*/  LOP3.LUT R44, R44, 0xffff, RZ, 0xc0, !PT ;  /* 0x0000ffff2c2c7812 */ /* 0x000fe400078ec0ff */
[----:B------:R-:W-:Y:S02]  /*d240*/  LOP3.LUT R37, R46, 0xffff, RZ, 0xc0, !PT ;  /* 0x0000ffff2e257812 */ /* 0x000fe400078ec0ff */
[----:B------:R-:W-:-:S02]  /*d250*/  LOP3.LUT R48, R48, 0xffff, RZ, 0xc0, !PT ;  /* 0x0000ffff30307812 */ /* 0x000fc400078ec0ff */
[----:B------:R-:W-:Y:S02]  /*d260*/  PRMT R6, R40, 0x3340, R1 ;  /* 0x0000334028067816 */ /* 0x000fe40000000001 */
[----:B------:R-:W-:Y:S02]  /*d270*/  PRMT R5, R36, 0x3340, R27 ;  /* 0x0000334024057816 */ /* 0x000fe4000000001b */
[----:B------:R-:W-:Y:S02]  /*d280*/  F2FP.SATFINITE.E4M3.F32.PACK_AB_MERGE_C R60, R61, R60, RZ ;  /* 0x0000003c3d3c723e */ /* 0x000fe400048070ff */
[----:B------:R-:W-:Y:S02]  /*d290*/  F2FP.SATFINITE.E4M3.F32.PACK_AB_MERGE_C R62, R63, R62, RZ ;  /* 0x0000003e3f3e723e */ /* 0x000fe400048070ff */
[----:B------:R-:W-:Y:S02]  /*d2a0*/  F2FP.SATFINITE.E4M3.F32.PACK_AB_MERGE_C R64, R65, R64, RZ ;  /* 0x000000404140723e */ /* 0x000fe400048070ff */
[----:B------:R-:W-:-:S02]  /*d2b0*/  LOP3.LUT R52, R52, 0xffff, RZ, 0xc0, !PT ;  /* 0x0000ffff34347812 */ /* 0x000fc400078ec0ff */
[----:B------:R-:W-:Y:S02]  /*d2c0*/  LOP3.LUT R39, R54, 0xffff, RZ, 0xc0, !PT ;  /* 0x0000ffff36277812 */ /* 0x000fe400078ec0ff */
[----:B------:R-:W-:Y:S02]  /*d2d0*/  LOP3.LUT R56, R56, 0xffff, RZ, 0xc0, !PT ;  /* 0x0000ffff38387812 */ /* 0x000fe400078ec0ff */
[----:B------:R-:W-:Y:S02]  /*d2e0*/  PRMT R15, R3, 0x5410, R4 ;  /* 0x00005410030f7816 */ /* 0x000fe40000000004 */
[----:B------:R-:W-:Y:S02]  /*d2f0*/  PRMT R11, R8, 0x5410, R11 ;  /* 0x00005410080b7816 */ /* 0x000fe4000000000b */
[----:B------:R-:W-:Y:S02]  /*d300*/  SHF.R.U32.HI R3, RZ, 0x8, R19 ;  /* 0x00000008ff037819 */ /* 0x000fe40000011613 */
[----:B------:R-:W-:-:S02]  /*d310*/  SHF.R.U32.HI R4, RZ, 0x8, R76 ;  /* 0x00000008ff047819 */ /* 0x000fc4000001164c */
[----:B------:R-:W-:Y:S02]  /*d320*/  F2FP.SATFINITE.E4M3.F32.PACK_AB_MERGE_C R42, R43, R42, RZ ;  /* 0x0000002a2b2a723e */ /* 0x000fe400048070ff */
[----:B------:R-:W-:Y:S02]  /*d330*/  PRMT R8, R48, 0x3340, R1 ;  /* 0x0000334030087816 */ /* 0x000fe40000000001 */
[----:B------:R-:W-:Y:S02]  /*d340*/  PRMT R7, R44, 0x3340, R37 ;  /* 0x000033402c077816 */ /* 0x000fe40000000025 */
[----:B------:R-:W-:Y:S02]  /*d350*/  PRMT R29, R5, 0x5410, R6 ;  /* 0x00005410051d7816 */ /* 0x000fe40000000006 */
[----:B------:R-:W-:Y:S02]  /*d360*/  LOP3.LUT R60, R60, 0xffff, RZ, 0xc0, !PT ;  /* 0x0000ffff3c3c7812 */ /* 0x000fe400078ec0ff */
[----:B------:R-:W-:-:S02]  /*d370*/  LOP3.LUT R43, R62, 0xffff, RZ, 0xc0, !PT ;  /* 0x0000ffff3e2b7812 */ /* 0x000fc400078ec0ff */
[----:B------:R-:W-:Y:S02]  /*d380*/  LOP3.LUT R64, R64, 0xffff, RZ, 0xc0, !PT ;  /* 0x0000ffff40407812 */ /* 0x000fe400078ec0ff */
[----:B------:R-:W-:Y:S02]  /*d390*/  SHF.R.U32.HI R5, RZ, 0x8, R78 ;  /* 0x00000008ff057819 */ /* 0x000fe4000001164e */
[----:B------:R-:W-:Y:S02]  /*d3a0*/  PRMT R17, R56, 0x3340, R1 ;  /* 0x0000334038117816 */ /* 0x000fe40000000001 */
[----:B------:R-:W-:Y:S02]  /*d3b0*/  PRMT R12, R52, 0x3340, R39 ;  /* 0x00003340340c7816 */ /* 0x000fe40000000027 */
[----:B------:R-:W-:Y:S02]  /*d3c0*/  LOP3.LUT R3, R3, 0xffff, RZ, 0xc0, !PT ;  /* 0x0000ffff03037812 */ /* 0x000fe400078ec0ff */
[----:B------:R-:W-:-:S02]  /*d3d0*/  LOP3.LUT R4, R4, 0xffff, RZ, 0xc0, !PT ;  /* 0x0000ffff04047812 */ /* 0x000fc400078ec0ff */
[----:B------:R-:W-:Y:S02]  /*d3e0*/  PRMT R31, R7, 0x5410, R8 ;  /* 0x00005410071f7816 */ /* 0x000fe40000000008 */
[----:B------:R-:W-:Y:S02]  /*d3f0*/  PRMT R7, R64, 0x3340, R1 ;  /* 0x0000334040077816 */ /* 0x000fe40000000001 */
[----:B------:R-:W-:Y:S02]  /*d400*/  PRMT R6, R60, 0x3340, R43 ;  /* 0x000033403c067816 */ /* 0x000fe4000000002b */
[----:B------:R-:W-:Y:S02]  /*d410*/  LOP3.LUT R5, R5, 0xffff, RZ, 0xc0, !PT ;  /* 0x0000ffff05057812 */ /* 0x000fe400078ec0ff */
[----:B------:R-:W-:Y:S02]  /*d420*/  PRMT R33, R12, 0x5410, R17 ;  /* 0x000054100c217816 */ /* 0x000fe40000000011 */
[----:B------:R-:W-:Y:S01]  /*d430*/  PRMT R12, R3, 0x3340, R4 ;  /* 0x00003340030c7816 */ /* 0x000fe20000000004 */
[----:B------:R-:W-:Y:S01]  /*d440*/  FFMA.FTZ R3, R72, R41, -0.16845393180847167969 ;  /* 0xbe2c7f3048037423 */ /* 0x000fe20000010029 */
[----:B------:R-:W-:-:S02]  /*d450*/  F2FP.SATFINITE.E4M3.F32.PACK_AB_MERGE_C R34, R35, R34, RZ ;  /* 0x000000222322723e */ /* 0x000fc400048070ff */
[----:B------:R-:W-:Y:S01]  /*d460*/  PRMT R35, R6, 0x5410, R7 ;  /* 0x0000541006237816 */ /* 0x000fe20000000007 */
[C---:B------:R-:W-:Y:S01]  /*d470*/  FFMA.FTZ R3, R72.reuse, R3, 0.1716887056827545166 ;  /* 0x3e2fcf2a48037423 */ /* 0x040fe20000010003 */
[----:B------:R-:W-:Y:S02]  /*d480*/  PRMT R17, R5, 0x3340, R74 ;  /* 0x0000334005117816 */ /* 0x000fe4000000004a */
[----:B------:R-:W-:Y:S01]  /*d490*/  SHF.R.U32.HI R4, RZ, 0x8, R21 ;  /* 0x00000008ff047819 */ /* 0x000fe20000011615 */
[C---:B------:R-:W-:Y:S01]  /*d4a0*/  FFMA.FTZ R3, R72.reuse, R3, -0.17900948226451873779 ;  /* 0xbe374e4348037423 */ /* 0x040fe20000010003 */
[----:B------:R-:W-:Y:S02]  /*d4b0*/  SHF.R.U32.HI R5, RZ, 0x8, R14 ;  /* 0x00000008ff057819 */ /* 0x000fe4000001160e */
[----:B------:R-:W-:Y:S01]  /*d4c0*/  SHF.R.U32.HI R6, RZ, 0x8, R16 ;  /* 0x00000008ff067819 */ /* 0x000fe20000011610 */
[----:B------:R-:W-:Y:S01]  /*d4d0*/  FFMA.FTZ R3, R72, R3, 0.20512372255325317383 ;  /* 0x3e520bf448037423 */ /* 0x000fe20000010003 */
[----:B------:R-:W-:-:S02]  /*d4e0*/  SHF.R.U32.HI R7, RZ, 0x8, R20 ;  /* 0x00000008ff077819 */ /* 0x000fc40000011614 */
[----:B------:R-:W-:Y:S01]  /*d4f0*/  SHF.R.U32.HI R8, RZ, 0x8, R23 ;  /* 0x00000008ff087819 */ /* 0x000fe20000011617 */
[----:B------:R-:W-:Y:S01]  /*d500*/  FFMA.FTZ R3, R72, R3, -0.24046532809734344482 ;  /* 0xbe763c8b48037423 */ /* 0x000fe20000010003 */
[----:B------:R-:W-:Y:S02]  /*d510*/  LOP3.LUT R4, R4, 0xffff, RZ, 0xc0, !PT ;  /* 0x0000ffff04047812 */ /* 0x000fe400078ec0ff */
[----:B------:R-:W-:Y:S01]  /*d520*/  LOP3.LUT R5, R5, 0xffff, RZ, 0xc0, !PT ;  /* 0x0000ffff05057812 */ /* 0x000fe200078ec0ff */
[----:B------:R-:W-:Y:S01]  /*d530*/  FFMA.FTZ R3, R72, R3, 0.28857114911079406738 ;  /* 0x3e93bf9948037423 */ /* 0x000fe20000010003 */
[----:B------:R-:W-:Y:S02]  /*d540*/  LOP3.LUT R6, R6, 0xffff, RZ, 0xc0, !PT ;  /* 0x0000ffff06067812 */ /* 0x000fe400078ec0ff */
[----:B------:R-:W-:Y:S01]  /*d550*/  LOP3.LUT R7, R7, 0xffff, RZ, 0xc0, !PT ;  /* 0x0000ffff07077812 */ /* 0x000fe200078ec0ff */
[----:B------:R-:W-:Y:S01]  /*d560*/  FFMA.FTZ R3, R72, R3, -0.36067417263984680176 ;  /* 0xbeb8aa4948037423 */ /* 0x000fe20000010003 */
[----:B------:R-:W-:-:S02]  /*d570*/  LOP3.LUT R8, R8, 0xffff, RZ, 0xc0, !PT ;  /* 0x0000ffff08087812 */ /* 0x000fc400078ec0ff */
[----:B------:R-:W-:Y:S01]  /*d580*/  PRMT R14, R4, 0x3340, R5 ;  /* 0x00003340040e7816 */ /* 0x000fe20000000005 */
[----:B------:R-:W-:Y:S01]  /*d590*/  FFMA.FTZ R3, R72, R3, 0.48089820146560668945 ;  /* 0x3ef6384a48037423 */ /* 0x000fe20000010003 */
[----:B------:R-:W-:Y:S02]  /*d5a0*/  PRMT R19, R6, 0x3340, R1 ;  /* 0x0000334006137816 */ /* 0x000fe40000000001 */
[----:B------:R-:W-:Y:S01]  /*d5b0*/  PRMT R16, R7, 0x3340, R8 ;  /* 0x0000334007107816 */ /* 0x000fe20000000008 */
[C---:B------:R-:W-:Y:S01]  /*d5c0*/  FFMA.FTZ R3, R72.reuse, R3, -0.72134751081466674805 ;  /* 0xbf38aa3b48037423 */ /* 0x040fe20000010003 */
[----:B------:R-:W-:Y:S02]  /*d5d0*/  SHF.R.U32.HI R4, RZ, 0x8, R24 ;  /* 0x00000008ff047819 */ /* 0x000fe40000011618 */
[----:B------:R-:W-:Y:S01]  /*d5e0*/  SHF.R.U32.HI R5, RZ, 0x8, R28 ;  /* 0x00000008ff057819 */ /* 0x000fe2000001161c */
[----:B------:R-:W-:Y:S01]  /*d5f0*/  FMUL R3, R72, R3 ;  /* 0x0000000348037220 */ /* 0x000fe20000400000 */
[----:B------:R-:W-:-:S02]  /*d600*/  SHF.R.U32.HI R6, RZ, 0x8, R25 ;  /* 0x00000008ff067819 */ /* 0x000fc40000011619 */
[----:B------:R-:W-:Y:S01]  /*d610*/  SHF.R.U32.HI R7, RZ, 0x8, R32 ;  /* 0x00000008ff077819 */ /* 0x000fe20000011620 */
[----:B------:R-:W-:Y:S01]  /*d620*/  FMUL R3, R72, R3 ;  /* 0x0000000348037220 */ /* 0x000fe20000400000 */
[----:B------:R-:W-:Y:S02]  /*d630*/  LOP3.LUT R4, R4, 0xffff, RZ, 0xc0, !PT ;  /* 0x0000ffff04047812 */ /* 0x000fe400078ec0ff */
[----:B------:R-:W-:Y:S02]  /*d640*/  LOP3.LUT R5, R5, 0xffff, RZ, 0xc0, !PT ;  /* 0x0000ffff05057812 */ /* 0x000fe400078ec0ff */
[----:B------:R-:W-:Y:S02]  /*d650*/  LOP3.LUT R6, R6, 0xffff, RZ, 0xc0, !PT ;  /* 0x0000ffff06067812 */ /* 0x000fe400078ec0ff */
[----:B------:R-:W-:Y:S02]  /*d660*/  LOP3.LUT R8, R7, 0xffff, RZ, 0xc0, !PT ;  /* 0x0000ffff07087812 */ /* 0x000fe400078ec0ff */
[----:B------:R-:W-:-:S02]  /*d670*/  PRMT R21, R4, 0x3340, R1 ;  /* 0x0000334004157816 */ /* 0x000fc40000000001 */
[----:B------:R-:W-:Y:S02]  /*d680*/  PRMT R20, R5, 0x3340, R6 ;  /* 0x0000334005147816 */ /* 0x000fe40000000006 */
[----:B------:R-:W-:Y:S02]  /*d690*/  PRMT R23, R8, 0x3340, R1 ;  /* 0x0000334008177816 */ /* 0x000fe40000000001 */
[----:B------:R-:W-:Y:S02]  /*d6a0*/  LOP3.LUT R26, R26, 0xffff, RZ, 0xc0, !PT ;  /* 0x0000ffff1a1a7812 */ /* 0x000fe400078ec0ff */
[----:B------:R-:W-:Y:S02]  /*d6b0*/  PRMT R17, R12, 0x5410, R17 ;  /* 0x000054100c117816 */ /* 0x000fe40000000011 */
[----:B------:R-:W-:Y:S02]  /*d6c0*/  PRMT R19, R14, 0x5410, R19 ;  /* 0x000054100e137816 */ /* 0x000fe40000000013 */
[----:B------:R-:W-:-:S02]  /*d6d0*/  PRMT R21, R16, 0x5410, R21 ;  /* 0x0000541010157816 */ /* 0x000fc40000000015 */
[----:B------:R-:W-:Y:S02]  /*d6e0*/  LOP3.LUT R10, R10, 0xffff, RZ, 0xc0, !PT ;  /* 0x0000ffff0a0a7812 */ /* 0x000fe400078ec0ff */
[----:B------:R-:W-:Y:S02]  /*d6f0*/  PRMT R23, R20, 0x5410, R23 ;  /* 0x0000541014177816 */ /* 0x000fe40000000017 */
[----:B------:R-:W-:Y:S02]  /*d700*/  LOP3.LUT R18, R18, 0xffff, RZ, 0xc0, !PT ;  /* 0x0000ffff12127812 */ /* 0x000fe400078ec0ff */
[----:B------:R-:W-:Y:S02]  /*d710*/  LOP3.LUT R34, R34, 0xffff, RZ, 0xc0, !PT ;  /* 0x0000ffff22227812 */ /* 0x000fe400078ec0ff */
[----:B------:R-:W-:Y:S02]  /*d720*/  SHF.R.U32.HI R4, RZ, 0x8, R36 ;  /* 0x00000008ff047819 */ /* 0x000fe40000011624 */
[----:B------:R-:W-:-:S02]  /*d730*/  SHF.R.U32.HI R5, RZ, 0x8, R27 ;  /* 0x00000008ff057819 */ /* 0x000fc4000001161b */
[----:B------:R-:W-:Y:S02]  /*d740*/  SHF.R.U32.HI R6, RZ, 0x8, R40 ;  /* 0x00000008ff067819 */ /* 0x000fe40000011628 */
[----:B------:R-:W-:Y:S02]  /*d750*/  PRMT R14, R11, 0x4210, R26 ;  /* 0x000042100b0e7816 */ /* 0x000fe4000000001a */
[--C-:B------:R-:W-:Y:S02]  /*d760*/  PRMT R12, R9, 0x4210, R10.reuse ;  /* 0x00004210090c7816 */ /* 0x100fe4000000000a */
[----:B------:R-:W-:Y:S01]  /*d770*/  PRMT R24, R17, 0x5210, R10 ;  /* 0x0000521011187816 */ /* 0x000fe2000000000a */
[----:B------:R-:W-:Y:S01]  /*d780*/  IMAD R17, R126, UR5, RZ ;  /* 0x000000057e117c24 */ /* 0x000fe2000f8e02ff */
[--C-:B------:R-:W-:Y:S01]  /*d790*/  PRMT R13, R13, 0x4210, R18.reuse ;  /* 0x000042100d0d7816 */ /* 0x100fe20000000012 */
[----:B------:R-:W-:Y:S01]  /*d7a0*/  USHF.R.S32.HI UR5, URZ, 0x1f, UR4 ;  /* 0x0000001fff057899 */ /* 0x000fe20008011404 */
[----:B------:R-:W-:-:S02]  /*d7b0*/  PRMT R25, R19, 0x5210, R18 ;  /* 0x0000521013197816 */ /* 0x000fc40000000012 */
[----:B------:R-:W-:Y:S01]  /*d7c0*/  PRMT R26, R21, 0x5210, R26 ;  /* 0x00005210151a7816 */ /* 0x000fe2000000001a */
[----:B------:R-:W0:Y:S01]  /*d7d0*/  LDC.64 R18, c[0x0][0x398] ;  /* 0x0000e600ff127b82 */ /* 0x000e220000000a00 */
[--C-:B------:R-:W-:Y:S02]  /*d7e0*/  PRMT R15, R15, 0x4210, R34.reuse ;  /* 0x000042100f0f7816 */ /* 0x100fe40000000022 */
[----:B------:R-:W-:Y:S02]  /*d7f0*/  PRMT R27, R23, 0x5210, R34 ;  /* 0x00005210171b7816 */ /* 0x000fe40000000022 */
[----:B------:R-:W-:Y:S01]  /*d800*/  LOP3.LUT R4, R4, 0xffff, RZ, 0xc0, !PT ;  /* 0x0000ffff04047812 */ /* 0x000fe200078ec0ff */
[----:B--2---:R1:W-:Y:S01]  /*d810*/  STS.128 [R68], R12 ;  /* 0x0000000c44007388 */ /* 0x0043e20000000c00 */
[----:B------:R-:W-:Y:S02]  /*d820*/  LOP3.LUT R5, R5, 0xffff, RZ, 0xc0, !PT ;  /* 0x0000ffff05057812 */ /* 0x000fe400078ec0ff */
[----:B------:R-:W-:Y:S01]  /*d830*/  LOP3.LUT R6, R6, 0xffff, RZ, 0xc0, !PT ;  /* 0x0000ffff06067812 */ /* 0x000fe200078ec0ff */
[----:B------:R2:W-:Y:S01]  /*d840*/  STS.128 [R68+0x400], R24 ;  /* 0x0004001844007388 */ /* 0x0005e20000000c00 */
[----:B------:R-:W-:-:S02]  /*d850*/  SHF.R.U32.HI R8, RZ, 0x8, R37 ;  /* 0x00000008ff087819 */ /* 0x000fc40000011625 */
[----:B------:R-:W-:Y:S02]  /*d860*/  SHF.R.U32.HI R7, RZ, 0x8, R44 ;  /* 0x00000008ff077819 */ /* 0x000fe4000001162c */
[----:B------:R-:W-:Y:S02]  /*d870*/  PRMT R22, R4, 0x3340, R5 ;  /* 0x0000334004167816 */ /* 0x000fe40000000005 */
[----:B------:R-:W-:Y:S02]  /*d880*/  PRMT R37, R6, 0x3340, R1 ;  /* 0x0000334006257816 */ /* 0x000fe40000000001 */
[----:B------:R-:W-:Y:S02]  /*d890*/  SHF.R.U32.HI R5, RZ, 0x8, R52 ;  /* 0x00000008ff057819 */ /* 0x000fe40000011634 */
[----:B------:R-:W-:Y:S02]  /*d8a0*/  SHF.R.U32.HI R6, RZ, 0x8, R39 ;  /* 0x00000008ff067819 */ /* 0x000fe40000011627 */
[----:B------:R-:W-:-:S02]  /*d8b0*/  LOP3.LUT R7, R7, 0xffff, RZ, 0xc0, !PT ;  /* 0x0000ffff07077812 */ /* 0x000fc400078ec0ff */
[----:B------:R-:W-:Y:S02]  /*d8c0*/  LOP3.LUT R8, R8, 0xffff, RZ, 0xc0, !PT ;  /* 0x0000ffff08087812 */ /* 0x000fe400078ec0ff */
[----:B------:R-:W-:Y:S02]  /*d8d0*/  LOP3.LUT R6, R6, 0xffff, RZ, 0xc0, !PT ;  /* 0x0000ffff06067812 */ /* 0x000fe400078ec0ff */
[----:B------:R-:W-:Y:S02]  /*d8e0*/  LOP3.LUT R5, R5, 0xffff, RZ, 0xc0, !PT ;  /* 0x0000ffff05057812 */ /* 0x000fe400078ec0ff */
[----:B------:R-:W-:Y:S02]  /*d8f0*/  SHF.R.U32.HI R4, RZ, 0x8, R48 ;  /* 0x00000008ff047819 */ /* 0x000fe40000011630 */
[----:B------:R-:W-:Y:S02]  /*d900*/  PRMT R28, R7, 0x3340, R8 ;  /* 0x00003340071c7816 */ /* 0x000fe40000000008 */
[----:B------:R-:W-:-:S02]  /*d910*/  SHF.R.U32.HI R7, RZ, 0x8, R56 ;  /* 0x00000008ff077819 */ /* 0x000fc40000011638 */
[----:B------:R-:W-:Y:S01]  /*d920*/  PRMT R30, R5, 0x3340, R6 ;  /* 0x00003340051e7816 */ /* 0x000fe20000000006 */
[----:B------:R-:W-:Y:S01]  /*d930*/  FFMA.FTZ R5, R72, 1.4426950216293334961, R3 ;  /* 0x3fb8aa3b48057823 */ /* 0x000fe20000010003 */
[----:B------:R-:W-:Y:S02]  /*d940*/  LOP3.LUT R4, R4, 0xffff, RZ, 0xc0, !PT ;  /* 0x0000ffff04047812 */ /* 0x000fe400078ec0ff */
[----:B------:R-:W-:Y:S01]  /*d950*/  LOP3.LUT R8, R7, 0xffff, RZ, 0xc0, !PT ;  /* 0x0000ffff07087812 */ /* 0x000fe200078ec0ff */
[----:B------:R-:W-:Y:S01]  /*d960*/  FADD R70, R70, R5 ;  /* 0x0000000546467221 */ /* 0x000fe20000000000 */
[----:B------:R-:W-:Y:S02]  /*d970*/  PRMT R39, R4, 0x3340, R1 ;  /* 0x0000334004277816 */ /* 0x000fe40000000001 */
[----:B------:R-:W-:Y:S02]  /*d980*/  LOP3.LUT R3, R75, 0x7f, RZ, 0xc0, !PT ;  /* 0x0000007f4b037812 */ /* 0x000fe400078ec0ff */
[----:B------:R-:W-:-:S02]  /*d990*/  SHF.R.U32.HI R6, RZ, 0x8, R64 ;  /* 0x00000008ff067819 */ /* 0x000fc40000011640 */
[----:B------:R-:W-:Y:S02]  /*d9a0*/  SHF.R.U32.HI R5, RZ, 0x8, R43 ;  /* 0x00000008ff057819 */ /* 0x000fe4000001162b */
[----:B------:R-:W-:Y:S02]  /*d9b0*/  SHF.R.U32.HI R4, RZ, 0x8, R60 ;  /* 0x00000008ff047819 */ /* 0x000fe4000001163c */
[----:B------:R-:W-:Y:S02]  /*d9c0*/  PRMT R41, R8, 0x3340, R1 ;  /* 0x0000334008297816 */ /* 0x000fe40000000001 */
[----:B------:R-:W-:Y:S02]  /*d9d0*/  LEA R8, R3, UR19, 0x4 ;  /* 0x0000001303087c11 */ /* 0x000fe4000f8e20ff */
[----:B-1----:R-:W-:Y:S02]  /*d9e0*/  LOP3.LUT R12, R6, 0xffff, RZ, 0xc0, !PT ;  /* 0x0000ffff060c7812 */ /* 0x002fe400078ec0ff */
[----:B------:R-:W-:-:S02]  /*d9f0*/  LOP3.LUT R9, R5, 0xffff, RZ, 0xc0, !PT ;  /* 0x0000ffff05097812 */ /* 0x000fc400078ec0ff */
[----:B------:R-:W-:Y:S01]  /*da00*/  LOP3.LUT R10, R4, 0xffff, RZ, 0xc0, !PT ;  /* 0x0000ffff040a7812 */ /* 0x000fe200078ec0ff */
[----:B------:R-:W-:Y:S01]  /*da10*/  BAR.SYNC.DEFER_BLOCKING 0x0 ;  /* 0x0000000000007b1d */ /* 0x000fe20000010000 */
[----:B------:R-:W-:Y:S02]  /*da20*/  PRMT R12, R12, 0x3340, R1 ;  /* 0x000033400c0c7816 */ /* 0x000fe40000000001 */
[----:B------:R-:W-:Y:S02]  /*da30*/  PRMT R11, R10, 0x3340, R9 ;  /* 0x000033400a0b7816 */ /* 0x000fe40000000009 */
[----:B------:R-:W-:-:S03]  /*da40*/  ISETP.GE.U32.AND P0, PT, R69, 0x7f800000, PT ;  /* 0x7f8000004500780c */ /* 0x000fc60003f06070 */
[----:B------:R-:W1:Y:S01]  /*da50*/  LDC R10, c[0x0][0x3e8] ;  /* 0x0000fa00ff0a7b82 */ /* 0x000e620000000800 */
[----:B------:R-:W-:Y:S02]  /*da60*/  PRMT R11, R11, 0x5410, R12 ;  /* 0x000054100b0b7816 */ /* 0x000fe4000000000c */
[----:B------:R-:W-:Y:S02]  /*da70*/  F2FP.SATFINITE.E4M3.F32.PACK_AB_MERGE_C R50, R51, R50, RZ ;  /* 0x000000323332723e */ /* 0x000fe400048070ff */
[----:B------:R-:W-:Y:S02]  /*da80*/  F2FP.SATFINITE.E4M3.F32.PACK_AB_MERGE_C R58, R59, R58, RZ ;  /* 0x0000003a3b3a723e */ /* 0x000fe400048070ff */
[----:B------:R-:W-:Y:S02]  /*da90*/  SHF.R.U32.HI R21, RZ, 0x6, R75 ;  /* 0x00000006ff157819 */ /* 0x000fe4000001164b */
[----:B------:R-:W-:Y:S02]  /*daa0*/  LOP3.LUT R50, R50, 0xffff, RZ, 0xc0, !PT ;  /* 0x0000ffff32327812 */ /* 0x000fe400078ec0ff */
[----:B------:R-:W-:Y:S01]  /*dab0*/  LOP3.LUT R42, R42, 0xffff, RZ, 0xc0, !PT ;  /* 0x0000ffff2a2a7812 */ /* 0x000fe200078ec0ff */
[----:B------:R-:W-:Y:S01]  /*dac0*/  @P0 IMAD.MOV.U32 R16, RZ, RZ, 0x7f800000 ;  /* 0x7f800000ff100424 */ /* 0x000fe200078e00ff */
[----:B------:R-:W-:-:S02]  /*dad0*/  LOP3.LUT R66, R66, 0xffff, RZ, 0xc0, !PT ;  /* 0x0000ffff42427812 */ /* 0x000fc400078ec0ff */
[----:B------:R-:W-:Y:S01]  /*dae0*/  PRMT R37, R22, 0x5410, R37 ;  /* 0x0000541016257816 */ /* 0x000fe20000000025 */
[----:B------:R-:W-:Y:S01]  /*daf0*/  @P0 FFMA.FTZ R70, R69, R16, +INF ;  /* 0x7f80000045460423 */ /* 0x000fe20000010010 */
[----:B------:R-:W-:Y:S01]  /*db00*/  PRMT R39, R28, 0x5410, R39 ;  /* 0x000054101c277816 */ /* 0x000fe20000000027 */
[----:B------:R-:W3:Y:S01]  /*db10*/  LDS.128 R4, [R8] ;  /* 0x0000000008047984 */ /* 0x000ee20000000c00 */
[----:B------:R-:W-:Y:S02]  /*db20*/  PRMT R41, R30, 0x5410, R41 ;  /* 0x000054101e297816 */ /* 0x000fe40000000029 */
[----:B------:R-:W-:Y:S01]  /*db30*/  LOP3.LUT R58, R58, 0xffff, RZ, 0xc0, !PT ;  /* 0x0000ffff3a3a7812 */ /* 0x000fe200078ec0ff */
[----:B------:R-:W4:Y:S01]  /*db40*/  LDS.128 R12, [R8+0x800] ;  /* 0x00080000080c7984 */ /* 0x000f220000000c00 */
[----:B------:R-:W-:Y:S02]  /*db50*/  SGXT.U32 R21, R21, 0x1 ;  /* 0x000000011515781a */ /* 0x000fe40000000000 */
[----:B--2---:R-:W-:-:S02]  /*db60*/  PRMT R25, R31, 0x4210, R50 ;  /* 0x000042101f197816 */ /* 0x004fc40000000032 */
[----:B------:R-:W-:Y:S02]  /*db70*/  FSEL R9, R70, -INF , P1 ;  /* 0xff80000046097808 */ /* 0x000fe40000800000 */
[----:B------:R-:W-:Y:S02]  /*db80*/  PRMT R24, R29, 0x4210, R42 ;  /* 0x000042101d187816 */ /* 0x000fe4000000002a */
[----:B------:R-:W-:Y:S01]  /*db90*/  PRMT R31, R11, 0x5210, R66 ;  /* 0x000052100b1f7816 */ /* 0x000fe20000000042 */
[----:B------:R-:W-:Y:S01]  /*dba0*/  FFMA R9, R9, 0.69314718246459960938, R124 ;  /* 0x3f31721809097823 */ /* 0x000fe2000000007c */
[----:B------:R-:W-:Y:S01]  /*dbb0*/  BAR.SYNC.DEFER_BLOCKING 0x0 ;  /* 0x0000000000007b1d */ /* 0x000fe20000010000 */
[----:B------:R-:W-:Y:S02]  /*dbc0*/  PRMT R28, R37, 0x5210, R42 ;  /* 0x00005210251c7816 */ /* 0x000fe4000000002a */
[----:B------:R-:W-:Y:S02]  /*dbd0*/  PRMT R29, R39, 0x5210, R50 ;  /* 0x00005210271d7816 */ /* 0x000fe40000000032 */
[----:B------:R-:W-:-:S02]  /*dbe0*/  PRMT R26, R33, 0x4210, R58 ;  /* 0x00004210211a7816 */ /* 0x000fc4000000003a */
[----:B------:R-:W-:Y:S02]  /*dbf0*/  PRMT R30, R41, 0x5210, R58 ;  /* 0x00005210291e7816 */ /* 0x000fe4000000003a */
[----:B------:R-:W-:Y:S02]  /*dc00*/  PRMT R27, R35, 0x4210, R66 ;  /* 0x00004210231b7816 */ /* 0x000fe40000000042 */
[----:B0-----:R-:W-:Y:S01]  /*dc10*/  IADD3 R11, P0, P1, R17, UR4, R18 ;  /* 0x00000004110b7c10 */ /* 0x001fe2000f91e012 */
[----:B------:R-:W0:Y:S01]  /*dc20*/  LDCU UR4, c[0x0][0x3ec] ;  /* 0x00007d80ff0477ac */ /* 0x000e220008000800 */
[----:B------:R-:W-:Y:S01]  /*dc30*/  SHF.R.S32.HI R56, RZ, 0x1f, R17 ;  /* 0x0000001fff387819 */ /* 0x000fe20000011411 */
[-C--:B-1----:R-:W-:Y:S01]  /*dc40*/  IMAD R17, R21, R10.reuse, RZ ;  /* 0x0000000a15117224 */ /* 0x082fe200078e02ff */
[----:B------:R-:W-:Y:S02]  /*dc50*/  LEA.HI R69, R75, 0xe, RZ, 0x1a ;  /* 0x0000000e4b457811 */ /* 0x000fe400078fd0ff */
[----:B------:R-:W-:Y:S01]  /*dc60*/  IADD3.X R56, PT, PT, R56, UR5, R19, P0, P1 ;  /* 0x0000000538387c10 */ /* 0x000fe200087e2413 */
[----:B------:R-:W-:Y:S01]  /*dc70*/  IMAD R19, R10, 0x2, R17 ;  /* 0x000000020a137824 */ /* 0x000fe200078e0211 */
[----:B------:R-:W-:Y:S01]  /*dc80*/  IADD3 R16, P0, PT, R17, R11, RZ ;  /* 0x0000000b11107210 */ /* 0x000fe20007f1e0ff */
[----:B------:R-:W-:-:S03]  /*dc90*/  IMAD R18, R69, R10, RZ ;  /* 0x0000000a45127224 */ /* 0x000fc600078e02ff */
[----:B------:R-:W-:Y:S01]  /*dca0*/  LEA.HI.X.SX32 R17, R17, R56, 0x1, P0 ;  /* 0x0000003811117211 */ /* 0x000fe200000f0eff */
[----:B------:R1:W-:Y:S01]  /*dcb0*/  STS.128 [R68], R24 ;  /* 0x0000001844007388 */ /* 0x0003e20000000c00 */
[C---:B---3--:R-:W-:Y:S02]  /*dcc0*/  PRMT R23, R4.reuse, 0x7773, RZ ;  /* 0x0000777304177816 */ /* 0x048fe400000000ff */
[C---:B------:R-:W-:Y:S01]  /*dcd0*/  PRMT R21, R4.reuse, 0x7772, RZ ;  /* 0x0000777204157816 */ /* 0x040fe200000000ff */
[----:B------:R4:W-:Y:S01]  /*dce0*/  STS.128 [R68+0x400], R28 ;  /* 0x0004001c44007388 */ /* 0x0009e20000000c00 */
[C---:B------:R-:W-:Y:S01]  /*dcf0*/  PRMT R65, R4.reuse, 0x7771, RZ ;  /* 0x0000777104417816 */ /* 0x040fe200000000ff */
[----:B0-----:R-:W-:Y:S01]  /*dd00*/  UIMAD UR4, UR21, UR4, URZ ;  /* 0x00000004150472a4 */ /* 0x001fe2000f8e02ff */
[----:B------:R-:W-:Y:S01]  /*dd10*/  PRMT R67, R4, 0x7770, RZ ;  /* 0x0000777004437816 */ /* 0x000fe200000000ff */
[----:B------:R-:W-:Y:S01]  /*dd20*/  BAR.SYNC.DEFER_BLOCKING 0x0 ;  /* 0x0000000000007b1d */ /* 0x000fe20000010000 */
[C---:B------:R-:W-:Y:S01]  /*dd30*/  PRMT R59, R7.reuse, 0x7773, RZ ;  /* 0x00007773073b7816 */ /* 0x040fe200000000ff */
[----:B------:R-:W-:Y:S01]  /*dd40*/  USHF.L.U32 UR6, UR4, 0x2, URZ ;  /* 0x0000000204067899 */ /* 0x000fe200080006ff */
[C---:B------:R-:W-:Y:S01]  /*dd50*/  PRMT R63, R7.reuse, 0x7772, RZ ;  /* 0x00007772073f7816 */ /* 0x040fe200000000ff */
[----:B------:R-:W-:Y:S01]  /*dd60*/  UIMAD.WIDE UR4, UR4, 0x4, URZ ;  /* 0x00000004040478a5 */ /* 0x000fe2000f8e02ff */
[----:B------:R-:W-:-:S02]  /*dd70*/  PRMT R61, R7, 0x7771, RZ ;  /* 0x00007771073d7816 */ /* 0x000fc400000000ff */
[----:B------:R-:W-:Y:S01]  /*dd80*/  PRMT R57, R7, 0x7770, RZ ;  /* 0x0000777007397816 */ /* 0x000fe200000000ff */
[----:B------:R-:W-:Y:S01]  /*dd90*/  IMAD R7, R10, 0x2, R19 ;  /* 0x000000020a077824 */ /* 0x000fe200078e0213 */
[----:B------:R-:W-:Y:S02]  /*dda0*/  IADD3 R4, P0, PT, R19, R11, RZ ;  /* 0x0000000b13047210 */ /* 0x000fe40007f1e0ff */
[C---:B------:R-:W-:Y:S02]  /*ddb0*/  PRMT R35, R5.reuse, 0x7773, RZ ;  /* 0x0000777305237816 */ /* 0x040fe400000000ff */
[C---:B------:R-:W-:Y:S02]  /*ddc0*/  PRMT R41, R5.reuse, 0x7772, RZ ;  /* 0x0000777205297816 */ /* 0x040fe400000000ff */
[C---:B------:R-:W-:Y:S02]  /*ddd0*/  PRMT R53, R5.reuse, 0x7771, RZ ;  /* 0x0000777105357816 */ /* 0x040fe400000000ff */
[----:B-1----:R-:W-:-:S02]  /*dde0*/  PRMT R25, R5, 0x7770, RZ ;  /* 0x0000777005197816 */ /* 0x002fc400000000ff */
[C---:B------:R-:W-:Y:S02]  /*ddf0*/  PRMT R55, R6.reuse, 0x7773, RZ ;  /* 0x0000777306377816 */ /* 0x040fe400000000ff */
[C---:B------:R-:W-:Y:S02]  /*de00*/  PRMT R51, R6.reuse, 0x7772, RZ ;  /* 0x0000777206337816 */ /* 0x040fe400000000ff */
[C---:B------:R-:W-:Y:S01]  /*de10*/  PRMT R49, R6.reuse, 0x7771, RZ ;  /* 0x0000777106317816 */ /* 0x040fe200000000ff */
[----:B------:R-:W-:Y:S01]  /*de20*/  STG.E.U8 desc[UR38][R16.64], R67 ;  /* 0x0000004310007986 */ /* 0x000fe2000c101126 */
[----:B------:R-:W-:Y:S02]  /*de30*/  PRMT R47, R6, 0x7770, RZ ;  /* 0x00007770062f7816 */ /* 0x000fe400000000ff */
[C---:B----4-:R-:W-:Y:S02]  /*de40*/  PRMT R29, R13.reuse, 0x7773, RZ ;  /* 0x000077730d1d7816 */ /* 0x050fe400000000ff */
[----:B------:R-:W-:-:S02]  /*de50*/  PRMT R30, R13, 0x7772, RZ ;  /* 0x000077720d1e7816 */ /* 0x000fc400000000ff */
[C---:B------:R-:W-:Y:S02]  /*de60*/  PRMT R31, R13.reuse, 0x7771, RZ ;  /* 0x000077710d1f7816 */ /* 0x040fe400000000ff */
[----:B------:R-:W-:Y:S01]  /*de70*/  PRMT R38, R13, 0x7770, RZ ;  /* 0x000077700d267816 */ /* 0x000fe200000000ff */
[----:B------:R-:W-:Y:S01]  /*de80*/  IMAD R13, R10, 0x2, R7 ;  /* 0x000000020a0d7824 */ /* 0x000fe200078e0207 */
[----:B------:R-:W-:Y:S02]  /*de90*/  LEA.HI.X.SX32 R5, R19, R56, 0x1, P0 ;  /* 0x0000003813057211 */ /* 0x000fe400000f0eff */
[----:B------:R-:W-:Y:S02]  /*dea0*/  IADD3 R6, P0, PT, R7, R11, RZ ;  /* 0x0000000b07067210 */ /* 0x000fe40007f1e0ff */
[C---:B------:R-:W-:Y:S01]  /*deb0*/  PRMT R26, R12.reuse, 0x7773, RZ ;  /* 0x000077730c1a7816 */ /* 0x040fe200000000ff */
[----:B------:R0:W-:Y:S01]  /*dec0*/  STG.E.U8 desc[UR38][R4.64], R65 ;  /* 0x0000004104007986 */ /* 0x0001e2000c101126 */
[----:B------:R-:W-:-:S02]  /*ded0*/  PRMT R27, R12, 0x7772, RZ ;  /* 0x000077720c1b7816 */ /* 0x000fc400000000ff */
[C---:B------:R-:W-:Y:S02]  /*dee0*/  PRMT R28, R12.reuse, 0x7771, RZ ;  /* 0x000077710c1c7816 */ /* 0x040fe400000000ff */
[----:B------:R-:W-:Y:S02]  /*def0*/  PRMT R32, R12, 0x7770, RZ ;  /* 0x000077700c207816 */ /* 0x000fe400000000ff */
[C---:B------:R-:W-:Y:S02]  /*df00*/  PRMT R39, R15.reuse, 0x7773, RZ ;  /* 0x000077730f277816 */ /* 0x040fe400000000ff */
[C---:B------:R-:W-:Y:S02]  /*df10*/  PRMT R42, R15.reuse, 0x7772, RZ ;  /* 0x000077720f2a7816 */ /* 0x040fe400000000ff */
[C---:B------:R-:W-:Y:S02]  /*df20*/  PRMT R43, R15.reuse, 0x7771, RZ ;  /* 0x000077710f2b7816 */ /* 0x040fe400000000ff */
[----:B------:R-:W-:Y:S01]  /*df30*/  PRMT R45, R15, 0x7770, RZ ;  /* 0x000077700f2d7816 */ /* 0x000fe200000000ff */
[----:B------:R-:W-:Y:S01]  /*df40*/  IMAD R15, R10, 0x2, R13 ;  /* 0x000000020a0f7824 */ /* 0x000fe200078e020d */
[----:B------:R-:W-:-:S02]  /*df50*/  LEA.HI.X.SX32 R7, R7, R56, 0x1, P0 ;  /* 0x0000003807077211 */ /* 0x000fc400000f0eff */
[C---:B------:R-:W-:Y:S01]  /*df60*/  IADD3 R12, P0, PT, R13.reuse, R11, RZ ;  /* 0x0000000b0d0c7210 */ /* 0x040fe20007f1e0ff */
[----:B------:R-:W-:Y:S01]  /*df70*/  IMAD R19, R10, 0x2, R15 ;  /* 0x000000020a137824 */ /* 0x000fe200078e020f */
[C---:B------:R-:W-:Y:S01]  /*df80*/  PRMT R33, R14.reuse, 0x7773, RZ ;  /* 0x000077730e217816 */ /* 0x040fe200000000ff */
[----:B------:R1:W-:Y:S01]  /*df90*/  STG.E.U8 desc[UR38][R6.64], R21 ;  /* 0x0000001506007986 */ /* 0x0003e2000c101126 */
[----:B------:R-:W-:Y:S01]  /*dfa0*/  PRMT R36, R14, 0x7772, RZ ;  /* 0x000077720e247816 */ /* 0x000fe200000000ff */
[----:B0-----:R-:W-:Y:S01]  /*dfb0*/  IMAD R5, R10, 0x2, R19 ;  /* 0x000000020a057824 */ /* 0x001fe200078e0213 */
[C---:B------:R-:W-:Y:S02]  /*dfc0*/  PRMT R37, R14.reuse, 0x7771, RZ ;  /* 0x000077710e257816 */ /* 0x040fe400000000ff */
[----:B------:R-:W-:Y:S02]  /*dfd0*/  PRMT R44, R14, 0x7770, RZ ;  /* 0x000077700e2c7816 */ /* 0x000fe400000000ff */
[----:B------:R-:W-:-:S02]  /*dfe0*/  LEA.HI.X.SX32 R13, R13, R56, 0x1, P0 ;  /* 0x000000380d0d7211 */ /* 0x000fc400000f0eff */
[-C--:B------:R-:W-:Y:S02]  /*dff0*/  IADD3 R14, P0, PT, R15, R11.reuse, RZ ;  /* 0x0000000b0f0e7210 */ /* 0x080fe40007f1e0ff */
[----:B------:R-:W-:Y:S01]  /*e000*/  LEA.HI R67, R75, 0x7e, RZ, 0x1a ;  /* 0x0000007e4b437811 */ /* 0x000fe200078fd0ff */
[----:B------:R0:W-:Y:S01]  /*e010*/  STG.E.U8 desc[UR38][R12.64], R23 ;  /* 0x000000170c007986 */ /* 0x0001e2000c101126 */
[-C--:B------:R-:W-:Y:S02]  /*e020*/  LEA.HI.X.SX32 R15, R15, R56.reuse, 0x1, P0 ;  /* 0x000000380f0f7211 */ /* 0x080fe400000f0eff */
[CC--:B------:R-:W-:Y:S02]  /*e030*/  IADD3 R16, P0, PT, R19.reuse, R11.reuse, RZ ;  /* 0x0000000b13107210 */ /* 0x0c0fe40007f1e0ff */
[-C--:B-1----:R-:W-:Y:S01]  /*e040*/  IADD3 R6, P1, PT, R18, R11.reuse, RZ ;  /* 0x0000000b12067210 */ /* 0x082fe20007f3e0ff */
[----:B------:R1:W-:Y:S01]  /*e050*/  STG.E.U8 desc[UR38][R14.64], R25 ;  /* 0x000000190e007986 */ /* 0x0003e2000c101126 */
[----:B------:R-:W-:Y:S01]  /*e060*/  LEA.HI.X.SX32 R17, R19, R56, 0x1, P0 ;  /* 0x0000003813117211 */ /* 0x000fe200000f0eff */
[----:B------:R-:W-:Y:S01]  /*e070*/  IMAD R19, R10, 0x4, R5 ;  /* 0x000000040a137824 */ /* 0x000fe200078e0205 */
[----:B------:R-:W-:-:S02]  /*e080*/  IADD3 R4, P0, PT, R5, R11, RZ ;  /* 0x0000000b05047210 */ /* 0x000fc40007f1e0ff */
[-C--:B------:R-:W-:Y:S01]  /*e090*/  LEA.HI.X.SX32 R7, R18, R56.reuse, 0x1, P1 ;  /* 0x0000003812077211 */ /* 0x080fe200008f0eff */
[C---:B------:R-:W-:Y:S01]  /*e0a0*/  IMAD R21, R10.reuse, 0x2, R19 ;  /* 0x000000020a157824 */ /* 0x040fe200078e0213 */
[-C--:B------:R-:W-:Y:S01]  /*e0b0*/  LEA.HI.X.SX32 R5, R5, R56.reuse, 0x1, P0 ;  /* 0x0000003805057211 */ /* 0x080fe200000f0eff */
[----:B------:R2:W-:Y:S01]  /*e0c0*/  STG.E.U8 desc[UR38][R16.64], R53 ;  /* 0x0000003510007986 */ /* 0x0005e2000c101126 */
[CC--:B0-----:R-:W-:Y:S01]  /*e0d0*/  IADD3 R12, P0, PT, R19.reuse, R11.reuse, RZ ;  /* 0x0000000b130c7210 */ /* 0x0c1fe20007f1e0ff */
[C---:B------:R-:W-:Y:S02]  /*e0e0*/  IMAD R23, R10.reuse, 0x2, R21 ;  /* 0x000000020a177824 */ /* 0x040fe400078e0215 */
[----:B------:R0:W-:Y:S01]  /*e0f0*/  STG.E.U8 desc[UR38][R4.64], R41 ;  /* 0x0000002904007986 */ /* 0x0001e2000c101126 */
[-C--:B------:R-:W-:Y:S01]  /*e100*/  LEA.HI.X.SX32 R13, R19, R56.reuse, 0x1, P0 ;  /* 0x00000038130d7211 */ /* 0x080fe200000f0eff */
[C---:B------:R-:W-:Y:S01]  /*e110*/  IMAD R19, R10.reuse, 0x2, R23 ;  /* 0x000000020a137824 */ /* 0x040fe200078e0217 */
[CC--:B-1----:R-:W-:Y:S01]  /*e120*/  IADD3 R14, P0, PT, R21.reuse, R11.reuse, RZ ;  /* 0x0000000b150e7210 */ /* 0x0c2fe20007f1e0ff */
[----:B------:R1:W-:Y:S02]  /*e130*/  STG.E.U8 desc[UR38][R6.64], R35 ;  /* 0x0000002306007986 */ /* 0x0003e4000c101126 */
[C---:B------:R-:W-:Y:S01]  /*e140*/  IMAD R25, R10.reuse, 0x2, R19 ;  /* 0x000000020a197824 */ /* 0x040fe200078e0213 */
[-C--:B------:R-:W-:Y:S01]  /*e150*/  LEA.HI.X.SX32 R15, R21, R56.reuse, 0x1, P0 ;  /* 0x00000038150f7211 */ /* 0x080fe200000f0eff */
[----:B------:R-:W-:Y:S01]  /*e160*/  STG.E.U8 desc[UR38][R12.64], R47 ;  /* 0x0000002f0c007986 */ /* 0x000fe2000c101126 */
[-C--:B--2---:R-:W-:Y:S01]  /*e170*/  IADD3 R16, P0, PT, R23, R11.reuse, RZ ;  /* 0x0000000b17107210 */ /* 0x084fe20007f1e0ff */
[C---:B------:R-:W-:Y:S01]  /*e180*/  IMAD R21, R10.reuse, 0x2, R25 ;  /* 0x000000020a157824 */ /* 0x040fe200078e0219 */
[----:B------:R-:W-:Y:S01]  /*e190*/  LEA.HI R53, R75, 0x1e, RZ, 0x1a ;  /* 0x0000001e4b357811 */ /* 0x000fe200078fd0ff */
[----:B------:R2:W-:Y:S01]  /*e1a0*/  STG.E.U8 desc[UR38][R14.64], R49 ;  /* 0x000000310e007986 */ /* 0x0005e2000c101126 */
[----:B------:R-:W-:Y:S01]  /*e1b0*/  LEA.HI.X.SX32 R17, R23, R56, 0x1, P0 ;  /* 0x0000003817117211 */ /* 0x000fe200000f0eff */
[----:B------:R-:W-:Y:S01]  /*e1c0*/  IMAD R23, R10, 0x2, R21 ;  /* 0x000000020a177824 */ /* 0x000fe200078e0215 */
[----:B0-----:R-:W-:-:S03]  /*e1d0*/  IADD3 R4, P0, PT, R19, R11, RZ ;  /* 0x0000000b13047210 */ /* 0x001fc60007f1e0ff */
[C---:B-1----:R-:W-:Y:S01]  /*e1e0*/  IMAD R35, R10.reuse, 0x4, R23 ;  /* 0x000000040a237824 */ /* 0x042fe200078e0217 */
[----:B------:R0:W-:Y:S01]  /*e1f0*/  STG.E.U8 desc[UR38][R16.64], R51 ;  /* 0x0000003310007986 */ /* 0x0001e2000c101126 */
[----:B------:R-:W-:Y:S01]  /*e200*/  LEA.HI.X.SX32 R5, R19, R56, 0x1, P0 ;  /* 0x0000003813057211 */ /* 0x000fe200000f0eff */
[----:B------:R-:W-:Y:S01]  /*e210*/  IMAD R19, R53, R10, RZ ;  /* 0x0000000a35137224 */ /* 0x000fe200078e02ff */
[-C--:B------:R-:W-:Y:S01]  /*e220*/  IADD3 R6, P0, PT, R25, R11.reuse, RZ ;  /* 0x0000000b19067210 */ /* 0x080fe20007f1e0ff */
[C---:B------:R-:W-:Y:S01]  /*e230*/  IMAD R41, R10.reuse, 0x2, R35 ;  /* 0x000000020a297824 */ /* 0x040fe200078e0223 */
[-C--:B--2---:R-:W-:Y:S01]  /*e240*/  IADD3 R14, P1, PT, R23, R11.reuse, RZ ;  /* 0x0000000b170e7210 */ /* 0x084fe20007f3e0ff */
[----:B------:R1:W-:Y:S01]  /*e250*/  STG.E.U8 desc[UR38][R4.64], R55 ;  /* 0x0000003704007986 */ /* 0x0003e2000c101126 */
[----:B------:R-:W-:Y:S01]  /*e260*/  LEA.HI.X.SX32 R7, R25, R56, 0x1, P0 ;  /* 0x0000003819077211 */ /* 0x000fe200000f0eff */
[----:B------:R-:W-:Y:S01]  /*e270*/  IMAD R47, R10, 0x2, R41 ;  /* 0x000000020a2f7824 */ /* 0x000fe200078e0229 */
[----:B------:R-:W-:-:S02]  /*e280*/  IADD3 R12, P0, PT, R21, R11, RZ ;  /* 0x0000000b150c7210 */ /* 0x000fc40007f1e0ff */
[-C--:B------:R-:W-:Y:S01]  /*e290*/  LEA.HI.X.SX32 R15, R23, R56.reuse, 0x1, P1 ;  /* 0x00000038170f7211 */ /* 0x080fe200008f0eff */
[C---:B------:R-:W-:Y:S01]  /*e2a0*/  IMAD R49, R10.reuse, 0x2, R47 ;  /* 0x000000020a317824 */ /* 0x040fe200078e022f */
[----:B------:R-:W-:Y:S01]  /*e2b0*/  LEA.HI.X.SX32 R13, R21, R56, 0x1, P0 ;  /* 0x00000038150d7211 */ /* 0x000fe200000f0eff */
[----:B------:R2:W-:Y:S01]  /*e2c0*/  STG.E.U8 desc[UR38][R6.64], R57 ;  /* 0x0000003906007986 */ /* 0x0005e2000c101126 */
[C---:B------:R-:W-:Y:S01]  /*e2d0*/  LEA.HI R25, R75.reuse, 0x5e, RZ, 0x1a ;  /* 0x0000005e4b197811 */ /* 0x040fe200078fd0ff */
[C---:B0-----:R-:W-:Y:S01]  /*e2e0*/  IMAD R51, R10.reuse, 0x2, R49 ;  /* 0x000000020a337824 */ /* 0x041fe200078e0231 */
[C---:B------:R-:W-:Y:S01]  /*e2f0*/  LEA.HI R23, R75.reuse, 0x2e, RZ, 0x1a ;  /* 0x0000002e4b177811 */ /* 0x040fe200078fd0ff */
[----:B------:R0:W-:Y:S01]  /*e300*/  STG.E.U8 desc[UR38][R12.64], R61 ;  /* 0x0000003d0c007986 */ /* 0x0001e2000c101126 */
[C---:B------:R-:W-:Y:S01]  /*e310*/  LEA.HI R21, R75.reuse, 0x3e, RZ, 0x1a ;  /* 0x0000003e4b157811 */ /* 0x040fe200078fd0ff */
[C---:B------:R-:W-:Y:S01]  /*e320*/  IMAD R53, R10.reuse, 0x2, R51 ;  /* 0x000000020a357824 */ /* 0x040fe200078e0233 */
[----:B------:R-:W-:Y:S01]  /*e330*/  LEA.HI R17, R75, 0x6e, RZ, 0x1a ;  /* 0x0000006e4b117811 */ /* 0x000fe200078fd0ff */
[----:B------:R3:W-:Y:S01]  /*e340*/  STG.E.U8 desc[UR38][R14.64], R63 ;  /* 0x0000003f0e007986 */ /* 0x0007e2000c101126 */
[-C--:B-1----:R-:W-:Y:S01]  /*e350*/  IMAD R4, R23, R10.reuse, RZ ;  /* 0x0000000a17047224 */ /* 0x082fe200078e02ff */
[-C--:B------:R-:W-:Y:S01]  /*e360*/  IADD3 R18, P2, PT, R19, R11.reuse, RZ ;  /* 0x0000000b13127210 */ /* 0x080fe20007f5e0ff */
[----:B------:R-:W-:Y:S01]  /*e370*/  IMAD R5, R10, 0x2, R53 ;  /* 0x000000020a057824 */ /* 0x000fe200078e0235 */
[----:B--2---:R-:W-:Y:S01]  /*e380*/  LEA.HI R7, R75, 0x4e, RZ, 0x1a ;  /* 0x0000004e4b077811 */ /* 0x004fe200078fd0ff */
[----:B------:R-:W-:Y:S01]  /*e390*/  IMAD R6, R21, R10, RZ ;  /* 0x0000000a15067224 */ /* 0x000fe200078e02ff */
[-C--:B------:R-:W-:Y:S01]  /*e3a0*/  IADD3 R22, P0, PT, R4, R11.reuse, RZ ;  /* 0x0000000b04167210 */ /* 0x080fe20007f1e0ff */
[----:B------:R-:W-:Y:S01]  /*e3b0*/  IMAD R55, R10, 0x4, R5 ;  /* 0x000000040a377824 */ /* 0x000fe200078e0205 */
[----:B------:R-:W-:Y:S01]  /*e3c0*/  LEA.HI.X.SX32 R19, R19, R56, 0x1, P2 ;  /* 0x0000003813137211 */ /* 0x000fe200010f0eff */
[----:B0-----:R-:W-:Y:S01]  /*e3d0*/  IMAD R13, R25, R10, RZ ;  /* 0x0000000a190d7224 */ /* 0x001fe200078e02ff */
[-C--:B------:R-:W-:Y:S01]  /*e3e0*/  IADD3 R20, P1, PT, R6, R11.reuse, RZ ;  /* 0x0000000b06147210 */ /* 0x080fe20007f3e0ff */
[----:B------:R-:W-:Y:S01]  /*e3f0*/  IMAD R57, R10, 0x2, R55 ;  /* 0x000000020a397824 */ /* 0x000fe200078e0237 */
[----:B------:R-:W-:Y:S01]  /*e400*/  LEA.HI.X.SX32 R23, R4, R56, 0x1, P0 ;  /* 0x0000003804177211 */ /* 0x000fe200000f0eff */
[-C--:B------:R-:W-:Y:S01]  /*e410*/  IMAD R25, R67, R10.reuse, RZ ;  /* 0x0000000a43197224 */ /* 0x080fe200078e02ff */
[-C--:B------:R-:W-:Y:S01]  /*e420*/  IADD3 R16, P3, PT, R13, R11.reuse, RZ ;  /* 0x0000000b0d107210 */ /* 0x080fe20007f7e0ff */
[C---:B------:R-:W-:Y:S01]  /*e430*/  IMAD R61, R10.reuse, 0x2, R57 ;  /* 0x000000020a3d7824 */ /* 0x040fe200078e0239 */
[-C--:B------:R-:W-:Y:S01]  /*e440*/  IADD3 R24, P0, PT, R35, R11.reuse, RZ ;  /* 0x0000000b23187210 */ /* 0x080fe20007f1e0ff */
[----:B---3--:R-:W-:Y:S01]  /*e450*/  IMAD R15, R17, R10, RZ ;  /* 0x0000000a110f7224 */ /* 0x008fe200078e02ff */
[-C--:B------:R-:W-:Y:S01]  /*e460*/  IADD3 R12, P5, PT, R25, R11.reuse, RZ ;  /* 0x0000000b190c7210 */ /* 0x080fe20007fbe0ff */
[----:B------:R-:W-:Y:S01]  /*e470*/  IMAD R63, R10, 0x2, R61 ;  /* 0x000000020a3f7824 */ /* 0x000fe200078e023d */
[-C--:B------:R-:W-:Y:S01]  /*e480*/  LEA.HI.X.SX32 R17, R13, R56.reuse, 0x1, P3 ;  /* 0x000000380d117211 */ /* 0x080fe200018f0eff */
[----:B------:R0:W-:Y:S01]  /*e490*/  STG.E.U8 desc[UR38][R18.64], R59 ;  /* 0x0000003b12007986 */ /* 0x0001e2000c101126 */
[-C--:B------:R-:W-:Y:S01]  /*e4a0*/  LEA.HI.X.SX32 R21, R6, R56.reuse, 0x1, P1 ;  /* 0x0000003806157211 */ /* 0x080fe200008f0eff */
[C---:B------:R-:W-:Y:S01]  /*e4b0*/  IMAD R65, R10.reuse, 0x2, R63 ;  /* 0x000000020a417824 */ /* 0x040fe200078e023f */
[----:B------:R-:W-:Y:S01]  /*e4c0*/  LEA.HI.X.SX32 R13, R25, R56, 0x1, P5 ;  /* 0x00000038190d7211 */ /* 0x000fe200028f0eff */
[----:B------:R-:W-:Y:S01]  /*e4d0*/  IMAD R7, R7, R10, RZ ;  /* 0x0000000a07077224 */ /* 0x000fe200078e02ff */
[----:B------:R-:W-:Y:S01]  /*e4e0*/  IADD3 R34, P1, PT, R41, R11, RZ ;  /* 0x0000000b29227210 */ /* 0x000fe20007f3e0ff */
[----:B------:R-:W-:Y:S01]  /*e4f0*/  IMAD R67, R10, 0x2, R65 ;  /* 0x000000020a437824 */ /* 0x000fe200078e0241 */
[----:B------:R-:W-:-:S02]  /*e500*/  LEA.HI.X.SX32 R25, R35, R56, 0x1, P0 ;  /* 0x0000003823197211 */ /* 0x000fc400000f0eff */
[-C--:B------:R-:W-:Y:S01]  /*e510*/  IADD3 R40, P0, PT, R47, R11.reuse, RZ ;  /* 0x0000000b2f287210 */ /* 0x080fe20007f1e0ff */
[C---:B------:R-:W-:Y:S01]  /*e520*/  IMAD R69, R10.reuse, 0x2, R67 ;  /* 0x000000020a457824 */ /* 0x040fe200078e0243 */
[-C--:B------:R-:W-:Y:S02]  /*e530*/  LEA.HI.X.SX32 R35, R41, R56.reuse, 0x1, P1 ;  /* 0x0000003829237211 */ /* 0x080fe400008f0eff */
[-C--:B------:R-:W-:Y:S01]  /*e540*/  IADD3 R46, P1, PT, R49, R11.reuse, RZ ;  /* 0x0000000b312e7210 */ /* 0x080fe20007f3e0ff */
[C---:B------:R-:W-:Y:S01]  /*e550*/  IMAD R71, R10.reuse, 0x4, R69 ;  /* 0x000000040a477824 */ /* 0x040fe200078e0245 */
[-C--:B------:R-:W-:Y:S02]  /*e560*/  LEA.HI.X.SX32 R41, R47, R56.reuse, 0x1, P0 ;  /* 0x000000382f297211 */ /* 0x080fe400000f0eff */
        /* <DEDUP_REMOVED lines=9> */
[----:B------:R-:W-:Y:S01]  /*e600*/  LEA.HI.X.SX32 R53, R5, R56, 0x1, P0 ;  /* 0x0000003805357211 */ /* 0x000fe200000f0eff */
[----:B------:R-:W-:Y:S01]  /*e610*/  IMAD R79, R10, 0x2, R77 ;  /* 0x000000020a4f7824 */ /* 0x000fe200078e024d */
[----:B------:R-:W-:-:S02]  /*e620*/  IADD3 R58, P0, PT, R57, R11, RZ ;  /* 0x0000000b393a7210 */ /* 0x000fc40007f1e0ff */
[-C--:B------:R-:W-:Y:S01]  /*e630*/  IADD3 R54, P1, PT, R55, R11.reuse, RZ ;  /* 0x0000000b37367210 */ /* 0x080fe20007f3e0ff */
[C---:B------:R-:W-:Y:S01]  /*e640*/  IMAD R81, R10.reuse, 0x2, R79 ;  /* 0x000000020a517824 */ /* 0x040fe200078e024f */
[-C--:B0-----:R-:W-:Y:S02]  /*e650*/  LEA.HI.X.SX32 R59, R57, R56.reuse, 0x1, P0 ;  /* 0x00000038393b7211 */ /* 0x081fe400000f0eff */
        /* <DEDUP_REMOVED lines=8> */
[-C--:B------:R-:W-:Y:S02]  /*e6e0*/  IADD3 R18, P2, PT, R7, R11.reuse, RZ ;  /* 0x0000000b07127210 */ /* 0x080fe40007f5e0ff */
[-C--:B------:R-:W-:Y:S01]  /*e6f0*/  LEA.HI.X.SX32 R61, R61, R56.reuse, 0x1, P1 ;  /* 0x000000383d3d7211 */ /* 0x080fe200008f0eff */
[C---:B------:R-:W-:Y:S01]  /*e700*/  IMAD R57, R10.reuse, 0x2, R87 ;  /* 0x000000020a397824 */ /* 0x040fe200078e0257 */
[-C--:B------:R-:W-:Y:S02]  /*e710*/  IADD3 R66, P1, PT, R67, R11.reuse, RZ ;  /* 0x0000000b43427210 */ /* 0x080fe40007f3e0ff */
[----:B------:R-:W-:Y:S01]  /*e720*/  LEA.HI.X.SX32 R71, R71, R56, 0x1, P0 ;  /* 0x0000003847477211 */ /* 0x000fe200000f0eff */
[----:B------:R-:W-:Y:S01]  /*e730*/  IMAD R91, R10, 0x2, R57 ;  /* 0x000000020a5b7824 */ /* 0x000fe200078e0239 */
[----:B------:R-:W-:-:S02]  /*e740*/  IADD3 R76, P0, PT, R77, R11, RZ ;  /* 0x0000000b4d4c7210 */ /* 0x000fc40007f1e0ff */
[-C--:B------:R-:W-:Y:S01]  /*e750*/  LEA.HI.X.SX32 R19, R7, R56.reuse, 0x1, P2 ;  /* 0x0000003807137211 */ /* 0x080fe200010f0eff */
[C---:B------:R-:W-:Y:S01]  /*e760*/  IMAD R93, R10.reuse, 0x2, R91 ;  /* 0x000000020a5d7824 */ /* 0x040fe200078e025b */
[-C--:B------:R-:W-:Y:S01]  /*e770*/  IADD3 R62, P2, PT, R63, R11.reuse, RZ ;  /* 0x0000000b3f3e7210 */ /* 0x080fe20007f5e0ff */
[----:B------:R-:W0:Y:S01]  /*e780*/  LDS.128 R4, [R8] ;  /* 0x0000000008047984 */ /* 0x000e220000000c00 */
        /* <DEDUP_REMOVED lines=20> */
[----:B------:R-:W-:Y:S02]  /*e8d0*/  IADD3 R84, P1, PT, R85, R11, RZ ;  /* 0x0000000b55547210 */ /* 0x000fe40007f3e0ff */
[-C--:B------:R-:W-:Y:S01]  /*e8e0*/  LEA.HI.X.SX32 R89, R57, R56.reuse, 0x1, P0 ;  /* 0x0000003839597211 */ /* 0x080fe200000f0eff */
        /* <DEDUP_REMOVED lines=15> */
[----:B------:R-:W-:Y:S01]  /*e9e0*/  IMAD R119, R10, 0x2, R117 ;  /* 0x000000020a777824 */ /* 0x000fe200078e0275 */
[----:B------:R-:W-:Y:S02]  /*e9f0*/  LEA.HI.X.SX32 R97, R97, R56, 0x1, P1 ;  /* 0x0000003861617211 */ /* 0x000fe400008f0eff */
[-C--:B------:R-:W-:Y:S02]  /*ea00*/  IADD3 R94, P0, PT, R95, R11.reuse, RZ ;  /* 0x0000000b5f5e7210 */ /* 0x080fe40007f1e0ff */
[----:B------:R-:W-:-:S02]  /*ea10*/  IADD3 R102, P1, PT, R103, R11, RZ ;  /* 0x0000000b67667210 */ /* 0x000fc40007f3e0ff */
[-C--:B------:R-:W-:Y:S02]  /*ea20*/  LEA.HI.X.SX32 R93, R93, R56.reuse, 0x1, P2 ;  /* 0x000000385d5d7211 */ /* 0x080fe400010f0eff */
[-C--:B------:R-:W-:Y:S02]  /*ea30*/  IADD3 R98, P2, PT, R99, R11.reuse, RZ ;  /* 0x0000000b63627210 */ /* 0x080fe40007f5e0ff */
[-C--:B------:R-:W-:Y:S02]  /*ea40*/  LEA.HI.X.SX32 R95, R95, R56.reuse, 0x1, P0 ;  /* 0x000000385f5f7211 */ /* 0x080fe400000f0eff */
[----:B------:R-:W-:Y:S02]  /*ea50*/  LEA.HI.X.SX32 R103, R103, R56, 0x1, P1 ;  /* 0x0000003867677211 */ /* 0x000fe400008f0eff */
[-C--:B------:R-:W-:Y:S02]  /*ea60*/  IADD3 R100, P0, PT, R101, R11.reuse, RZ ;  /* 0x0000000b65647210 */ /* 0x080fe40007f1e0ff */
[----:B------:R-:W-:-:S02]  /*ea70*/  IADD3 R108, P1, PT, R57, R11, RZ ;  /* 0x0000000b396c7210 */ /* 0x000fc40007f3e0ff */
[-C--:B------:R-:W-:Y:S02]  /*ea80*/  LEA.HI.X.SX32 R99, R99, R56.reuse, 0x1, P2 ;  /* 0x0000003863637211 */ /* 0x080fe400010f0eff */
[-C--:B------:R-:W-:Y:S02]  /*ea90*/  IADD3 R104, P2, PT, R105, R11.reuse, RZ ;  /* 0x0000000b69687210 */ /* 0x080fe40007f5e0ff */
[-C--:B------:R-:W-:Y:S02]  /*eaa0*/  LEA.HI.X.SX32 R101, R101, R56.reuse, 0x1, P0 ;  /* 0x0000003865657211 */ /* 0x080fe400000f0eff */
[-C--:B------:R-:W-:Y:S01]  /*eab0*/  LEA.HI.X.SX32 R109, R57, R56.reuse, 0x1, P1 ;  /* 0x00000038396d7211 */ /* 0x080fe200008f0eff */
[C---:B------:R-:W-:Y:S01]  /*eac0*/  IMAD R57, R10.reuse, 0x2, R119 ;  /* 0x000000020a397824 */ /* 0x040fe200078e0277 */
[-C--:B------:R-:W-:Y:S02]  /*ead0*/  IADD3 R106, P0, PT, R107, R11.reuse, RZ ;  /* 0x0000000b6b6a7210 */ /* 0x080fe40007f1e0ff */
[----:B------:R-:W-:Y:S01]  /*eae0*/  LEA.HI.X.SX32 R105, R105, R56, 0x1, P2 ;  /* 0x0000003869697211 */ /* 0x000fe200010f0eff */
[----:B------:R-:W-:Y:S01]  /*eaf0*/  IMAD R121, R10, 0x2, R57 ;  /* 0x000000020a797824 */ /* 0x000fe200078e0239 */
[----:B------:R-:W-:-:S02]  /*eb00*/  IADD3 R110, P2, PT, R111, R11, RZ ;  /* 0x0000000b6f6e7210 */ /* 0x000fc40007f5e0ff */
[-C--:B------:R-:W-:Y:S01]  /*eb10*/  LEA.HI.X.SX32 R107, R107, R56.reuse, 0x1, P0 ;  /* 0x000000386b6b7211 */ /* 0x080fe200000f0eff */
[----:B------:R-:W-:Y:S01]  /*eb20*/  IMAD R123, R10, 0x2, R121 ;  /* 0x000000020a7b7824 */ /* 0x000fe200078e0279 */
[-C--:B------:R-:W-:Y:S02]  /*eb30*/  IADD3 R112, P0, PT, R113, R11.reuse, RZ ;  /* 0x0000000b71707210 */ /* 0x080fe40007f1e0ff */
[-C--:B------:R-:W-:Y:S02]  /*eb40*/  IADD3 R114, P1, PT, R115, R11.reuse, RZ ;  /* 0x0000000b73727210 */ /* 0x080fe40007f3e0ff */
[-C--:B------:R-:W-:Y:S02]  /*eb50*/  LEA.HI.X.SX32 R111, R111, R56.reuse, 0x1, P2 ;  /* 0x000000386f6f7211 */ /* 0x080fe400010f0eff */
[----:B------:R-:W-:Y:S02]  /*eb60*/  IADD3 R116, P2, PT, R117, R11, RZ ;  /* 0x0000000b75747210 */ /* 0x000fe40007f5e0ff */
[----:B------:R-:W-:-:S02]  /*eb70*/  LEA.HI.X.SX32 R113, R113, R56, 0x1, P0 ;  /* 0x0000003871717211 */ /* 0x000fc400000f0eff */
[-C--:B------:R-:W-:Y:S02]  /*eb80*/  LEA.HI.X.SX32 R115, R115, R56.reuse, 0x1, P1 ;  /* 0x0000003873737211 */ /* 0x080fe400008f0eff */
[-C--:B------:R-:W-:Y:S02]  /*eb90*/  IADD3 R10, P0, PT, R119, R11.reuse, RZ ;  /* 0x0000000b770a7210 */ /* 0x080fe40007f1e0ff */
[-C--:B------:R-:W-:Y:S02]  /*eba0*/  IADD3 R118, P1, PT, R57, R11.reuse, RZ ;  /* 0x0000000b39767210 */ /* 0x080fe40007f3e0ff */
[----:B------:R-:W-:Y:S02]  /*ebb0*/  LEA.HI.X.SX32 R117, R117, R56, 0x1, P2 ;  /* 0x0000003875757211 */ /* 0x000fe400010f0eff */
[-C--:B------:R-:W-:Y:S02]  /*ebc0*/  IADD3 R14, P4, PT, R15, R11.reuse, RZ ;  /* 0x0000000b0f0e7210 */ /* 0x080fe40007f9e0ff */
[----:B------:R-:W-:-:S02]  /*ebd0*/  IADD3 R120, P2, PT, R121, R11, RZ ;  /* 0x0000000b79787210 */ /* 0x000fc40007f5e0ff */
[----:B------:R-:W-:Y:S02]  /*ebe0*/  IADD3 R122, P3, PT, R123, R11, RZ ;  /* 0x0000000b7b7a7210 */ /* 0x000fe40007f7e0ff */
[-C--:B------:R-:W-:Y:S02]  /*ebf0*/  LEA.HI.X.SX32 R11, R119, R56.reuse, 0x1, P0 ;  /* 0x00000038770b7211 */ /* 0x080fe400000f0eff */
[----:B------:R-:W-:Y:S02]  /*ec00*/  LEA.HI.X.SX32 R119, R57, R56, 0x1, P1 ;  /* 0x0000003839777211 */ /* 0x000fe400008f0eff */
[C---:B0-----:R-:W-:Y:S02]  /*ec10*/  PRMT R147, R4.reuse, 0x7773, RZ ;  /* 0x0000777304937816 */ /* 0x041fe400000000ff */
[C---:B------:R-:W-:Y:S02]  /*ec20*/  PRMT R149, R4.reuse, 0x7772, RZ ;  /* 0x0000777204957816 */ /* 0x040fe400000000ff */
[----:B------:R-:W-:-:S02]  /*ec30*/  PRMT R151, R4, 0x7771, RZ ;  /* 0x0000777104977816 */ /* 0x000fc400000000ff */
[----:B------:R-:W-:Y:S02]  /*ec40*/  PRMT R153, R4, 0x7770, RZ ;  /* 0x0000777004997816 */ /* 0x000fe400000000ff */
[C---:B------:R-:W-:Y:S02]  /*ec50*/  PRMT R139, R5.reuse, 0x7773, RZ ;  /* 0x00007773058b7816 */ /* 0x040fe400000000ff */
[C---:B------:R-:W-:Y:S01]  /*ec60*/  PRMT R141, R5.reuse, 0x7772, RZ ;  /* 0x00007772058d7816 */ /* 0x040fe200000000ff */
[----:B------:R-:W-:Y:S01]  /*ec70*/  STG.E.U8 desc[UR38][R24.64], R153 ;  /* 0x0000009918007986 */ /* 0x000fe2000c101126 */
[C---:B------:R-:W-:Y:S02]  /*ec80*/  PRMT R143, R5.reuse, 0x7771, RZ ;  /* 0x00007771058f7816 */ /* 0x040fe400000000ff */
[----:B------:R-:W-:Y:S01]  /*ec90*/  PRMT R145, R5, 0x7770, RZ ;  /* 0x0000777005917816 */ /* 0x000fe200000000ff */
[----:B------:R-:W-:Y:S01]  /*eca0*/  STG.E.U8 desc[UR38][R34.64], R151 ;  /* 0x0000009722007986 */ /* 0x000fe2000c101126 */
[----:B------:R-:W-:-:S02]  /*ecb0*/  PRMT R131, R6, 0x7773, RZ ;  /* 0x0000777306837816 */ /* 0x000fc400000000ff */
[C---:B------:R-:W-:Y:S01]  /*ecc0*/  PRMT R133, R6.reuse, 0x7772, RZ ;  /* 0x0000777206857816 */ /* 0x040fe200000000ff */
[----:B------:R-:W-:Y:S01]  /*ecd0*/  STG.E.U8 desc[UR38][R40.64], R149 ;  /* 0x0000009528007986 */ /* 0x000fe2000c101126 */
[C---:B------:R-:W-:Y:S02]  /*ece0*/  PRMT R135, R6.reuse, 0x7771, RZ ;  /* 0x0000777106877816 */ /* 0x040fe400000000ff */
[----:B------:R-:W-:Y:S01]  /*ecf0*/  PRMT R137, R6, 0x7770, RZ ;  /* 0x0000777006897816 */ /* 0x000fe200000000ff */
[----:B------:R-:W-:Y:S01]  /*ed00*/  STG.E.U8 desc[UR38][R46.64], R147 ;  /* 0x000000932e007986 */ /* 0x000fe2000c101126 */
[C---:B------:R-:W-:Y:S02]  /*ed10*/  PRMT R57, R7.reuse, 0x7773, RZ ;  /* 0x0000777307397816 */ /* 0x040fe400000000ff */
[C---:B------:R-:W-:Y:S01]  /*ed20*/  PRMT R125, R7.reuse, 0x7772, RZ ;  /* 0x00007772077d7816 */ /* 0x040fe200000000ff */
[----:B------:R-:W-:Y:S01]  /*ed30*/  STG.E.U8 desc[UR38][R48.64], R145 ;  /* 0x0000009130007986 */ /* 0x000fe2000c101126 */
[----:B------:R-:W-:-:S02]  /*ed40*/  PRMT R127, R7, 0x7771, RZ ;  /* 0x00007771077f7816 */ /* 0x000fc400000000ff */
[----:B------:R-:W-:Y:S01]  /*ed50*/  PRMT R129, R7, 0x7770, RZ ;  /* 0x0000777007817816 */ /* 0x000fe200000000ff */
[----:B------:R-:W-:Y:S01]  /*ed60*/  STG.E.U8 desc[UR38][R50.64], R143 ;  /* 0x0000008f32007986 */ /* 0x000fe2000c101126 */
[-C--:B------:R-:W-:Y:S02]  /*ed70*/  LEA.HI.X.SX32 R15, R15, R56.reuse, 0x1, P4 ;  /* 0x000000380f0f7211 */ /* 0x080fe400020f0eff */
[-C--:B------:R-:W-:Y:S01]  /*ed80*/  LEA.HI.X.SX32 R121, R121, R56.reuse, 0x1, P2 ;  /* 0x0000003879797211 */ /* 0x080fe200010f0eff */
[----:B------:R-:W0:Y:S01]  /*ed90*/  LDS.128 R4, [R8+0x800] ;  /* 0x0008000008047984 */ /* 0x000e220000000c00 */
[----:B------:R-:W-:Y:S02]  /*eda0*/  LEA.HI.X.SX32 R123, R123, R56, 0x1, P3 ;  /* 0x000000387b7b7211 */ /* 0x000fe400018f0eff */
[----:B------:R-:W-:Y:S01]  /*edb0*/  ISETP.GE.U32.AND P0, PT, R3, 0x40, PT ;  /* 0x000000400300780c */ /* 0x000fe20003f06070 */
[----:B------:R-:W-:Y:S01]  /*edc0*/  STG.E.U8 desc[UR38][R52.64], R141 ;  /* 0x0000008d34007986 */ /* 0x000fe2000c101126 */
[----:B------:R-:W-:-:S03]  /*edd0*/  IMAD.SHL.U32 R3, R126, 0x4, RZ ;  /* 0x000000047e037824 */ /* 0x000fc600078e00ff */
[----:B------:R1:W-:Y:S04]  /*ede0*/  STG.E.U8 desc[UR38][R22.64], R139 ;  /* 0x0000008b16007986 */ /* 0x0003e8000c101126 */
[----:B------:R-:W-:Y:S04]  /*edf0*/  STG.E.U8 desc[UR38][R54.64], R137 ;  /* 0x0000008936007986 */ /* 0x000fe8000c101126 */
[----:B------:R-:W-:Y:S04]  /*ee00*/  STG.E.U8 desc[UR38][R58.64], R135 ;  /* 0x000000873a007986 */ /* 0x000fe8000c101126 */
[----:B------:R-:W-:Y:S04]  /*ee10*/  STG.E.U8 desc[UR38][R60.64], R133 ;  /* 0x000000853c007986 */ /* 0x000fe8000c101126 */
[----:B------:R-:W-:Y:S04]  /*ee20*/  STG.E.U8 desc[UR38][R62.64], R131 ;  /* 0x000000833e007986 */ /* 0x000fe8000c101126 */
[----:B------:R-:W-:Y:S04]  /*ee30*/  STG.E.U8 desc[UR38][R64.64], R129 ;  /* 0x0000008140007986 */ /* 0x000fe8000c101126 */
[----:B------:R-:W-:Y:S04]  /*ee40*/  STG.E.U8 desc[UR38][R66.64], R127 ;  /* 0x0000007f42007986 */ /* 0x000fe8000c101126 */
[----:B------:R-:W-:Y:S04]  /*ee50*/  STG.E.U8 desc[UR38][R68.64], R125 ;  /* 0x0000007d44007986 */ /* 0x000fe8000c101126 */
[----:B------:R2:W-:Y:S01]  /*ee60*/  STG.E.U8 desc[UR38][R20.64], R57 ;  /* 0x0000003914007986 */ /* 0x0005e2000c101126 */
[----:B0-----:R-:W-:-:S02]  /*ee70*/  PRMT R51, R4, 0x7770, RZ ;  /* 0x0000777004337816 */ /* 0x001fc400000000ff */
[C---:B------:R-:W-:Y:S01]  /*ee80*/  PRMT R49, R4.reuse, 0x7771, RZ ;  /* 0x0000777104317816 */ /* 0x040fe200000000ff */
[----:B------:R-:W-:Y:S01]  /*ee90*/  STG.E.U8 desc[UR38][R70.64], R32 ;  /* 0x0000002046007986 */ /* 0x000fe2000c101126 */
[C---:B------:R-:W-:Y:S02]  /*eea0*/  PRMT R47, R4.reuse, 0x7772, RZ ;  /* 0x00007772042f7816 */ /* 0x040fe400000000ff */
[----:B------:R-:W-:Y:S01]  /*eeb0*/  PRMT R41, R4, 0x7773, RZ ;  /* 0x0000777304297816 */ /* 0x000fe200000000ff */
[----:B------:R-:W-:Y:S01]  /*eec0*/  STG.E.U8 desc[UR38][R72.64], R28 ;  /* 0x0000001c48007986 */ /* 0x000fe2000c101126 */
[----:B------:R-:W-:Y:S02]  /*eed0*/  PRMT R35, R5, 0x7770, RZ ;  /* 0x0000777005237816 */ /* 0x000fe400000000ff */
[C---:B------:R-:W-:Y:S01]  /*eee0*/  PRMT R25, R6.reuse, 0x7771, RZ ;  /* 0x0000777106197816 */ /* 0x040fe200000000ff */
[----:B------:R0:W-:Y:S01]  /*eef0*/  STG.E.U8 desc[UR38][R74.64], R27 ;  /* 0x0000001b4a007986 */ /* 0x0001e2000c101126 */
[----:B-1----:R-:W-:-:S02]  /*ef00*/  PRMT R23, R6, 0x7772, RZ ;  /* 0x0000777206177816 */ /* 0x002fc400000000ff */
[----:B--2---:R-:W-:Y:S01]  /*ef10*/  PRMT R21, R6, 0x7773, RZ ;  /* 0x0000777306157816 */ /* 0x004fe200000000ff */
[----:B------:R-:W-:Y:S01]  /*ef20*/  STG.E.U8 desc[UR38][R76.64], R26 ;  /* 0x0000001a4c007986 */ /* 0x000fe2000c101126 */
[----:B------:R-:W-:Y:S01]  /*ef30*/  LOP3.LUT R4, R0, 0xf0, RZ, 0xc0, !PT ;  /* 0x000000f000047812 */ /* 0x000fe200078ec0ff */
[----:B------:R-:W-:Y:S02]  /*ef40*/  IMAD.HI R0, R126, 0x4, RZ ;  /* 0x000000047e007827 */ /* 0x000fe400078e02ff */
[----:B------:R-:W-:Y:S04]  /*ef50*/  STG.E.U8 desc[UR38][R78.64], R38 ;  /* 0x000000264e007986 */ /* 0x000fe8000c101126 */
[----:B------:R1:W-:Y:S01]  /*ef60*/  STG.E.U8 desc[UR38][R80.64], R31 ;  /* 0x0000001f50007986 */ /* 0x0003e2000c101126 */
[----:B0-----:R-:W-:-:S03]  /*ef70*/  PRMT R27, R6, 0x7770, RZ ;  /* 0x00007770061b7816 */ /* 0x001fc600000000ff */
[----:B------:R-:W-:Y:S04]  /*ef80*/  STG.E.U8 desc[UR38][R82.64], R30 ;  /* 0x0000001e52007986 */ /* 0x000fe8000c101126 */
[----:B------:R0:W-:Y:S04]  /*ef90*/  STG.E.U8 desc[UR38][R18.64], R29 ;  /* 0x0000001d12007986 */ /* 0x0001e8000c101126 */
[----:B------:R-:W-:Y:S01]  /*efa0*/  STG.E.U8 desc[UR38][R84.64], R44 ;  /* 0x0000002c54007986 */ /* 0x000fe2000c101126 */
[----:B-1----:R-:W-:-:S03]  /*efb0*/  PRMT R31, R5, 0x7772, RZ ;  /* 0x00007772051f7816 */ /* 0x002fc600000000ff */
[----:B------:R-:W-:Y:S04]  /*efc0*/  STG.E.U8 desc[UR38][R86.64], R37 ;  /* 0x0000002556007986 */ /* 0x000fe8000c101126 */
[----:B------:R-:W-:Y:S01]  /*efd0*/  STG.E.U8 desc[UR38][R88.64], R36 ;  /* 0x0000002458007986 */ /* 0x000fe2000c101126 */
[----:B0-----:R-:W-:Y:S02]  /*efe0*/  PRMT R29, R5, 0x7773, RZ ;  /* 0x00007773051d7816 */ /* 0x001fe400000000ff */
[----:B------:R-:W-:Y:S01]  /*eff0*/  PRMT R19, R7, 0x7771, RZ ;  /* 0x0000777107137816 */ /* 0x000fe200000000ff */
[----:B------:R0:W-:Y:S04]  /*f000*/  STG.E.U8 desc[UR38][R90.64], R33 ;  /* 0x000000215a007986 */ /* 0x0001e8000c101126 */
[----:B------:R-:W-:Y:S04]  /*f010*/  STG.E.U8 desc[UR38][R92.64], R45 ;  /* 0x0000002d5c007986 */ /* 0x000fe8000c101126 */
[----:B------:R-:W-:Y:S04]  /*f020*/  STG.E.U8 desc[UR38][R94.64], R43 ;  /* 0x0000002b5e007986 */ /* 0x000fe8000c101126 */
[----:B------:R-:W-:Y:S01]  /*f030*/  STG.E.U8 desc[UR38][R96.64], R42 ;  /* 0x0000002a60007986 */ /* 0x000fe2000c101126 */
[----:B0-----:R-:W-:-:S02]  /*f040*/  PRMT R33, R5, 0x7771, RZ ;  /* 0x0000777105217816 */ /* 0x001fc400000000ff */
[C---:B------:R-:W-:Y:S01]  /*f050*/  PRMT R5, R7.reuse, 0x7773, RZ ;  /* 0x0000777307057816 */ /* 0x040fe200000000ff */
[----:B------:R0:W-:Y:S04]  /*f060*/  STG.E.U8 desc[UR38][R16.64], R39 ;  /* 0x0000002710007986 */ /* 0x0001e8000c101126 */
[----:B------:R-:W-:Y:S04]  /*f070*/  STG.E.U8 desc[UR38][R98.64], R51 ;  /* 0x0000003362007986 */ /* 0x000fe8000c101126 */
[----:B------:R-:W-:Y:S04]  /*f080*/  STG.E.U8 desc[UR38][R100.64], R49 ;  /* 0x0000003164007986 */ /* 0x000fe8000c101126 */
[----:B------:R-:W-:Y:S01]  /*f090*/  STG.E.U8 desc[UR38][R102.64], R47 ;  /* 0x0000002f66007986 */ /* 0x000fe2000c101126 */
[----:B0-----:R-:W-:-:S02]  /*f0a0*/  PRMT R17, R7, 0x7772, RZ ;  /* 0x0000777207117816 */ /* 0x001fc400000000ff */
[----:B------:R-:W-:Y:S01]  /*f0b0*/  PRMT R7, R7, 0x7770, RZ ;  /* 0x0000777007077816 */ /* 0x000fe200000000ff */
[----:B------:R-:W-:Y:S04]  /*f0c0*/  STG.E.U8 desc[UR38][R104.64], R41 ;  /* 0x0000002968007986 */ /* 0x000fe8000c101126 */
        /* <DEDUP_REMOVED lines=8> */
[----:B------:R0:W-:Y:S04]  /*f150*/  STG.E.U8 desc[UR38][R118.64], R7 ;  /* 0x0000000776007986 */ /* 0x0001e8000c101126 */
[----:B------:R-:W-:Y:S04]  /*f160*/  STG.E.U8 desc[UR38][R120.64], R19 ;  /* 0x0000001378007986 */ /* 0x000fe8000c101126 */
[----:B------:R-:W-:Y:S04]  /*f170*/  STG.E.U8 desc[UR38][R122.64], R17 ;  /* 0x000000117a007986 */ /* 0x000fe8000c101126 */
[----:B------:R-:W-:Y:S01]  /*f180*/  STG.E.U8 desc[UR38][R12.64], R5 ;  /* 0x000000050c007986 */ /* 0x000fe2000c101126 */
[----:B0-----:R-:W0:Y:S08]  /*f190*/  LDC.64 R6, c[0x0][0x3a0] ;  /* 0x0000e800ff067b82 */ /* 0x001e300000000a00 */
[----:B------:R-:W-:Y:S06]  /*f1a0*/  BAR.SYNC.DEFER_BLOCKING 0x0 ;  /* 0x0000000000007b1d */ /* 0x000fec0000010000 */
[----:B------:R0:W-:Y:S02]  /*f1b0*/  STSM.16.M88 [R2], R9 ;  /* 0x0000000902007844 */ /* 0x0001e40000000000 */
[----:B------:R-:W-:Y:S01]  /*f1c0*/  BAR.SYNC.DEFER_BLOCKING 0x0 ;  /* 0x0000000000007b1d */ /* 0x000fe20000010000 */
[----:B0-----:R-:W-:-:S04]  /*f1d0*/  IADD3 R2, P1, P2, R3, UR6, R6 ;  /* 0x0000000603027c10 */ /* 0x001fc8000fa3e006 */
[----:B------:R-:W-:Y:S01]  /*f1e0*/  IADD3.X R3, PT, PT, R0, UR5, R7, P1, P2 ;  /* 0x0000000500037c10 */ /* 0x000fe20008fe4407 */
[----:B------:R-:W0:Y:S04]  /*f1f0*/  LDSM.16.M88 R15, [R4+UR19] ;  /* 0x00000013040f783b */ /* 0x000e280008000000 */
[----:B0-----:R0:W-:Y:S01]  /*f200*/  @!P0 STG.E desc[UR38][R2.64], R15 ;  /* 0x0000000f02008986 */ /* 0x0011e2000c101926 */
[----:B------:R-:W-:Y:S06]  /*f210*/  BAR.SYNC.DEFER_BLOCKING 0x0 ;  /* 0x0000000000007b1d */ /* 0x000fec0000010000 */
[----:B------:R-:W-:Y:S05]  /*f220*/  BRA.U UP1, `(.L_x_19) ;  /* 0x0000000101a07547 */ /* 0x000fea000b800000 */
[----:B------:R-:W1:Y:S01]  /*f230*/  S2UR UR5, SR_CgaCtaId ;  /* 0x00000000000579c3 */ /* 0x000e620000008800 */
[----:B------:R-:W-:Y:S01]  /*f240*/  NOP ;  /* 0x0000000000007918 */ /* 0x000fe20000000000 */
[----:B------:R-:W-:Y:S01]  /*f250*/  UMOV UR4, 0x50 ;  /* 0x0000005000047882 */ /* 0x000fe20000000000 */
[----:B------:R-:W-:Y:S02]  /*f260*/  IMAD.U32 R0, RZ, RZ, UR18 ;  /* 0x00000012ff007e24 */ /* 0x000fe4000f8e00ff */
[----:B0-----:R-:W-:Y:S02]  /*f270*/  IMAD.MOV.U32 R3, RZ, RZ, 0xf ;  /* 0x0000000fff037424 */ /* 0x001fe400078e00ff */
[----:B------:R-:W-:Y:S01]  /*f280*/  IMAD.MOV.U32 R7, RZ, RZ, 0x1 ;  /* 0x00000001ff077424 */ /* 0x000fe200078e00ff */
[----:B------:R-:W-:-:S04]  /*f290*/  LOP3.LUT R0, R0, 0xffff, RZ, 0xc0, !PT ;  /* 0x0000ffff00007812 */ /* 0x000fc800078ec0ff */
[----:B------:R-:W-:-:S05]  /*f2a0*/  SHF.R.U32.HI R0, RZ, 0x5, R0 ;  /* 0x00000005ff007819 */ /* 0x000fca0000011600 */
[----:B------:R-:W-:Y:S01]  /*f2b0*/  VIADD R2, R0, 0x10 ;  /* 0x0000001000027836 */ /* 0x000fe20000000000 */
[----:B------:R-:W-:Y:S01]  /*f2c0*/  SHF.L.U32 R0, R3, R0, RZ ;  /* 0x0000000003007219 */ /* 0x000fe200000006ff */
[----:B-1----:R-:W-:-:S03]  /*f2d0*/  ULEA UR6, UR5, UR4, 0x18 ;  /* 0x0000000405067291 */ /* 0x002fc6000f8ec0ff */
[----:B------:R-:W-:-:S04]  /*f2e0*/  SHF.L.U32 R3, R7, R2, RZ ;  /* 0x0000000207037219 */ /* 0x000fc800000006ff */
[----:B------:R-:W-:Y:S02]  /*f2f0*/  LOP3.LUT R0, R3, R0, RZ, 0xfc, !PT ;  /* 0x0000000003007212 */ /* 0x000fe400078efcff */
[----:B------:R-:W0:Y:S02]  /*f300*/  LDS R5, [UR6] ;  /* 0x00000006ff057984 */ /* 0x000e240008000800 */
[C---:B------:R-:W-:Y:S02]  /*f310*/  LOP3.LUT R2, R0.reuse, 0xffff, RZ, 0xc0, !PT ;  /* 0x0000ffff00027812 */ /* 0x040fe400078ec0ff */
[----:B0-----:R-:W-:-:S04]  /*f320*/  LOP3.LUT R3, R0, 0xffff, R5, 0x80, !PT ;  /* 0x0000ffff00037812 */ /* 0x001fc800078e8005 */
[----:B------:R-:W-:-:S13]  /*f330*/  ISETP.NE.AND P0, PT, R3, R2, PT ;  /* 0x000000020300720c */ /* 0x000fda0003f05270 */
[----:B------:R-:W-:Y:S05]  /*f340*/  @P0 BRA `(.L_x_20) ;  /* 0x0000000000500947 */ /* 0x000fea0003800000 */
[----:B------:R-:W-:Y:S02]  /*f350*/  SHF.R.U32.HI R5, RZ, 0x10, R5 ;  /* 0x00000010ff057819 */ /* 0x000fe40000011605 */
[----:B------:R-:W-:-:S04]  /*f360*/  SHF.R.U32.HI R2, RZ, 0x10, R0 ;  /* 0x00000010ff027819 */ /* 0x000fc80000011600 */
[----:B------:R-:W-:-:S04]  /*f370*/  LOP3.LUT R5, R5, R2, RZ, 0xc0, !PT ;  /* 0x0000000205057212 */ /* 0x000fc800078ec0ff */
[----:B------:R-:W-:-:S13]  /*f380*/  ISETP.NE.AND P0, PT, R5, R2, PT ;  /* 0x000000020500720c */ /* 0x000fda0003f05270 */
[----:B------:R-:W-:Y:S05]  /*f390*/  @P0 BRA `(.L_x_21) ;  /* 0x0000000000300947 */ /* 0x000fea0003800000 */
[----:B------:R-:W-:Y:S01]  /*f3a0*/  R2UR UR4, R0 ;  /* 0x00000000000472ca */ /* 0x000fe200000e0000 */
[----:B------:R-:W-:Y:S01]  /*f3b0*/  VOTEU.ANY UR5, UPT, PT ;  /* 0x0000000000057886 */ /* 0x000fe200038e0100 */
[----:B------:R-:W0:Y:S01]  /*f3c0*/  S2R R0, SR_LANEID ;  /* 0x0000000000007919 */ /* 0x000e220000000000 */
[----:B------:R-:W-:-:S10]  /*f3d0*/  UFLO.U32 UR5, UR5 ;  /* 0x00000005000572bd */ /* 0x000fd400080e0000 */
[----:B------:R-:W-:-:S06]  /*f3e0*/  ULOP3.LUT UR4, URZ, UR4, URZ, 0x33, !UPT ;  /* 0x00000004ff047292 */ /* 0x000fcc000f8e33ff */
[----:B------:R-:W-:-:S04]  /*f3f0*/  IMAD.U32 R2, RZ, RZ, UR4 ;  /* 0x00000004ff027e24 */ /* 0x000fc8000f8e00ff */
[----:B------:R-:W1:Y:S02]  /*f400*/  REDUX UR7, R2 ;  /* 0x00000000020773c4 */ /* 0x000e640000000000 */
[----:B------:R2:W-:Y:S01]  /*f410*/  UTCATOMSWS.AND URZ, UR4 ;  /* 0x0000000400ff79e3 */ /* 0x0005e20008000000 */
[----:B0-----:R-:W-:Y:S01]  /*f420*/  ISETP.EQ.U32.AND P0, PT, R0, UR5, PT ;  /* 0x0000000500007c0c */ /* 0x001fe2000bf02070 */
[----:B-1----:R-:W-:-:S12]  /*f430*/  IMAD.U32 R0, RZ, RZ, UR7 ;  /* 0x00000007ff007e24 */ /* 0x002fd8000f8e00ff */
[----:B------:R2:W-:Y:S01]  /*f440*/  @P0 ATOMS.AND RZ, [UR6], R0 ;  /* 0x00000000ffff098c */ /* 0x0005e2000a800006 */
[----:B------:R-:W-:Y:S05]  /*f450*/  BRA `(.L_x_19) ;  /* 0x0000000000147947 */ /* 0x000fea0003800000 */
.L_x_21:
[----:B------:R-:W-:-:S07]  /*f460*/  MOV R2, 0xf480 ;  /* 0x0000f48000027802 */ /* 0x000fce0000000f00 */
[----:B------:R-:W-:Y:S05]  /*f470*/  CALL.REL.NOINC `($__internal_0_$__cuda_sm10x_tcgen05_guardrail_trap_col_being_dealloced_not_returned_by_alloc) ;  /* 0x0000000000447944 */ /* 0x000fea0003c00000 */
[----:B------:R-:W-:Y:S05]  /*f480*/  BRA `(.L_x_19) ;  /* 0x0000000000087947 */ /* 0x000fea0003800000 */
.L_x_20:
[----:B------:R-:W-:-:S07]  /*f490*/  MOV R2, 0xf4b0 ;  /* 0x0000f4b000027802 */ /* 0x000fce0000000f00 */
[----:B------:R-:W-:Y:S05]  /*f4a0*/  CALL.REL.NOINC `($__internal_2_$__cuda_sm10x_tcgen05_guardrail_trap_unallocated_columns_being_dealloced) ;  /* 0x0000000000507944 */ /* 0x000fea0003c00000 */
.L_x_19:
[----:B------:R-:W-:Y:S01]  /*f4b0*/  NOP ;  /* 0x0000000000007918 */ /* 0x000fe20000000000 */
[----:B--2---:R-:W-:Y:S05]  /*f4c0*/  EXIT ;  /* 0x000000000000794d */ /* 0x004fea0003800000 */
.L_x_8:
[----:B------:R-:W1:Y:S02]  /*f4d0*/  SYNCS.PHASECHK.TRANS64.TRYWAIT P2, [UR19+0x4000], RZ ;  /* 0x004000ffff0075a7 */ /* 0x000e640008041113 */
[----:B-1----:R-:W-:Y:S05]  /*f4e0*/  @!P2 BRA `(.L_x_8) ;  /* 0xfffffffc00f8a947 */ /* 0x002fea000383ffff */
[----:B------:R-:W-:Y:S05]  /*f4f0*/  BRA `(.L_x_7) ;  /* 0xffffff4400707947 */ /* 0x000fea000383ffff */
.L_x_13:
[----:B------:R-:W1:Y:S02]  /*f500*/  SYNCS.PHASECHK.TRANS64.TRYWAIT P0, [UR19+0x9010], RZ ;  /* 0x009010ffff0075a7 */ /* 0x000e640008001113 */
[----:B-1----:R-:W-:Y:S05]  /*f510*/  @!P0 BRA `(.L_x_13) ;  /* 0xfffffffc00f88947 */ /* 0x002fea000383ffff */
[----:B------:R-:W-:Y:S05]  /*f520*/  BRA `(.L_x_22) ;  /* 0xffffff9800547947 */ /* 0x000fea000383ffff */
.L_x_14:
[----:B------:R-:W0:Y:S02]  /*f530*/  SYNCS.PHASECHK.TRANS64.TRYWAIT P0, [UR22], R21 ;  /* 0x00000015ff0075a7 */ /* 0x000e240008001116 */
[----:B0-----:R-:W-:Y:S05]  /*f540*/  @!P0 BRA `(.L_x_14) ;  /* 0xfffffffc00f88947 */ /* 0x001fea000383ffff */
[----:B------:R-:W-:Y:S05]  /*f550*/  BRA `(.L_x_23) ;  /* 0xffffffac00c07947 */ /* 0x000fea000383ffff */
.L_x_18:
[----:B------:R-:W0:Y:S02]  /*f560*/  SYNCS.PHASECHK.TRANS64.TRYWAIT P0, [UR22], R4 ;  /* 0x00000004ff0075a7 */ /* 0x000e240008001116 */
[----:B0-----:R-:W-:Y:S05]  /*f570*/  @!P0 BRA `(.L_x_18) ;  /* 0xfffffffc00f88947 */ /* 0x001fea000383ffff */
[----:B------:R-:W-:Y:S05]  /*f580*/  BRA `(.L_x_17) ;  /* 0xffffffc800bc7947 */ /* 0x000fea000383ffff */
        .weak           $__internal_0_$__cuda_sm10x_tcgen05_guardrail_trap_col_being_dealloced_not_returned_by_alloc
        .type           $__internal_0_$__cuda_sm10x_tcgen05_guardrail_trap_col_being_dealloced_not_returned_by_alloc,@function
        .size           $__internal_0_$__cuda_sm10x_tcgen05_guardrail_trap_col_being_dealloced_not_returned_by_alloc,($__internal_1_$__cuda_sm10x_tcgen05_guardrail_trap_phase_invalid_during_alloc - $__internal_0_$__cuda_sm10x_tcgen05_guardrail_trap_col_being_dealloced_not_returned_by_alloc)
$__internal_0_$__cuda_sm10x_tcgen05_guardrail_trap_col_being_dealloced_not_returned_by_alloc:
[----:B------:R-:W-:Y:S05]  /*f590*/  BPT.TRAP 0x1 ;  /* 0x000000040000795c */ /* 0x000fea0000300000 */
[----:B------:R-:W-:-:S04]  /*f5a0*/  IMAD.MOV.U32 R3, RZ, RZ, 0x0 ;  /* 0x00000000ff037424 */ /* 0x000fc800078e00ff */
[----:B------:R-:W-:Y:S05]  /*f5b0*/  RET.REL.NODEC R2 `(attn_fwd) ;  /* 0xffffff0802907950 */ /* 0x000fea0003c3ffff */
        .weak           $__internal_1_$__cuda_sm10x_tcgen05_guardrail_trap_phase_invalid_during_alloc
        .type           $__internal_1_$__cuda_sm10x_tcgen05_guardrail_trap_phase_invalid_during_alloc,@function
        .size           $__internal_1_$__cuda_sm10x_tcgen05_guardrail_trap_phase_invalid_during_alloc,($__internal_2_$__cuda_sm10x_tcgen05_guardrail_trap_unallocated_columns_being_dealloced - $__internal_1_$__cuda_sm10x_tcgen05_guardrail_trap_phase_invalid_during_alloc)
$__internal_1_$__cuda_sm10x_tcgen05_guardrail_trap_phase_invalid_during_alloc:
[----:B------:R-:W-:Y:S05]  /*f5c0*/  BPT.TRAP 0x1 ;  /* 0x000000040000795c */ /* 0x000fea0000300000 */
[----:B------:R-:W-:-:S04]  /*f5d0*/  IMAD.MOV.U32 R3, RZ, RZ, 0x0 ;  /* 0x00000000ff037424 */ /* 0x000fc800078e00ff */
[----:B------:R-:W-:Y:S05]  /*f5e0*/  RET.REL.NODEC R2 `(attn_fwd) ;  /* 0xffffff0802847950 */ /* 0x000fea0003c3ffff */
        .weak           $__internal_2_$__cuda_sm10x_tcgen05_guardrail_trap_unallocated_columns_being_dealloced
        .type           $__internal_2_$__cuda_sm10x_tcgen05_guardrail_trap_unallocated_columns_being_dealloced,@function
        .size           $__internal_2_$__cuda_sm10x_tcgen05_guardrail_trap_unallocated_columns_being_dealloced,(.L_x_27 - $__internal_2_$__cuda_sm10x_tcgen05_guardrail_trap_unallocated_columns_being_dealloced)
$__internal_2_$__cuda_sm10x_tcgen05_guardrail_trap_unallocated_columns_being_dealloced:
[----:B------:R-:W-:Y:S05]  /*f5f0*/  BPT.TRAP 0x1 ;  /* 0x000000040000795c */ /* 0x000fea0000300000 */
[----:B------:R-:W-:-:S04]  /*f600*/  IMAD.MOV.U32 R3, RZ, RZ, 0x0 ;  /* 0x00000000ff037424 */ /* 0x000fc800078e00ff */
[----:B------:R-:W-:Y:S05]  /*f610*/  RET.REL.NODEC R2 `(attn_fwd) ;  /* 0xffffff0802787950 */ /* 0x000fea0003c3ffff */
.L_x_24:
[----:B------:R-:W-:-:S00]  /*f620*/  BRA `(.L_x_24) ;  /* 0xfffffffc00fc7947 */ /* 0x000fc0000383ffff */
[----:B------:R-:W-:-:S00]  /*f630*/  NOP ;  /* 0x0000000000007918 */ /* 0x000fc00000000000 */
        /* <DEDUP_REMOVED lines=12> */
.L_x_27:


//--------------------- .nv.global.init           --------------------------
	.section	.nv.global.init,"aw",@progbits
.nv.global.init:
	.type		_$_str,@object
	.size		_$_str,(.L_3 - _$_str)
_$_str:
        /*0000*/ 	.byte	0x5f, 0x5f, 0x43, 0x55, 0x44, 0x41, 0x5f, 0x46, 0x54, 0x5a, 0x00
.L_3:


//--------------------- .nv.shared.attn_fwd       --------------------------
	.section	.nv.shared.attn_fwd,"aw",@nobits
	.sectionflags	@""
	.align	16
	.zero		1024


//--------------------- .nv.shared.reserved.0     --------------------------
	.section	.nv.shared.reserved.0,"aw",@nobits
	.align	8
	.weak		__nv_reservedSMEM_offset_0_alias
	.size		__nv_reservedSMEM_offset_0_alias, 0, 64
	.other		__nv_reservedSMEM_offset_0_alias,@"STO_CUDA_RESERVED_SHARED STV_DEFAULT"
__nv_reservedSMEM_offset_0_alias:
	.zero		0
.nv.shared.reserved.0:
	.zero		64
	.weak		__nv_reservedSMEM_allocation_phase
	.type		__nv_reservedSMEM_allocation_phase,@object
	.size		__nv_reservedSMEM_allocation_phase,(.L_0 - __nv_reservedSMEM_allocation_phase)
__nv_reservedSMEM_allocation_phase:
	.zero		1
.L_0:
	.zero		7
	.weak		__nv_reservedSMEM_devtool_atexit_pc
	.type		__nv_reservedSMEM_devtool_atexit_pc,@object
	.size		__nv_reservedSMEM_devtool_atexit_pc,(__nv_reservedSMEM_allocation_mask - __nv_reservedSMEM_devtool_atexit_pc)
__nv_reservedSMEM_devtool_atexit_pc:
	.zero		8
	.weak		__nv_reservedSMEM_allocation_mask
	.type		__nv_reservedSMEM_allocation_mask,@object
	.size		__nv_reservedSMEM_allocation_mask,(.L_2 - __nv_reservedSMEM_allocation_mask)
__nv_reservedSMEM_allocation_mask:
	.zero		4
.L_2:


//--------------------- .nv.constant0.attn_fwd    --------------------------
	.section	.nv.constant0.attn_fwd,"a",@progbits
	.sectionflags	@""
	.align	4
.nv.constant0.attn_fwd:
	.zero		1032


//--------------------- SYMBOLS --------------------------

	.type		.nv.reservedSmem.offset0,@object
	.size		.nv.reservedSmem.offset0,0x4
	.type		.nv.reservedSmem.cap,@object
	.size		.nv.reservedSmem.cap,0x4
